	.target	sm_90a

	.elftype	@"ET_EXEC"


//--------------------- .note.nv.tkinfo           --------------------------
	.section	.note.nv.tkinfo,"",@"SHT_NOTE"
	.sectionflags	@"SHF_NOTE_NV_TKINFO"
	.tkinfo
        /*0018*/ 	.word	0x00000002
        /*0030*/ 	.string	""
        /*0030*/ 	.string	"ptxas"
        /*0030*/ 	.string	"Cuda compilation tools, release 13.0, V13.0.88"
        /*0030*/ 	.string	"Build cuda_13.0.r13.0/compiler.36424714_0"
        /*0030*/ 	.string	"-arch sm_90a -m 64 "



//--------------------- .note.nv.cuinfo           --------------------------
	.section	.note.nv.cuinfo,"",@"SHT_NOTE"
	.sectionflags	@"SHF_NOTE_NV_CUINFO"
        /*0018*/ 	.short	0x0002
        /*001a*/ 	.short	0x005a
        /*001c*/ 	.short	0x0082
	.zero		2


//--------------------- .nv.info                  --------------------------
	.section	.nv.info,"",@"SHT_CUDA_INFO"
	.align	4


	//----- nvinfo : EIATTR_REGCOUNT
	.align		4
        /*0000*/ 	.byte	0x04, 0x2f
        /*0002*/ 	.short	(.L_15 - .L_14)
	.align		4
.L_14:
        /*0004*/ 	.word	index@(_ZN7cutlass13device_kernelINS_4gemm6kernel13GemmUniversalIN4cute5tupleIJiiiiEEENS1_10collective13CollectiveMmaINS1_34MainloopSm90TmaGmmaWarpSpecializedILi5ENS5_IJNS4_1CILi2EEENSA_ILi1EEESC_EEENS1_35KernelTmaWarpSpecializedCooperativeEEENS5_IJNSA_ILi512EEENSA_ILi160EEENSA_ILi64EEEEEEaNS5_IJlSC_lEEEaSK_NS4_8TiledMMAINS4_8MMA_AtomIJNS4_4SM904GMMA26MMA_64x32x32_S32S8S8_SS_TNEEEENS4_6LayoutISD_NS5_IJSC_NSA_ILi0EEESS_EEEEENS5_IJNS4_10UnderscoreESV_SV_EEEEENS4_13SM90_TMA_LOADENS4_14ComposedLayoutINS4_7SwizzleILi2ELi4ELi3EEENS4_18smem_ptr_flag_bitsILi8EEENSR_INS5_IJNSA_ILi8EEESI_EEENS5_IJSI_SC_EEEEEEEvNS4_8identityENS4_23SM90_TMA_LOAD_MULTICASTES18_vS19_EENS_8epilogue10collective6detail29Sm90TmaWarpSpecializedAdapterINS1D_15DefaultEpilogueIaSK_SK_NS1C_6thread17LinearCombinationIaLi1EiiLNS1H_9ScaleType4KindE0ELNS_15FloatRoundStyleE2EaEENS1_15EpilogueDefaultEEEEEvvEEEEvNT_6ParamsE)
        /*0008*/ 	.word	0x000000a8


	//----- nvinfo : EIATTR_FRAME_SIZE
	.align		4
.L_15:
        /*000c*/ 	.byte	0x04, 0x11
        /*000e*/ 	.short	(.L_17 - .L_16)
	.align		4
.L_16:
        /*0010*/ 	.word	index@(_ZN7cutlass13device_kernelINS_4gemm6kernel13GemmUniversalIN4cute5tupleIJiiiiEEENS1_10collective13CollectiveMmaINS1_34MainloopSm90TmaGmmaWarpSpecializedILi5ENS5_IJNS4_1CILi2EEENSA_ILi1EEESC_EEENS1_35KernelTmaWarpSpecializedCooperativeEEENS5_IJNSA_ILi512EEENSA_ILi160EEENSA_ILi64EEEEEEaNS5_IJlSC_lEEEaSK_NS4_8TiledMMAINS4_8MMA_AtomIJNS4_4SM904GMMA26MMA_64x32x32_S32S8S8_SS_TNEEEENS4_6LayoutISD_NS5_IJSC_NSA_ILi0EEESS_EEEEENS5_IJNS4_10UnderscoreESV_SV_EEEEENS4_13SM90_TMA_LOADENS4_14ComposedLayoutINS4_7SwizzleILi2ELi4ELi3EEENS4_18smem_ptr_flag_bitsILi8EEENSR_INS5_IJNSA_ILi8EEESI_EEENS5_IJSI_SC_EEEEEEEvNS4_8identityENS4_23SM90_TMA_LOAD_MULTICASTES18_vS19_EENS_8epilogue10collective6detail29Sm90TmaWarpSpecializedAdapterINS1D_15DefaultEpilogueIaSK_SK_NS1C_6thread17LinearCombinationIaLi1EiiLNS1H_9ScaleType4KindE0ELNS_15FloatRoundStyleE2EaEENS1_15EpilogueDefaultEEEEEvvEEEEvNT_6ParamsE)
        /*0014*/ 	.word	0x00000450


	//----- nvinfo : EIATTR_MIN_STACK_SIZE
	.align		4
.L_17:
        /*0018*/ 	.byte	0x04, 0x12
        /*001a*/ 	.short	(.L_19 - .L_18)
	.align		4
.L_18:
        /*001c*/ 	.word	index@(_ZN7cutlass13device_kernelINS_4gemm6kernel13GemmUniversalIN4cute5tupleIJiiiiEEENS1_10collective13CollectiveMmaINS1_34MainloopSm90TmaGmmaWarpSpecializedILi5ENS5_IJNS4_1CILi2EEENSA_ILi1EEESC_EEENS1_35KernelTmaWarpSpecializedCooperativeEEENS5_IJNSA_ILi512EEENSA_ILi160EEENSA_ILi64EEEEEEaNS5_IJlSC_lEEEaSK_NS4_8TiledMMAINS4_8MMA_AtomIJNS4_4SM904GMMA26MMA_64x32x32_S32S8S8_SS_TNEEEENS4_6LayoutISD_NS5_IJSC_NSA_ILi0EEESS_EEEEENS5_IJNS4_10UnderscoreESV_SV_EEEEENS4_13SM90_TMA_LOADENS4_14ComposedLayoutINS4_7SwizzleILi2ELi4ELi3EEENS4_18smem_ptr_flag_bitsILi8EEENSR_INS5_IJNSA_ILi8EEESI_EEENS5_IJSI_SC_EEEEEEEvNS4_8identityENS4_23SM90_TMA_LOAD_MULTICASTES18_vS19_EENS_8epilogue10collective6detail29Sm90TmaWarpSpecializedAdapterINS1D_15DefaultEpilogueIaSK_SK_NS1C_6thread17LinearCombinationIaLi1EiiLNS1H_9ScaleType4KindE0ELNS_15FloatRoundStyleE2EaEENS1_15EpilogueDefaultEEEEEvvEEEEvNT_6ParamsE)
        /*0020*/ 	.word	0x00000450
.L_19:


//--------------------- .nv.compat                --------------------------
	.section	.nv.compat,"",@"SHT_CUDA_COMPAT_INFO"
	.align	4
        /*0000*/ 	.byte	0x02, 0x09, 0x01, 0x00, 0x02, 0x02, 0x04, 0x00, 0x02, 0x05, 0x05, 0x00, 0x03, 0x07, 0x01, 0x01
        /*0010*/ 	.byte	0x02, 0x03, 0x01, 0x00, 0x02, 0x06, 0x01, 0x00, 0x04, 0x0b, 0x08, 0x00, 0x00, 0x00, 0x00, 0x00
        /*0020*/ 	.byte	0x00, 0x00, 0x00, 0x00


//--------------------- .nv.info._ZN7cutlass13device_kernelINS_4gemm6kernel13GemmUniversalIN4cute5tupleIJiiiiEEENS1_10collective13CollectiveMmaINS1_34MainloopSm90TmaGmmaWarpSpecializedILi5ENS5_IJNS4_1CILi2EEENSA_ILi1EEESC_EEENS1_35KernelTmaWarpSpecializedCooperativeEEENS5_IJNSA_ILi512EEENSA_ILi160EEENSA_ILi64EEEEEEaNS5_IJlSC_lEEEaSK_NS4_8TiledMMAINS4_8MMA_AtomIJNS4_4SM904GMMA26MMA_64x32x32_S32S8S8_SS_TNEEEENS4_6LayoutISD_NS5_IJSC_NSA_ILi0EEESS_EEEEENS5_IJNS4_10UnderscoreESV_SV_EEEEENS4_13SM90_TMA_LOADENS4_14ComposedLayoutINS4_7SwizzleILi2ELi4ELi3EEENS4_18smem_ptr_flag_bitsILi8EEENSR_INS5_IJNSA_ILi8EEESI_EEENS5_IJSI_SC_EEEEEEEvNS4_8identityENS4_23SM90_TMA_LOAD_MULTICASTES18_vS19_EENS_8epilogue10collective6detail29Sm90TmaWarpSpecializedAdapterINS1D_15DefaultEpilogueIaSK_SK_NS1C_6thread17LinearCombinationIaLi1EiiLNS1H_9ScaleType4KindE0ELNS_15FloatRoundStyleE2EaEENS1_15EpilogueDefaultEEEEEvvEEEEvNT_6ParamsE --------------------------
	.section	.nv.info._ZN7cutlass13device_kernelINS_4gemm6kernel13GemmUniversalIN4cute5tupleIJiiiiEEENS1_10collective13CollectiveMmaINS1_34MainloopSm90TmaGmmaWarpSpecializedILi5ENS5_IJNS4_1CILi2EEENSA_ILi1EEESC_EEENS1_35KernelTmaWarpSpecializedCooperativeEEENS5_IJNSA_ILi512EEENSA_ILi160EEENSA_ILi64EEEEEEaNS5_IJlSC_lEEEaSK_NS4_8TiledMMAINS4_8MMA_AtomIJNS4_4SM904GMMA26MMA_64x32x32_S32S8S8_SS_TNEEEENS4_6LayoutISD_NS5_IJSC_NSA_ILi0EEESS_EEEEENS5_IJNS4_10UnderscoreESV_SV_EEEEENS4_13SM90_TMA_LOADENS4_14ComposedLayoutINS4_7SwizzleILi2ELi4ELi3EEENS4_18smem_ptr_flag_bitsILi8EEENSR_INS5_IJNSA_ILi8EEESI_EEENS5_IJSI_SC_EEEEEEEvNS4_8identityENS4_23SM90_TMA_LOAD_MULTICASTES18_vS19_EENS_8epilogue10collective6detail29Sm90TmaWarpSpecializedAdapterINS1D_15DefaultEpilogueIaSK_SK_NS1C_6thread17LinearCombinationIaLi1EiiLNS1H_9ScaleType4KindE0ELNS_15FloatRoundStyleE2EaEENS1_15EpilogueDefaultEEEEEvvEEEEvNT_6ParamsE,"",@"SHT_CUDA_INFO"
	.sectionflags	@""
	.align	4


	//----- nvinfo : EIATTR_CUDA_API_VERSION
	.align		4
        /*0000*/ 	.byte	0x04, 0x37
        /*0002*/ 	.short	(.L_21 - .L_20)
.L_20:
        /*0004*/ 	.word	0x00000082


	//----- nvinfo : EIATTR_KPARAM_INFO
	.align		4
.L_21:
        /*0008*/ 	.byte	0x04, 0x17
        /*000a*/ 	.short	(.L_23 - .L_22)
.L_22:
        /*000c*/ 	.word	0x00000000
        /*0010*/ 	.short	0x0000
        /*0012*/ 	.short	0x0070
        /*0014*/ 	.byte	0x00, 0xf0, 0x01, 0x10


	//----- nvinfo : EIATTR_SPARSE_MMA_MASK
	.align		4
.L_23:
        /*0018*/ 	.byte	0x03, 0x50
        /*001a*/ 	.short	0x0000


	//----- nvinfo : EIATTR_MAXREG_COUNT
	.align		4
        /*001c*/ 	.byte	0x03, 0x1b
        /*001e*/ 	.short	0x00a8


	//----- nvinfo : EIATTR_NUM_BARRIERS
	.align		4
        /*0020*/ 	.byte	0x02, 0x4c
        /*0022*/ 	.byte	0x01
	.zero		1


	//----- nvinfo : EIATTR_EXTERNS
	.align		4
        /*0024*/ 	.byte	0x04, 0x0f
        /*0026*/ 	.short	(.L_25 - .L_24)


	//   ....[0]....
	.align		4
.L_24:
        /*0028*/ 	.word	index@(__assertfail)


	//----- nvinfo : EIATTR_ANNOTATIONS
	.align		4
.L_25:
        /*002c*/ 	.byte	0x04, 0x55
        /*002e*/ 	.short	(.L_27 - .L_26)


	//   ....[0]....
.L_26:
        /*0030*/ 	.word	0x00000001
        /*0034*/ 	.byte	0x60, 0x07, 0x00, 0x00, 0x01, 0x00, 0x00, 0x00, 0x40, 0x08, 0x00, 0x00, 0x01, 0x00, 0x00, 0x00
        /* <DEDUP_REMOVED lines=494> */
        /*1f24*/ 	.byte	0xa0, 0xb0, 0x01, 0x00


	//----- nvinfo : EIATTR_MERCURY_ISA_VERSION
	.align		4
.L_27:
        /*1f28*/ 	.byte	0x03, 0x5f
        /*1f2a*/ 	.short	0x0101


	//----- nvinfo : EIATTR_INT_WARP_WIDE_INSTR_OFFSETS
	.align		4
        /*1f2c*/ 	.byte	0x04, 0x31
        /*1f2e*/ 	.short	(.L_29 - .L_28)


	//   ....[0]....
.L_28:
        /*1f30*/ 	.word	0x00000590


	//   ....[1]....
        /*1f34*/ 	.word	0x000005a0


	//   ....[2]....
        /*1f38*/ 	.word	0x00000700


	//----- nvinfo : EIATTR_COOP_GROUP_MASK_REGIDS
	.align		4
.L_29:
        /*1f3c*/ 	.byte	0x04, 0x29
        /*1f3e*/ 	.short	(.L_31 - .L_30)


	//   ....[0]....
.L_30:
        /*1f40*/ 	.word	0xffffffff


	//   ....[1]....
        /*1f44*/ 	.word	0xffffffff


	//   ....[2]....
        /*1f48*/ 	.word	0xffffffff


	//   ....[3]....
        /*1f4c*/ 	.word	0xffffffff


	//   ....[4]....
        /*1f50*/ 	.word	0xffffffff


	//   ....[5]....
        /*1f54*/ 	.word	0xffffffff


	//----- nvinfo : EIATTR_COOP_GROUP_INSTR_OFFSETS
	.align		4
.L_31:
        /*1f58*/ 	.byte	0x04, 0x28
        /*1f5a*/ 	.short	(.L_33 - .L_32)


	//   ....[0]....
.L_32:
        /*1f5c*/ 	.word	0x00000070


	//   ....[1]....
        /*1f60*/ 	.word	0x00000080


	//   ....[2]....
        /*1f64*/ 	.word	0x000001a0


	//   ....[3]....
        /*1f68*/ 	.word	0x000003f0


	//   ....[4]....
        /*1f6c*/ 	.word	0x00000880


	//   ....[5]....
        /*1f70*/ 	.word	0x000014c0


	//----- nvinfo : EIATTR_REG_RECONFIG
	.align		4
.L_33:
        /*1f74*/ 	.byte	0x01, 0x54
	.zero		2


	//----- nvinfo : EIATTR_SYSCALL_OFFSETS
	.align		4
        /*1f78*/ 	.byte	0x04, 0x46
        /*1f7a*/ 	.short	(.L_35 - .L_34)


	//   ....[0]....
.L_34:
        /*1f7c*/ 	.word	0x00001670


	//----- nvinfo : EIATTR_MBARRIER_INSTR_OFFSETS
	.align		4
.L_35:
        /*1f80*/ 	.byte	0x04, 0x39
        /*1f82*/ 	.short	(.L_37 - .L_36)


	//   ....[0]....
.L_36:
        /*1f84*/ 	.word	0x00000320
        /*1f88*/ 	.word	0x000000ff
        /*1f8c*/ 	.word	0x00000000
        /*1f90*/ 	.short	0x0100
        /*1f92*/ 	.byte	0x08
	.zero		1


	//   ....[1]....
        /*1f94*/ 	.word	0x00000330
        /*1f98*/ 	.word	0x000000ff
        /*1f9c*/ 	.word	0x00000028
        /*1fa0*/ 	.short	0x0100
        /*1fa2*/ 	.byte	0x08
	.zero		1


	//   ....[2]....
        /*1fa4*/ 	.word	0x00000340
        /*1fa8*/ 	.word	0x000000ff
        /*1fac*/ 	.word	0x00000008
        /*1fb0*/ 	.short	0x0100
        /*1fb2*/ 	.byte	0x08
	.zero		1


	//   ....[3]....
        /*1fb4*/ 	.word	0x00000350
        /*1fb8*/ 	.word	0x000000ff
        /*1fbc*/ 	.word	0x00000030
        /*1fc0*/ 	.short	0x0100
        /*1fc2*/ 	.byte	0x08
	.zero		1


	//   ....[4]....
        /*1fc4*/ 	.word	0x00000360
        /*1fc8*/ 	.word	0x000000ff
        /*1fcc*/ 	.word	0x00000010
        /*1fd0*/ 	.short	0x0100
        /*1fd2*/ 	.byte	0x08
	.zero		1


	//   ....[5]....
        /*1fd4*/ 	.word	0x00000370
        /*1fd8*/ 	.word	0x000000ff
        /*1fdc*/ 	.word	0x00000038
        /*1fe0*/ 	.short	0x0100
        /*1fe2*/ 	.byte	0x08
	.zero		1


	//   ....[6]....
        /*1fe4*/ 	.word	0x00000380
        /*1fe8*/ 	.word	0x000000ff
        /*1fec*/ 	.word	0x00000018
        /*1ff0*/ 	.short	0x0100
        /*1ff2*/ 	.byte	0x08
	.zero		1


	//   ....[7]....
        /*1ff4*/ 	.word	0x00000390
        /*1ff8*/ 	.word	0x000000ff
        /*1ffc*/ 	.word	0x00000040
        /*2000*/ 	.short	0x0100
        /*2002*/ 	.byte	0x08
	.zero		1


	//   ....[8]....
        /*2004*/ 	.word	0x000003a0
        /*2008*/ 	.word	0x000000ff
        /*200c*/ 	.word	0x00000020
        /*2010*/ 	.short	0x0100
        /*2012*/ 	.byte	0x08
	.zero		1


	//   ....[9]....
        /*2014*/ 	.word	0x000003b0
        /*2018*/ 	.word	0x000000ff
        /*201c*/ 	.word	0x00000048
        /*2020*/ 	.short	0x0100
        /*2022*/ 	.byte	0x08
	.zero		1


	//   ....[10]....
        /*2024*/ 	.word	0x00000780
        /*2028*/ 	.word	0x000000ff
        /*202c*/ 	.word	0x00000060
        /*2030*/ 	.short	0x0100
        /*2032*/ 	.byte	0x06
	.zero		1


	//   ....[11]....
        /*2034*/ 	.word	0x000007d0
        /*2038*/ 	.word	0x000000ff
        /*203c*/ 	.word	0x00000068
        /*2040*/ 	.short	0x0100
        /*2042*/ 	.byte	0x06
	.zero		1


	//   ....[12]....
        /*2044*/ 	.word	0x00001750
        /*2048*/ 	.word	0x00000003
        /*204c*/ 	.word	0x00000000
        /*2050*/ 	.short	0x010a
        /*2052*/ 	.byte	0x3f
	.zero		1


	//   ....[13]....
        /*2054*/ 	.word	0x00001790
        /*2058*/ 	.word	0x00000003
        /*205c*/ 	.word	0x00000000
        /*2060*/ 	.short	0x010a
        /*2062*/ 	.byte	0x3f
	.zero		1


	//   ....[14]....
        /*2064*/ 	.word	0x00004740
        /*2068*/ 	.word	0x00000004
        /*206c*/ 	.word	0x00000000
        /*2070*/ 	.short	0x010a
        /*2072*/ 	.byte	0x3f
	.zero		1


	//   ....[15]....
        /*2074*/ 	.word	0x00004780
        /*2078*/ 	.word	0x00000004
        /*207c*/ 	.word	0x00000000
        /*2080*/ 	.short	0x010a
        /*2082*/ 	.byte	0x3f
	.zero		1


	//   ....[16]....
        /*2084*/ 	.word	0x00007890
        /*2088*/ 	.word	0x00000004
        /*208c*/ 	.word	0x00000000
        /*2090*/ 	.short	0x0101
        /*2092*/ 	.byte	0x3f
	.zero		1


	//   ....[17]....
        /*2094*/ 	.word	0x00007ac0
        /*2098*/ 	.word	0x00000000
        /*209c*/ 	.word	0x00000000
        /*20a0*/ 	.short	0x0101
        /*20a2*/ 	.byte	0x3f
	.zero		1


	//   ....[18]....
        /*20a4*/ 	.word	0x0001ac10
        /*20a8*/ 	.word	0x0000000f
        /*20ac*/ 	.word	0x00000028
        /*20b0*/ 	.short	0x010a
        /*20b2*/ 	.byte	0x3f
	.zero		1


	//   ....[19]....
        /*20b4*/ 	.word	0x0001afa0
        /*20b8*/ 	.word	0x00000002
        /*20bc*/ 	.word	0x00000068
        /*20c0*/ 	.short	0x0101
        /*20c2*/ 	.byte	0x3f
	.zero		1


	//   ....[20]....
        /*20c4*/ 	.word	0x0001b7b0
        /*20c8*/ 	.word	0x00000003
        /*20cc*/ 	.word	0x00000000
        /*20d0*/ 	.short	0x010a
        /*20d2*/ 	.byte	0x3f
	.zero		1


	//   ....[21]....
        /*20d4*/ 	.word	0x0001b840
        /*20d8*/ 	.word	0x00000003
        /*20dc*/ 	.word	0x00000000
        /*20e0*/ 	.short	0x010a
        /*20e2*/ 	.byte	0x3f
	.zero		1


	//   ....[22]....
        /*20e4*/ 	.word	0x0001b8d0
        /*20e8*/ 	.word	0x00000003
        /*20ec*/ 	.word	0x00000000
        /*20f0*/ 	.short	0x010a
        /*20f2*/ 	.byte	0x3f
	.zero		1


	//   ....[23]....
        /*20f4*/ 	.word	0x0001b960
        /*20f8*/ 	.word	0x00000003
        /*20fc*/ 	.word	0x00000000
        /*2100*/ 	.short	0x010a
        /*2102*/ 	.byte	0x3f
	.zero		1


	//   ....[24]....
        /*2104*/ 	.word	0x0001b9f0
        /*2108*/ 	.word	0x00000003
        /*210c*/ 	.word	0x00000000
        /*2110*/ 	.short	0x010a
        /*2112*/ 	.byte	0x3f
	.zero		1


	//   ....[25]....
        /*2114*/ 	.word	0x0001ba50
        /*2118*/ 	.word	0x00000003
        /*211c*/ 	.word	0x00000000
        /*2120*/ 	.short	0x010a
        /*2122*/ 	.byte	0x3f
	.zero		1


	//   ....[26]....
        /*2124*/ 	.word	0x0001baa0
        /*2128*/ 	.word	0x00000004
        /*212c*/ 	.word	0x00000000
        /*2130*/ 	.short	0x010a
        /*2132*/ 	.byte	0x3f
	.zero		1


	//   ....[27]....
        /*2134*/ 	.word	0x0001bb70
        /*2138*/ 	.word	0x0000000f
        /*213c*/ 	.word	0x00000028
        /*2140*/ 	.short	0x010a
        /*2142*/ 	.byte	0x3f
	.zero		1


	//   ....[28]....
        /*2144*/ 	.word	0x0001bc40
        /*2148*/ 	.word	0x00000003
        /*214c*/ 	.word	0x00000000
        /*2150*/ 	.short	0x010a
        /*2152*/ 	.byte	0x3f
	.zero		1


	//   ....[29]....
        /*2154*/ 	.word	0x0001bc90
        /*2158*/ 	.word	0x00000003
        /*215c*/ 	.word	0x00000000
        /*2160*/ 	.short	0x010a
        /*2162*/ 	.byte	0x3f
	.zero		1


	//   ....[30]....
        /*2164*/ 	.word	0x0001bce0
        /*2168*/ 	.word	0x00000003
        /*216c*/ 	.word	0x00000000
        /*2170*/ 	.short	0x010a
        /*2172*/ 	.byte	0x3f
	.zero		1


	//   ....[31]....
        /*2174*/ 	.word	0x0001bd30
        /*2178*/ 	.word	0x00000003
        /*217c*/ 	.word	0x00000000
        /*2180*/ 	.short	0x010a
        /*2182*/ 	.byte	0x3f
	.zero		1


	//----- nvinfo : EIATTR_NUM_MBARRIERS
	.align		4
.L_37:
        /*2184*/ 	.byte	0x03, 0x38
        /*2186*/ 	.short	0x000c


	//----- nvinfo : EIATTR_EXIT_INSTR_OFFSETS
	.align		4
        /*2188*/ 	.byte	0x04, 0x1c
        /*218a*/ 	.short	(.L_39 - .L_38)


	//   ....[0]....
.L_38:
        /*218c*/ 	.word	0x00000ae0


	//   ....[1]....
        /*2190*/ 	.word	0x00001370


	//   ....[2]....
        /*2194*/ 	.word	0x0001a280


	//   ....[3]....
        /*2198*/ 	.word	0x0001a8a0


	//   ....[4]....
        /*219c*/ 	.word	0x0001ba40


	//----- nvinfo : EIATTR_MAX_THREADS
	.align		4
.L_39:
        /*21a0*/ 	.byte	0x04, 0x05
        /*21a2*/ 	.short	(.L_41 - .L_40)
.L_40:
        /*21a4*/ 	.word	0x00000180
        /*21a8*/ 	.word	0x00000001
        /*21ac*/ 	.word	0x00000001


	//----- nvinfo : EIATTR_CRS_STACK_SIZE
	.align		4
.L_41:
        /*21b0*/ 	.byte	0x04, 0x1e
        /*21b2*/ 	.short	(.L_43 - .L_42)
.L_42:
        /*21b4*/ 	.word	0x00000000


	//----- nvinfo : EIATTR_CBANK_PARAM_SIZE
	.align		4
.L_43:
        /*21b8*/ 	.byte	0x03, 0x19
        /*21ba*/ 	.short	0x0470


	//----- nvinfo : EIATTR_PARAM_CBANK
	.align		4
        /*21bc*/ 	.byte	0x04, 0x0a
        /*21be*/ 	.short	(.L_45 - .L_44)
	.align		4
.L_44:
        /*21c0*/ 	.word	index@(.nv.constant0._ZN7cutlass13device_kernelINS_4gemm6kernel13GemmUniversalIN4cute5tupleIJiiiiEEENS1_10collective13CollectiveMmaINS1_34MainloopSm90TmaGmmaWarpSpecializedILi5ENS5_IJNS4_1CILi2EEENSA_ILi1EEESC_EEENS1_35KernelTmaWarpSpecializedCooperativeEEENS5_IJNSA_ILi512EEENSA_ILi160EEENSA_ILi64EEEEEEaNS5_IJlSC_lEEEaSK_NS4_8TiledMMAINS4_8MMA_AtomIJNS4_4SM904GMMA26MMA_64x32x32_S32S8S8_SS_TNEEEENS4_6LayoutISD_NS5_IJSC_NSA_ILi0EEESS_EEEEENS5_IJNS4_10UnderscoreESV_SV_EEEEENS4_13SM90_TMA_LOADENS4_14ComposedLayoutINS4_7SwizzleILi2ELi4ELi3EEENS4_18smem_ptr_flag_bitsILi8EEENSR_INS5_IJNSA_ILi8EEESI_EEENS5_IJSI_SC_EEEEEEEvNS4_8identityENS4_23SM90_TMA_LOAD_MULTICASTES18_vS19_EENS_8epilogue10collective6detail29Sm90TmaWarpSpecializedAdapterINS1D_15DefaultEpilogueIaSK_SK_NS1C_6thread17LinearCombinationIaLi1EiiLNS1H_9ScaleType4KindE0ELNS_15FloatRoundStyleE2EaEENS1_15EpilogueDefaultEEEEEvvEEEEvNT_6ParamsE)
        /*21c4*/ 	.short	0x0210
        /*21c6*/ 	.short	0x0470


	//----- nvinfo : EIATTR_SW_WAR
	.align		4
.L_45:
        /*21c8*/ 	.byte	0x04, 0x36
        /*21ca*/ 	.short	(.L_47 - .L_46)
.L_46:
        /*21cc*/ 	.word	0x00000008
.L_47:


//--------------------- .nv.callgraph             --------------------------
	.section	.nv.callgraph,"",@"SHT_CUDA_CALLGRAPH"
	.align	4
	.sectionentsize	8
	.align		4
        /*0000*/ 	.word	0x00000000
	.align		4
        /*0004*/ 	.word	0xffffffff
	.align		4
        /*0008*/ 	.word	index@(_ZN7cutlass13device_kernelINS_4gemm6kernel13GemmUniversalIN4cute5tupleIJiiiiEEENS1_10collective13CollectiveMmaINS1_34MainloopSm90TmaGmmaWarpSpecializedILi5ENS5_IJNS4_1CILi2EEENSA_ILi1EEESC_EEENS1_35KernelTmaWarpSpecializedCooperativeEEENS5_IJNSA_ILi512EEENSA_ILi160EEENSA_ILi64EEEEEEaNS5_IJlSC_lEEEaSK_NS4_8TiledMMAINS4_8MMA_AtomIJNS4_4SM904GMMA26MMA_64x32x32_S32S8S8_SS_TNEEEENS4_6LayoutISD_NS5_IJSC_NSA_ILi0EEESS_EEEEENS5_IJNS4_10UnderscoreESV_SV_EEEEENS4_13SM90_TMA_LOADENS4_14ComposedLayoutINS4_7SwizzleILi2ELi4ELi3EEENS4_18smem_ptr_flag_bitsILi8EEENSR_INS5_IJNSA_ILi8EEESI_EEENS5_IJSI_SC_EEEEEEEvNS4_8identityENS4_23SM90_TMA_LOAD_MULTICASTES18_vS19_EENS_8epilogue10collective6detail29Sm90TmaWarpSpecializedAdapterINS1D_15DefaultEpilogueIaSK_SK_NS1C_6thread17LinearCombinationIaLi1EiiLNS1H_9ScaleType4KindE0ELNS_15FloatRoundStyleE2EaEENS1_15EpilogueDefaultEEEEEvvEEEEvNT_6ParamsE)
	.align		4
        /*000c*/ 	.word	index@(__assertfail)
	.align		4
        /*0010*/ 	.word	0x00000000
	.align		4
        /*0014*/ 	.word	0xfffffffe
	.align		4
        /*0018*/ 	.word	0x00000000
	.align		4
        /*001c*/ 	.word	0xfffffffd
	.align		4
        /*0020*/ 	.word	0x00000000
	.align		4
        /*0024*/ 	.word	0xfffffffc


//--------------------- .nv.constant4             --------------------------
	.section	.nv.constant4,"a",@progbits
	.align	8
	.align		8
.nv.constant4:
        /*0000*/ 	.dword	__assertfail
	.align		8
        /*0008*/ 	.dword	__unnamed_1
	.align		8
        /*0010*/ 	.dword	_ZN40_INTERNAL_b925afe3_4_k_cu_d3da0cb8_127254cuda3std3__45__cpo5beginE
	.align		8
        /*0018*/ 	.dword	_ZN40_INTERNAL_b925afe3_4_k_cu_d3da0cb8_127254cuda3std3__45__cpo3endE
	.align		8
        /*0020*/ 	.dword	_ZN40_INTERNAL_b925afe3_4_k_cu_d3da0cb8_127254cuda3std3__45__cpo6cbeginE
	.align		8
        /*0028*/ 	.dword	_ZN40_INTERNAL_b925afe3_4_k_cu_d3da0cb8_127254cuda3std3__45__cpo4cendE
	.align		8
        /*0030*/ 	.dword	_ZN40_INTERNAL_b925afe3_4_k_cu_d3da0cb8_127254cuda3std3__442_GLOBAL__N__b925afe3_4_k_cu_d3da0cb8_127256ignoreE
	.align		8
        /*0038*/ 	.dword	_ZN40_INTERNAL_b925afe3_4_k_cu_d3da0cb8_127254cuda3std3__419piecewise_constructE
	.align		8
        /*0040*/ 	.dword	_ZN40_INTERNAL_b925afe3_4_k_cu_d3da0cb8_127254cuda3std3__48in_placeE
	.align		8
        /*0048*/ 	.dword	_ZN40_INTERNAL_b925afe3_4_k_cu_d3da0cb8_127254cuda3std6ranges3__45__cpo4swapE
	.align		8
        /*0050*/ 	.dword	_ZN40_INTERNAL_b925afe3_4_k_cu_d3da0cb8_127254cuda3std6ranges3__45__cpo9iter_moveE
	.align		8
        /*0058*/ 	.dword	_ZN40_INTERNAL_b925afe3_4_k_cu_d3da0cb8_127254cute7productE
	.align		8
        /*0060*/ 	.dword	_ZN40_INTERNAL_b925afe3_4_k_cu_d3da0cb8_127254cute1_E
	.align		8
        /*0068*/ 	.dword	$str$22
	.align		8
        /*0070*/ 	.dword	$str$23


//--------------------- .text._ZN7cutlass13device_kernelINS_4gemm6kernel13GemmUniversalIN4cute5tupleIJiiiiEEENS1_10collective13CollectiveMmaINS1_34MainloopSm90TmaGmmaWarpSpecializedILi5ENS5_IJNS4_1CILi2EEENSA_ILi1EEESC_EEENS1_35KernelTmaWarpSpecializedCooperativeEEENS5_IJNSA_ILi512EEENSA_ILi160EEENSA_ILi64EEEEEEaNS5_IJlSC_lEEEaSK_NS4_8TiledMMAINS4_8MMA_AtomIJNS4_4SM904GMMA26MMA_64x32x32_S32S8S8_SS_TNEEEENS4_6LayoutISD_NS5_IJSC_NSA_ILi0EEESS_EEEEENS5_IJNS4_10UnderscoreESV_SV_EEEEENS4_13SM90_TMA_LOADENS4_14ComposedLayoutINS4_7SwizzleILi2ELi4ELi3EEENS4_18smem_ptr_flag_bitsILi8EEENSR_INS5_IJNSA_ILi8EEESI_EEENS5_IJSI_SC_EEEEEEEvNS4_8identityENS4_23SM90_TMA_LOAD_MULTICASTES18_vS19_EENS_8epilogue10collective6detail29Sm90TmaWarpSpecializedAdapterINS1D_15DefaultEpilogueIaSK_SK_NS1C_6thread17LinearCombinationIaLi1EiiLNS1H_9ScaleType4KindE0ELNS_15FloatRoundStyleE2EaEENS1_15EpilogueDefaultEEEEEvvEEEEvNT_6ParamsE --------------------------
	.section	.text._ZN7cutlass13device_kernelINS_4gemm6kernel13GemmUniversalIN4cute5tupleIJiiiiEEENS1_10collective13CollectiveMmaINS1_34MainloopSm90TmaGmmaWarpSpecializedILi5ENS5_IJNS4_1CILi2EEENSA_ILi1EEESC_EEENS1_35KernelTmaWarpSpecializedCooperativeEEENS5_IJNSA_ILi512EEENSA_ILi160EEENSA_ILi64EEEEEEaNS5_IJlSC_lEEEaSK_NS4_8TiledMMAINS4_8MMA_AtomIJNS4_4SM904GMMA26MMA_64x32x32_S32S8S8_SS_TNEEEENS4_6LayoutISD_NS5_IJSC_NSA_ILi0EEESS_EEEEENS5_IJNS4_10UnderscoreESV_SV_EEEEENS4_13SM90_TMA_LOADENS4_14ComposedLayoutINS4_7SwizzleILi2ELi4ELi3EEENS4_18smem_ptr_flag_bitsILi8EEENSR_INS5_IJNSA_ILi8EEESI_EEENS5_IJSI_SC_EEEEEEEvNS4_8identityENS4_23SM90_TMA_LOAD_MULTICASTES18_vS19_EENS_8epilogue10collective6detail29Sm90TmaWarpSpecializedAdapterINS1D_15DefaultEpilogueIaSK_SK_NS1C_6thread17LinearCombinationIaLi1EiiLNS1H_9ScaleType4KindE0ELNS_15FloatRoundStyleE2EaEENS1_15EpilogueDefaultEEEEEvvEEEEvNT_6ParamsE,"ax",@progbits
	.align	128
.text._ZN7cutlass13device_kernelINS_4gemm6kernel13GemmUniversalIN4cute5tupleIJiiiiEEENS1_10collective13CollectiveMmaINS1_34MainloopSm90TmaGmmaWarpSpecializedILi5ENS5_IJNS4_1CILi2EEENSA_ILi1EEESC_EEENS1_35KernelTmaWarpSpecializedCooperativeEEENS5_IJNSA_ILi512EEENSA_ILi160EEENSA_ILi64EEEEEEaNS5_IJlSC_lEEEaSK_NS4_8TiledMMAINS4_8MMA_AtomIJNS4_4SM904GMMA26MMA_64x32x32_S32S8S8_SS_TNEEEENS4_6LayoutISD_NS5_IJSC_NSA_ILi0EEESS_EEEEENS5_IJNS4_10UnderscoreESV_SV_EEEEENS4_13SM90_TMA_LOADENS4_14ComposedLayoutINS4_7SwizzleILi2ELi4ELi3EEENS4_18smem_ptr_flag_bitsILi8EEENSR_INS5_IJNSA_ILi8EEESI_EEENS5_IJSI_SC_EEEEEEEvNS4_8identityENS4_23SM90_TMA_LOAD_MULTICASTES18_vS19_EENS_8epilogue10collective6detail29Sm90TmaWarpSpecializedAdapterINS1D_15DefaultEpilogueIaSK_SK_NS1C_6thread17LinearCombinationIaLi1EiiLNS1H_9ScaleType4KindE0ELNS_15FloatRoundStyleE2EaEENS1_15EpilogueDefaultEEEEEvvEEEEvNT_6ParamsE:
        .type           _ZN7cutlass13device_kernelINS_4gemm6kernel13GemmUniversalIN4cute5tupleIJiiiiEEENS1_10collective13CollectiveMmaINS1_34MainloopSm90TmaGmmaWarpSpecializedILi5ENS5_IJNS4_1CILi2EEENSA_ILi1EEESC_EEENS1_35KernelTmaWarpSpecializedCooperativeEEENS5_IJNSA_ILi512EEENSA_ILi160EEENSA_ILi64EEEEEEaNS5_IJlSC_lEEEaSK_NS4_8TiledMMAINS4_8MMA_AtomIJNS4_4SM904GMMA26MMA_64x32x32_S32S8S8_SS_TNEEEENS4_6LayoutISD_NS5_IJSC_NSA_ILi0EEESS_EEEEENS5_IJNS4_10UnderscoreESV_SV_EEEEENS4_13SM90_TMA_LOADENS4_14ComposedLayoutINS4_7SwizzleILi2ELi4ELi3EEENS4_18smem_ptr_flag_bitsILi8EEENSR_INS5_IJNSA_ILi8EEESI_EEENS5_IJSI_SC_EEEEEEEvNS4_8identityENS4_23SM90_TMA_LOAD_MULTICASTES18_vS19_EENS_8epilogue10collective6detail29Sm90TmaWarpSpecializedAdapterINS1D_15DefaultEpilogueIaSK_SK_NS1C_6thread17LinearCombinationIaLi1EiiLNS1H_9ScaleType4KindE0ELNS_15FloatRoundStyleE2EaEENS1_15EpilogueDefaultEEEEEvvEEEEvNT_6ParamsE,@function
        .size           _ZN7cutlass13device_kernelINS_4gemm6kernel13GemmUniversalIN4cute5tupleIJiiiiEEENS1_10collective13CollectiveMmaINS1_34MainloopSm90TmaGmmaWarpSpecializedILi5ENS5_IJNS4_1CILi2EEENSA_ILi1EEESC_EEENS1_35KernelTmaWarpSpecializedCooperativeEEENS5_IJNSA_ILi512EEENSA_ILi160EEENSA_ILi64EEEEEEaNS5_IJlSC_lEEEaSK_NS4_8TiledMMAINS4_8MMA_AtomIJNS4_4SM904GMMA26MMA_64x32x32_S32S8S8_SS_TNEEEENS4_6LayoutISD_NS5_IJSC_NSA_ILi0EEESS_EEEEENS5_IJNS4_10UnderscoreESV_SV_EEEEENS4_13SM90_TMA_LOADENS4_14ComposedLayoutINS4_7SwizzleILi2ELi4ELi3EEENS4_18smem_ptr_flag_bitsILi8EEENSR_INS5_IJNSA_ILi8EEESI_EEENS5_IJSI_SC_EEEEEEEvNS4_8identityENS4_23SM90_TMA_LOAD_MULTICASTES18_vS19_EENS_8epilogue10collective6detail29Sm90TmaWarpSpecializedAdapterINS1D_15DefaultEpilogueIaSK_SK_NS1C_6thread17LinearCombinationIaLi1EiiLNS1H_9ScaleType4KindE0ELNS_15FloatRoundStyleE2EaEENS1_15EpilogueDefaultEEEEEvvEEEEvNT_6ParamsE,(.L_x_239 - _ZN7cutlass13device_kernelINS_4gemm6kernel13GemmUniversalIN4cute5tupleIJiiiiEEENS1_10collective13CollectiveMmaINS1_34MainloopSm90TmaGmmaWarpSpecializedILi5ENS5_IJNS4_1CILi2EEENSA_ILi1EEESC_EEENS1_35KernelTmaWarpSpecializedCooperativeEEENS5_IJNSA_ILi512EEENSA_ILi160EEENSA_ILi64EEEEEEaNS5_IJlSC_lEEEaSK_NS4_8TiledMMAINS4_8MMA_AtomIJNS4_4SM904GMMA26MMA_64x32x32_S32S8S8_SS_TNEEEENS4_6LayoutISD_NS5_IJSC_NSA_ILi0EEESS_EEEEENS5_IJNS4_10UnderscoreESV_SV_EEEEENS4_13SM90_TMA_LOADENS4_14ComposedLayoutINS4_7SwizzleILi2ELi4ELi3EEENS4_18smem_ptr_flag_bitsILi8EEENSR_INS5_IJNSA_ILi8EEESI_EEENS5_IJSI_SC_EEEEEEEvNS4_8identityENS4_23SM90_TMA_LOAD_MULTICASTES18_vS19_EENS_8epilogue10collective6detail29Sm90TmaWarpSpecializedAdapterINS1D_15DefaultEpilogueIaSK_SK_NS1C_6thread17LinearCombinationIaLi1EiiLNS1H_9ScaleType4KindE0ELNS_15FloatRoundStyleE2EaEENS1_15EpilogueDefaultEEEEEvvEEEEvNT_6ParamsE)
        .other          _ZN7cutlass13device_kernelINS_4gemm6kernel13GemmUniversalIN4cute5tupleIJiiiiEEENS1_10collective13CollectiveMmaINS1_34MainloopSm90TmaGmmaWarpSpecializedILi5ENS5_IJNS4_1CILi2EEENSA_ILi1EEESC_EEENS1_35KernelTmaWarpSpecializedCooperativeEEENS5_IJNSA_ILi512EEENSA_ILi160EEENSA_ILi64EEEEEEaNS5_IJlSC_lEEEaSK_NS4_8TiledMMAINS4_8MMA_AtomIJNS4_4SM904GMMA26MMA_64x32x32_S32S8S8_SS_TNEEEENS4_6LayoutISD_NS5_IJSC_NSA_ILi0EEESS_EEEEENS5_IJNS4_10UnderscoreESV_SV_EEEEENS4_13SM90_TMA_LOADENS4_14ComposedLayoutINS4_7SwizzleILi2ELi4ELi3EEENS4_18smem_ptr_flag_bitsILi8EEENSR_INS5_IJNSA_ILi8EEESI_EEENS5_IJSI_SC_EEEEEEEvNS4_8identityENS4_23SM90_TMA_LOAD_MULTICASTES18_vS19_EENS_8epilogue10collective6detail29Sm90TmaWarpSpecializedAdapterINS1D_15DefaultEpilogueIaSK_SK_NS1C_6thread17LinearCombinationIaLi1EiiLNS1H_9ScaleType4KindE0ELNS_15FloatRoundStyleE2EaEENS1_15EpilogueDefaultEEEEEvvEEEEvNT_6ParamsE,@"STO_CUDA_ENTRY STV_DEFAULT"
_ZN7cutlass13device_kernelINS_4gemm6kernel13GemmUniversalIN4cute5tupleIJiiiiEEENS1_10collective13CollectiveMmaINS1_34MainloopSm90TmaGmmaWarpSpecializedILi5ENS5_IJNS4_1CILi2EEENSA_ILi1EEESC_EEENS1_35KernelTmaWarpSpecializedCooperativeEEENS5_IJNSA_ILi512EEENSA_ILi160EEENSA_ILi64EEEEEEaNS5_IJlSC_lEEEaSK_NS4_8TiledMMAINS4_8MMA_AtomIJNS4_4SM904GMMA26MMA_64x32x32_S32S8S8_SS_TNEEEENS4_6LayoutISD_NS5_IJSC_NSA_ILi0EEESS_EEEEENS5_IJNS4_10UnderscoreESV_SV_EEEEENS4_13SM90_TMA_LOADENS4_14ComposedLayoutINS4_7SwizzleILi2ELi4ELi3EEENS4_18smem_ptr_flag_bitsILi8EEENSR_INS5_IJNSA_ILi8EEESI_EEENS5_IJSI_SC_EEEEEEEvNS4_8identityENS4_23SM90_TMA_LOAD_MULTICASTES18_vS19_EENS_8epilogue10collective6detail29Sm90TmaWarpSpecializedAdapterINS1D_15DefaultEpilogueIaSK_SK_NS1C_6thread17LinearCombinationIaLi1EiiLNS1H_9ScaleType4KindE0ELNS_15FloatRoundStyleE2EaEENS1_15EpilogueDefaultEEEEEvvEEEEvNT_6ParamsE:
[----:B------:R-:W0:Y:S02]  /*0000*/  LDC R1, c[0x0][0x28] ;  /* 0x00000a00ff017b82 */ /* 0x000e240000000800 */
[----:B0-----:R-:W-:Y:S01]  /*0010*/  VIADD R1, R1, 0xfffffbb0 ;  /* 0xfffffbb001017836 */ /* 0x001fe20000000000 */
[----:B------:R-:W0:Y:S01]  /*0020*/  S2R R4, SR_TID.X ;  /* 0x0000000000047919 */ /* 0x000e220000002100 */
[----:B------:R-:W-:Y:S01]  /*0030*/  ELECT P0, URZ, PT ;  /* 0x00000000003f782f */ /* 0x000fe20003800000 */
[----:B------:R-:W-:Y:S01]  /*0040*/  BSSY B0, `(.L_x_0) ;  /* 0x0000015000007945 */ /* 0x000fe20003800000 */
[--C-:B0-----:R-:W-:Y:S02]  /*0050*/  SHF.R.U32.HI R0, RZ, 0x5, R4.reuse ;  /* 0x00000005ff007819 */ /* 0x101fe40000011604 */
[----:B------:R-:W-:-:S03]  /*0060*/  SHF.R.U32.HI R2, RZ, 0x7, R4 ;  /* 0x00000007ff027819 */ /* 0x000fc60000011604 */
[----:B------:R-:W0:Y:S04]  /*0070*/  SHFL.IDX PT, R3, R0, RZ, 0x1f ;  /* 0x00001fff00037589 */ /* 0x000e2800000e0000 */
[----:B------:R-:W1:Y:S01]  /*0080*/  SHFL.IDX PT, R2, R2, RZ, 0x1f ;  /* 0x00001fff02027589 */ /* 0x000e6200000e0000 */
[----:B0-----:R-:W-:Y:S02]  /*0090*/  R2UR UR9, R3 ;  /* 0x00000000030972ca */ /* 0x001fe400000e0000 */
[----:B-1----:R-:W-:-:S11]  /*00a0*/  R2UR UR5, R2 ;  /* 0x00000000020572ca */ /* 0x002fd600000e0000 */
[----:B------:R-:W-:Y:S02]  /*00b0*/  USHF.R.S32.HI UR4, URZ, 0x1f, UR9 ;  /* 0x0000001f3f047899 */ /* 0x000fe40008011409 */
[----:B------:R-:W-:Y:S02]  /*00c0*/  ISETP.NE.OR P0, PT, RZ, UR9, !P0 ;  /* 0x00000009ff007c0c */ /* 0x000fe4000c705670 */
[----:B------:R-:W-:-:S04]  /*00d0*/  ULEA.HI UR4, UR4, UR9, URZ, 0x2 ;  /* 0x0000000904047291 */ /* 0x000fc8000f8f103f */
[----:B------:R-:W-:-:S04]  /*00e0*/  ULOP3.LUT UR4, UR4, 0xfffffffc, URZ, 0xc0, !UPT ;  /* 0xfffffffc04047892 */ /* 0x000fc8000f8ec03f */
[----:B------:R-:W-:-:S03]  /*00f0*/  UIADD3 UR9, UR9, -UR4, URZ ;  /* 0x8000000409097290 */ /* 0x000fc6000fffe03f */
[----:B------:R-:W-:Y:S09]  /*0100*/  @P0 BRA `(.L_x_1) ;  /* 0x0000000000200947 */ /* 0x000ff20003800000 */
[----:B------:R-:W-:Y:S02]  /*0110*/  ULDC.64 UR6, c[0x0][0x198] ;  /* 0x0000660000067ab9 */ /* 0x000fe40000000a00 */
[----:B------:R-:W-:Y:S02]  /*0120*/  UIADD3 UR10, UP0, UR6, 0xf0, URZ ;  /* 0x000000f0060a7890 */ /* 0x000fe4000ff1e03f */
[----:B------:R-:W-:Y:S02]  /*0130*/  UIADD3 UR6, UP1, UR6, 0x1f0, URZ ;  /* 0x000001f006067890 */ /* 0x000fe4000ff3e03f */
[----:B------:R-:W-:Y:S02]  /*0140*/  UIADD3.X UR11, URZ, UR7, URZ, UP0, !UPT ;  /* 0x000000073f0b7290 */ /* 0x000fe400087fe43f */
[----:B------:R-:W-:-:S07]  /*0150*/  UIADD3.X UR7, URZ, UR7, URZ, UP1, !UPT ;  /* 0x000000073f077290 */ /* 0x000fce0008ffe43f */
[----:B------:R0:W-:Y:S02]  /*0160*/  UTMACCTL.PF [UR10] ;  /* 0x000000000a0079b9 */ /* 0x0001e40008040000 */
[----:B------:R0:W-:Y:S02]  /*0170*/  UTMACCTL.PF [UR6] ;  /* 0x00000000060079b9 */ /* 0x0001e40008040000 */
[----:B0-----:R-:W-:Y:S01]  /*0180*/  NOP ;  /* 0x0000000000007918 */ /* 0x001fe20000000000 */
.L_x_1:
[----:B------:R-:W-:Y:S05]  /*0190*/  BSYNC B0 ;  /* 0x0000000000007941 */ /* 0x000fea0003800000 */
.L_x_0:
[----:B------:R-:W0:Y:S01]  /*01a0*/  SHFL.IDX PT, R2, R0, RZ, 0x1f ;  /* 0x00001fff00027589 */ /* 0x000e2200000e0000 */
[----:B------:R-:W-:Y:S01]  /*01b0*/  UISETP.NE.AND UP0, UPT, UR9, 0x3, UPT ;  /* 0x000000030900788c */ /* 0x000fe2000bf05270 */
[----:B------:R-:W-:Y:S01]  /*01c0*/  ISETP.NE.AND P1, PT, RZ, UR5, PT ;  /* 0x00000005ff007c0c */ /* 0x000fe2000bf25270 */
[----:B------:R-:W-:Y:S02]  /*01d0*/  UIADD3 UR16, UR5, -0x1, URZ ;  /* 0xffffffff05107890 */ /* 0x000fe4000fffe03f */
[----:B------:R-:W-:Y:S02]  /*01e0*/  UISETP.EQ.OR UP0, UPT, UR9, URZ, !UP0 ;  /* 0x0000003f0900728c */ /* 0x000fe4000c702670 */
[----:B------:R-:W-:Y:S02]  /*01f0*/  UISETP.GE.U32.AND UP1, UPT, UR16, 0x2, UPT ;  /* 0x000000021000788c */ /* 0x000fe4000bf26070 */
[----:B------:R-:W-:-:S04]  /*0200*/  UISETP.EQ.AND UP0, UPT, UR5, URZ, UP0 ;  /* 0x0000003f0500728c */ /* 0x000fc80008702270 */
[----:B------:R-:W-:-:S04]  /*0210*/  USEL UR36, URZ, 0x1, !UP0 ;  /* 0x000000013f247887 */ /* 0x000fc8000c000000 */
[----:B------:R-:W-:Y:S01]  /*0220*/  USEL UR36, UR36, 0x2, UP1 ;  /* 0x0000000224247887 */ /* 0x000fe20008800000 */
[----:B0-----:R-:W-:-:S13]  /*0230*/  ISETP.NE.AND P0, PT, R2, RZ, PT ;  /* 0x000000ff0200720c */ /* 0x001fda0003f05270 */
[----:B------:R-:W-:Y:S05]  /*0240*/  @P0 BRA `(.L_x_2) ;  /* 0x0000000000600947 */ /* 0x000fea0003800000 */
[----:B------:R-:W0:Y:S01]  /*0250*/  S2UR UR8, SR_CgaCtaId ;  /* 0x00000000000879c3 */ /* 0x000e220000008800 */
[----:B------:R-:W-:Y:S01]  /*0260*/  UMOV UR4, 0x400 ;  /* 0x0000040000047882 */ /* 0x000fe20000000000 */
[----:B------:R-:W-:Y:S01]  /*0270*/  UMOV UR5, 0x1 ;  /* 0x0000000100057882 */ /* 0x000fe20000000000 */
[----:B------:R-:W-:Y:S01]  /*0280*/  UMOV UR6, 0x4 ;  /* 0x0000000400067882 */ /* 0x000fe20000000000 */
[----:B------:R-:W-:Y:S01]  /*0290*/  ELECT P0, URZ, PT ;  /* 0x00000000003f782f */ /* 0x000fe20003800000 */
[----:B------:R-:W-:-:S04]  /*02a0*/  UIADD3 UR6, -UR6, 0x100000, URZ ;  /* 0x0010000006067890 */ /* 0x000fc8000fffe13f */
[----:B------:R-:W-:Y:S02]  /*02b0*/  USHF.L.U32 UR7, UR6, 0xb, URZ ;  /* 0x0000000b06077899 */ /* 0x000fe4000800063f */
[----:B------:R-:W-:Y:S02]  /*02c0*/  USHF.L.U32 UR6, UR6, 0x1, URZ ;  /* 0x0000000106067899 */ /* 0x000fe4000800063f */
[----:B0-----:R-:W-:Y:S02]  /*02d0*/  ULEA UR8, UR8, UR4, 0x18 ;  /* 0x0000000408087291 */ /* 0x001fe4000f8ec03f */
[----:B------:R-:W-:-:S04]  /*02e0*/  UIADD3 UR4, -UR5, 0x100000, URZ ;  /* 0x0010000005047890 */ /* 0x000fc8000fffe13f */
[----:B------:R-:W-:Y:S02]  /*02f0*/  USHF.L.U32 UR5, UR4, 0xb, URZ ;  /* 0x0000000b04057899 */ /* 0x000fe4000800063f */
[----:B------:R-:W-:Y:S01]  /*0300*/  USHF.L.U32 UR4, UR4, 0x1, URZ ;  /* 0x0000000104047899 */ /* 0x000fe2000800063f */
[----:B------:R-:W0:Y:S11]  /*0310*/  FENCE.VIEW.ASYNC.S ;  /* 0x00000000000073c6 */ /* 0x000e360000000000 */
[----:B0-----:R0:W1:Y:S01]  /*0320*/  SYNCS.EXCH.64 URZ, [UR8], UR4 ;  /* 0x00000004083f75b2 */ /* 0x0010620008000100 */
[----:B------:R0:W2:Y:S01]  /*0330*/  SYNCS.EXCH.64 URZ, [UR8+0x28], UR6 ;  /* 0x00002806083f75b2 */ /* 0x0000a20008000100 */
[----:B------:R0:W3:Y:S01]  /*0340*/  SYNCS.EXCH.64 URZ, [UR8+0x8], UR4 ;  /* 0x00000804083f75b2 */ /* 0x0000e20008000100 */
[----:B------:R0:W4:Y:S01]  /*0350*/  SYNCS.EXCH.64 URZ, [UR8+0x30], UR6 ;  /* 0x00003006083f75b2 */ /* 0x0001220008000100 */
[----:B------:R0:W0:Y:S01]  /*0360*/  SYNCS.EXCH.64 URZ, [UR8+0x10], UR4 ;  /* 0x00001004083f75b2 */ /* 0x0000220008000100 */
[----:B------:R0:W0:Y:S01]  /*0370*/  SYNCS.EXCH.64 URZ, [UR8+0x38], UR6 ;  /* 0x00003806083f75b2 */ /* 0x0000220008000100 */
[----:B------:R0:W0:Y:S01]  /*0380*/  SYNCS.EXCH.64 URZ, [UR8+0x18], UR4 ;  /* 0x00001804083f75b2 */ /* 0x0000220008000100 */
[----:B------:R0:W0:Y:S01]  /*0390*/  SYNCS.EXCH.64 URZ, [UR8+0x40], UR6 ;  /* 0x00004006083f75b2 */ /* 0x0000220008000100 */
[----:B------:R0:W0:Y:S01]  /*03a0*/  SYNCS.EXCH.64 URZ, [UR8+0x20], UR4 ;  /* 0x00002004083f75b2 */ /* 0x0000220008000100 */
[----:B------:R0:W0:Y:S01]  /*03b0*/  SYNCS.EXCH.64 URZ, [UR8+0x48], UR6 ;  /* 0x00004806083f75b2 */ /* 0x0000220008000100 */
[----:B------:R-:W-:Y:S01]  /*03c0*/  NOP ;  /* 0x0000000000007918 */ /* 0x000fe20000000000 */
.L_x_2:
[----:B------:R-:W5:Y:S01]  /*03d0*/  S2UR UR13, SR_CTAID.X ;  /* 0x00000000000d79c3 */ /* 0x000f620000002500 */
[----:B------:R-:W-:Y:S01]  /*03e0*/  SHF.R.S32.HI R3, RZ, 0x1f, R4 ;  /* 0x0000001fff037819 */ /* 0x000fe20000011404 */
[----:B------:R5:W1:Y:S01]  /*03f0*/  SHFL.IDX PT, R6, R0, RZ, 0x1f ;  /* 0x00001fff00067589 */ /* 0x000a6200000e0000 */
[----:B0-----:R-:W-:Y:S01]  /*0400*/  ULDC UR4, c[0x0][0x150] ;  /* 0x0000540000047ab9 */ /* 0x001fe20000000800 */
[----:B------:R-:W-:Y:S02]  /*0410*/  ELECT P0, URZ, PT ;  /* 0x00000000003f782f */ /* 0x000fe40003800000 */
[----:B------:R-:W-:Y:S01]  /*0420*/  LEA.HI R3, R3, R4, RZ, 0x7 ;  /* 0x0000000403037211 */ /* 0x000fe200078f38ff */
[----:B------:R-:W-:Y:S01]  /*0430*/  ULDC UR5, c[0x0][0x154] ;  /* 0x0000550000057ab9 */ /* 0x000fe20000000800 */
[----:B------:R-:W-:Y:S01]  /*0440*/  SHF.R.S32.HI R7, RZ, 0x1f, R2 ;  /* 0x0000001fff077819 */ /* 0x000fe20000011402 */
[----:B------:R-:W0:Y:S01]  /*0450*/  S2UR UR10, SR_CTAID.Y ;  /* 0x00000000000a79c3 */ /* 0x000e220000002600 */
[----:B------:R-:W-:Y:S01]  /*0460*/  LOP3.LUT R3, R3, 0xffffff80, RZ, 0xc0, !PT ;  /* 0xffffff8003037812 */ /* 0x000fe200078ec0ff */
[----:B------:R-:W-:Y:S01]  /*0470*/  ULDC UR8, c[0x0][0x144] ;  /* 0x0000510000087ab9 */ /* 0x000fe20000000800 */
[----:B------:R-:W-:Y:S01]  /*0480*/  LEA.HI R7, R7, R2, RZ, 0x2 ;  /* 0x0000000207077211 */ /* 0x000fe200078f10ff */
[----:B------:R-:W-:Y:S01]  /*0490*/  NOP ;  /* 0x0000000000007918 */ /* 0x000fe20000000000 */
[----:B------:R-:W-:Y:S01]  /*04a0*/  NOP ;  /* 0x0000000000007918 */ /* 0x000fe20000000000 */
[----:B------:R-:W-:Y:S01]  /*04b0*/  IMAD.IADD R3, R4, 0x1, -R3 ;  /* 0x0000000104037824 */ /* 0x000fe200078e0a03 */
[----:B------:R-:W-:Y:S01]  /*04c0*/  LOP3.LUT R7, R7, 0x3ffffffc, RZ, 0xc0, !PT ;  /* 0x3ffffffc07077812 */ /* 0x000fe200078ec0ff */
[----:B------:R-:W-:-:S03]  /*04d0*/  ULDC UR11, c[0x0][0x148] ;  /* 0x00005200000b7ab9 */ /* 0x000fc60000000800 */
[----:B------:R-:W-:Y:S01]  /*04e0*/  SHF.R.S32.HI R4, RZ, 0x1f, R3 ;  /* 0x0000001fff047819 */ /* 0x000fe20000011403 */
[----:B------:R-:W-:-:S03]  /*04f0*/  IMAD.IADD R2, R2, 0x1, -R7 ;  /* 0x0000000102027824 */ /* 0x000fc600078e0a07 */
[----:B------:R-:W-:Y:S02]  /*0500*/  LEA.HI R4, R4, R3, RZ, 0x3 ;  /* 0x0000000304047211 */ /* 0x000fe400078f18ff */
[----:B-----5:R-:W-:Y:S02]  /*0510*/  I2FP.F32.U32 R5, UR13 ;  /* 0x0000000d00057c45 */ /* 0x020fe40008201000 */
[--C-:B------:R-:W-:Y:S02]  /*0520*/  SHF.R.S32.HI R0, RZ, 0x3, R4.reuse ;  /* 0x00000003ff007819 */ /* 0x100fe40000011404 */
[----:B-1----:R-:W-:Y:S01]  /*0530*/  ISETP.NE.OR P0, PT, R6, RZ, !P0 ;  /* 0x000000ff0600720c */ /* 0x002fe20004705670 */
[----:B------:R-:W-:Y:S01]  /*0540*/  FMUL R8, R5, UR4 ;  /* 0x0000000405087c20 */ /* 0x000fe20008400000 */
[----:B------:R-:W-:-:S04]  /*0550*/  SHF.R.S32.HI R5, RZ, 0x1f, R4 ;  /* 0x0000001fff057819 */ /* 0x000fc80000011404 */
[----:B------:R-:W-:Y:S01]  /*0560*/  LEA.HI R5, R5, R0, RZ, 0x2 ;  /* 0x0000000005057211 */ /* 0x000fe200078f10ff */
[----:B------:R-:W1:Y:S03]  /*0570*/  F2I.U32.TRUNC.NTZ R8, R8 ;  /* 0x0000000800087305 */ /* 0x000e66000020f000 */
[----:B------:R-:W-:-:S03]  /*0580*/  LOP3.LUT R5, R5, 0xfffffffc, RZ, 0xc0, !PT ;  /* 0xfffffffc05057812 */ /* 0x000fc600078ec0ff */
[----:B------:R-:W-:Y:S01]  /*0590*/  VOTEU.ALL UP0, P0 ;  /* 0x00000000003f7886 */ /* 0x000fe20000000000 */
[----:B------:R-:W-:Y:S01]  /*05a0*/  VOTEU.ALL UP1, P0 ;  /* 0x00000000003f7886 */ /* 0x000fe20000020000 */
[----:B------:R-:W-:Y:S01]  /*05b0*/  IMAD.IADD R5, R0, 0x1, -R5 ;  /* 0x0000000100057824 */ /* 0x000fe200078e0a05 */
[----:B0-----:R-:W-:Y:S02]  /*05c0*/  I2FP.F32.U32 R0, UR10 ;  /* 0x0000000a00007c45 */ /* 0x001fe40008201000 */
[----:B------:R-:W0:Y:S01]  /*05d0*/  @!UP0 S2UR UR7, SR_CgaCtaId ;  /* 0x00000000000789c3 */ /* 0x000e220000008800 */
[----:B------:R-:W-:Y:S01]  /*05e0*/  IMAD R2, R2, 0x4, R5 ;  /* 0x0000000402027824 */ /* 0x000fe200078e0205 */
[----:B------:R-:W-:Y:S01]  /*05f0*/  @!UP0 UMOV UR6, 0x400 ;  /* 0x0000040000068882 */ /* 0x000fe20000000000 */
[----:B------:R-:W-:Y:S01]  /*0600*/  FMUL R4, R0, UR5 ;  /* 0x0000000500047c20 */ /* 0x000fe20008400000 */
[----:B-1----:R-:W-:Y:S02]  /*0610*/  R2UR UR4, R8 ;  /* 0x00000000080472ca */ /* 0x002fe400000e0000 */
[----:B------:R-:W-:-:S03]  /*0620*/  LEA.HI R0, R2, R2, RZ, 0x1 ;  /* 0x0000000202007211 */ /* 0x000fc600078f08ff */
[----:B------:R-:W1:Y:S01]  /*0630*/  F2I.U32.TRUNC.NTZ R4, R4 ;  /* 0x0000000400047305 */ /* 0x000e62000020f000 */
[----:B------:R-:W-:-:S05]  /*0640*/  LOP3.LUT R5, R0, 0xfffffffe, RZ, 0xc0, !PT ;  /* 0xfffffffe00057812 */ /* 0x000fca00078ec0ff */
[----:B------:R-:W-:Y:S02]  /*0650*/  IMAD.IADD R5, R2, 0x1, -R5 ;  /* 0x0000000102057824 */ /* 0x000fe400078e0a05 */
[----:B------:R-:W-:-:S04]  /*0660*/  UIADD3 UR4, -UR4, URZ, URZ ;  /* 0x0000003f04047290 */ /* 0x000fc8000fffe13f */
[----:B------:R-:W-:Y:S01]  /*0670*/  UIMAD UR8, UR8, UR4, UR13 ;  /* 0x00000004080872a4 */ /* 0x000fe2000f8e020d */
[----:B-1----:R-:W-:Y:S02]  /*0680*/  R2UR UR12, R4 ;  /* 0x00000000040c72ca */ /* 0x002fe400000e0000 */
[----:B------:R-:W-:Y:S01]  /*0690*/  UMOV UR4, 0x20 ;  /* 0x0000002000047882 */ /* 0x000fe20000000000 */
[----:B0-----:R-:W-:Y:S02]  /*06a0*/  @!UP0 ULEA UR6, UR7, UR6, 0x18 ;  /* 0x0000000607068291 */ /* 0x001fe4000f8ec03f */
[----:B------:R-:W-:Y:S01]  /*06b0*/  ISETP.NE.AND P3, PT, R5, UR8, PT ;  /* 0x0000000805007c0c */ /* 0x000fe2000bf65270 */
[----:B------:R-:W-:-:S04]  /*06c0*/  @!UP0 UIADD3 UR4, -UR4, 0x100000, URZ ;  /* 0x0010000004048890 */ /* 0x000fc8000fffe13f */
[----:B------:R-:W-:Y:S02]  /*06d0*/  @!UP0 USHF.L.U32 UR5, UR4, 0xb, URZ ;  /* 0x0000000b04058899 */ /* 0x000fe4000800063f */
[----:B------:R-:W-:Y:S01]  /*06e0*/  @!UP0 USHF.L.U32 UR4, UR4, 0x1, URZ ;  /* 0x0000000104048899 */ /* 0x000fe2000800063f */
[C---:B------:R-:W-:Y:S01]  /*06f0*/  IMAD.SHL.U32 R5, R2.reuse, 0x4, RZ ;  /* 0x0000000402057824 */ /* 0x040fe200078e00ff */
[----:B------:R-:W-:Y:S01]  /*0700*/  VOTEU.ALL UP0, P0 ;  /* 0x00000000003f7886 */ /* 0x000fe20000000000 */
[----:B------:R-:W0:Y:S01]  /*0710*/  LDC R4, c[0x0][0x140] ;  /* 0x00005000ff047b82 */ /* 0x000e220000000800 */
[----:B------:R-:W-:Y:S02]  /*0720*/  LOP3.LUT P0, RZ, R3, 0x7, RZ, 0xc0, !PT ;  /* 0x0000000703ff7812 */ /* 0x000fe4000780c0ff */
[----:B------:R-:W-:Y:S01]  /*0730*/  LOP3.LUT R9, R2, 0xc, R5, 0x78, !PT ;  /* 0x0000000c02097812 */ /* 0x000fe200078e7805 */
[----:B------:R-:W-:-:S03]  /*0740*/  UIADD3 UR12, -UR12, URZ, URZ ;  /* 0x0000003f0c0c7290 */ /* 0x000fc6000fffe13f */
[C---:B------:R-:W-:Y:S01]  /*0750*/  ISETP.LT.U32.AND P0, PT, R9.reuse, 0x2, !P0 ;  /* 0x000000020900780c */ /* 0x040fe20004701070 */
[----:B------:R1:W-:Y:S04]  /*0760*/  STL [R1+0x1d4], R9 ;  /* 0x0001d40901007387 */ /* 0x0003e80000100800 */
[----:B------:R-:W5:Y:S02]  /*0770*/  FENCE.VIEW.ASYNC.S ;  /* 0x00000000000073c6 */ /* 0x000f640000000000 */
[----:B-----5:R-:W0:Y:S01]  /*0780*/  @!UP0 SYNCS.EXCH.64 URZ, [UR6+0x60], UR4 ;  /* 0x00006004063f85b2 */ /* 0x020e220008000100 */
[----:B------:R-:W-:Y:S02]  /*0790*/  @P3 LEA.HI R0, R9, R9, RZ, 0x1 ;  /* 0x0000000909003211 */ /* 0x000fe400078f08ff */
[----:B------:R-:W-:-:S02]  /*07a0*/  SEL R3, RZ, 0x1, !P0 ;  /* 0x00000001ff037807 */ /* 0x000fc40004000000 */
[----:B------:R-:W-:Y:S02]  /*07b0*/  @P3 SHF.R.S32.HI R0, RZ, 0x1, R0 ;  /* 0x00000001ff003819 */ /* 0x000fe40000011400 */
[----:B0-----:R-:W-:Y:S01]  /*07c0*/  ISETP.EQ.U32.AND P2, PT, R4, 0x1, PT ;  /* 0x000000010400780c */ /* 0x001fe20003f42070 */
[----:B------:R0:W1:Y:S01]  /*07d0*/  @!UP1 SYNCS.EXCH.64 URZ, [UR6+0x68], UR4 ;  /* 0x00006804063f95b2 */ /* 0x0000620008000100 */
[----:B------:R-:W-:Y:S01]  /*07e0*/  NOP ;  /* 0x0000000000007918 */ /* 0x000fe20000000000 */
[----:B0-----:R-:W-:-:S06]  /*07f0*/  UIMAD UR4, UR11, UR12, UR10 ;  /* 0x0000000c0b0472a4 */ /* 0x001fcc000f8e020a */
[----:B------:R-:W-:Y:S01]  /*0800*/  @P3 ISETP.NE.AND P4, PT, R0, UR4, PT ;  /* 0x0000000400003c0c */ /* 0x000fe2000bf85270 */
[----:B------:R-:W-:-:S03]  /*0810*/  IMAD.MOV.U32 R0, RZ, RZ, 0x1 ;  /* 0x00000001ff007424 */ /* 0x000fc600078e00ff */
[----:B------:R-:W-:-:S04]  /*0820*/  @P3 SEL R0, RZ, 0x1, P4 ;  /* 0x00000001ff003807 */ /* 0x000fc80002000000 */
[----:B------:R-:W-:-:S05]  /*0830*/  LOP3.LUT R0, R0, R3, RZ, 0xc0, !PT ;  /* 0x0000000300007212 */ /* 0x000fca00078ec0ff */
[----:B------:R0:W-:Y:S01]  /*0840*/  STL [R1+0x1d0], R0 ;  /* 0x0001d00001007387 */ /* 0x0001e20000100800 */
[----:B------:R-:W-:Y:S05]  /*0850*/  @!P2 BRA `(.L_x_3) ;  /* 0x000000000008a947 */ /* 0x000fea0003800000 */
[----:B-1234-:R-:W-:Y:S01]  /*0860*/  UCGABAR_ARV ;  /* 0x00000000000079c7 */ /* 0x01efe20008000000 */
[----:B------:R-:W-:Y:S05]  /*0870*/  BRA `(.L_x_4) ;  /* 0x0000000000047947 */ /* 0x000fea0003800000 */
.L_x_3:
[----:B-1234-:R-:W-:Y:S01]  /*0880*/  NOP ;  /* 0x0000000000007918 */ /* 0x01efe20000000000 */
.L_x_4:
[----:B------:R-:W-:Y:S01]  /*0890*/  ULDC UR4, c[0x0][0x65c] ;  /* 0x0001970000047ab9 */ /* 0x000fe20000000800 */
[----:B------:R-:W-:Y:S01]  /*08a0*/  UMOV UR5, URZ ;  /* 0x0000003f00057c82 */ /* 0x000fe20008000000 */
[----:B------:R-:W-:-:S03]  /*08b0*/  UISETP.NE.AND UP0, UPT, UR4, 0x1, UPT ;  /* 0x000000010400788c */ /* 0x000fc6000bf05270 */
[----:B------:R-:W-:Y:S01]  /*08c0*/  UMOV UR4, UR13 ;  /* 0x0000000d00047c82 */ /* 0x000fe20008000000 */
[----:B------:R-:W-:Y:S02]  /*08d0*/  UP2UR UR37, UPR, URZ, 0x1 ;  /* 0x000000013f257883 */ /* 0x000fe40008000000 */
[----:B------:R-:W-:Y:S02]  /*08e0*/  PLOP3.LUT P0, PT, PT, PT, UP0, 0x80, 0x0 ;  /* 0x000000000000781c */ /* 0x000fe40003f0f008 */
[----:B------:R-:W-:Y:S02]  /*08f0*/  PLOP3.LUT P3, PT, PT, PT, UP0, 0x80, 0x0 ;  /* 0x000000000000781c */ /* 0x000fe40003f6f008 */
[----:B------:R-:W-:Y:S01]  /*0900*/  PLOP3.LUT P5, PT, PT, PT, UP0, 0x80, 0x0 ;  /* 0x000000000000781c */ /* 0x000fe20003faf008 */
[----:B------:R-:W-:Y:S01]  /*0910*/  @UP0 ULDC UR14, c[0x0][0x10] ;  /* 0x00000400000e0ab9 */ /* 0x000fe20000000800 */
[----:B------:R-:W-:Y:S01]  /*0920*/  @UP0 UMOV UR6, UR10 ;  /* 0x0000000a00060c82 */ /* 0x000fe20008000000 */
[----:B------:R-:W-:Y:S01]  /*0930*/  @UP0 UMOV UR7, URZ ;  /* 0x0000003f00070c82 */ /* 0x000fe20008000000 */
[----:B------:R-:W-:Y:S01]  /*0940*/  PLOP3.LUT P4, PT, PT, PT, UP0, 0x80, 0x0 ;  /* 0x000000000000781c */ /* 0x000fe20003f8f008 */
[----:B------:R-:W-:-:S03]  /*0950*/  @UP0 UIMAD.WIDE.U32 UR14, UR13, UR14, UR6 ;  /* 0x0000000e0d0e02a5 */ /* 0x000fc6000f8e0006 */
[----:B------:R-:W-:Y:S01]  /*0960*/  @!UP0 ULDC UR7, c[0x0][0xc] ;  /* 0x0000030000078ab9 */ /* 0x000fe20000000800 */
[----:B------:R-:W-:Y:S01]  /*0970*/  @UP0 UMOV UR6, URZ ;  /* 0x0000003f00060c82 */ /* 0x000fe20008000000 */
[----:B------:R-:W-:Y:S01]  /*0980*/  @!UP0 UIMAD.WIDE.U32 UR4, UR10, UR7, UR4 ;  /* 0x000000070a0482a5 */ /* 0x000fe2000f8e0004 */
[----:B------:R-:W-:Y:S01]  /*0990*/  IMAD.U32 R2, RZ, RZ, UR14 ;  /* 0x0000000eff027e24 */ /* 0x000fe2000f8e00ff */
[----:B------:R-:W-:Y:S02]  /*09a0*/  @UP0 UIADD3 UR6, UR15, UR6, URZ ;  /* 0x000000060f060290 */ /* 0x000fe4000fffe03f */
[----:B------:R-:W-:Y:S02]  /*09b0*/  IMAD.U32 R3, RZ, RZ, UR15 ;  /* 0x0000000fff037e24 */ /* 0x000fe4000f8e00ff */
[----:B------:R-:W-:Y:S02]  /*09c0*/  @P0 IMAD.MOV.U32 R7, RZ, RZ, R2 ;  /* 0x000000ffff070224 */ /* 0x000fe400078e0002 */
[----:B------:R-:W-:-:S02]  /*09d0*/  IMAD.U32 R5, RZ, RZ, UR5 ;  /* 0x00000005ff057e24 */ /* 0x000fc4000f8e00ff */
[----:B------:R-:W-:Y:S02]  /*09e0*/  IMAD.U32 R2, RZ, RZ, UR4 ;  /* 0x00000004ff027e24 */ /* 0x000fe4000f8e00ff */
[----:B------:R-:W-:Y:S02]  /*09f0*/  @P3 IMAD.U32 R6, RZ, RZ, UR6 ;  /* 0x00000006ff063e24 */ /* 0x000fe4000f8e00ff */
[----:B------:R-:W-:Y:S02]  /*0a00*/  @!P5 IMAD.MOV.U32 R6, RZ, RZ, R5 ;  /* 0x000000ffff06d224 */ /* 0x000fe400078e0005 */
[----:B------:R-:W-:Y:S02]  /*0a10*/  @!P4 IMAD.MOV.U32 R7, RZ, RZ, R2 ;  /* 0x000000ffff07c224 */ /* 0x000fe400078e0002 */
[----:B------:R-:W-:Y:S01]  /*0a20*/  IMAD.U32 R3, RZ, RZ, UR5 ;  /* 0x00000005ff037e24 */ /* 0x000fe2000f8e00ff */
[----:B------:R1:W-:Y:S01]  /*0a30*/  STL [R1+0x1d8], R6 ;  /* 0x0001d80601007387 */ /* 0x0003e20000100800 */
[----:B------:R-:W-:-:S03]  /*0a40*/  IMAD.U32 R4, RZ, RZ, UR4 ;  /* 0x00000004ff047e24 */ /* 0x000fc6000f8e00ff */
[----:B------:R1:W-:Y:S01]  /*0a50*/  STL [R1+0x1dc], R7 ;  /* 0x0001dc0701007387 */ /* 0x0003e20000100800 */
[----:B------:R-:W-:Y:S05]  /*0a60*/  @!P2 BRA `(.L_x_5) ;  /* 0x00000000000ca947 */ /* 0x000fea0003800000 */
[----:B------:R-:W-:Y:S01]  /*0a70*/  UCGABAR_WAIT ;  /* 0x0000000000007dc7 */ /* 0x000fe20008000000 */
[----:B------:R-:W-:Y:S01]  /*0a80*/  CCTL.IVALL ;  /* 0x00000000ff00798f */ /* 0x000fe20002000000 */
[----:B------:R-:W-:Y:S05]  /*0a90*/  BRA `(.L_x_6) ;  /* 0x0000000000047947 */ /* 0x000fea0003800000 */
.L_x_5:
[----:B------:R-:W-:Y:S06]  /*0aa0*/  BAR.SYNC.DEFER_BLOCKING 0x0 ;  /* 0x0000000000007b1d */ /* 0x000fec0000010000 */
.L_x_6:
[----:B------:R-:W-:Y:S05]  /*0ab0*/  @!P1 BRA `(.L_x_7) ;  /* 0x0000019400f49947 */ /* 0x000fea0003800000 */
[----:B------:R-:W-:-:S06]  /*0ac0*/  UISETP.GT.U32.AND UP0, UPT, UR16, 0x1, UPT ;  /* 0x000000011000788c */ /* 0x000fcc000bf04070 */
[----:B------:R-:W-:-:S13]  /*0ad0*/  PLOP3.LUT P0, PT, PT, PT, UP0, 0x80, 0x0 ;  /* 0x000000000000781c */ /* 0x000fda0003f0f008 */
[----:B------:R-:W-:Y:S05]  /*0ae0*/  @P0 EXIT ;  /* 0x000000000000094d */ /* 0x000fea0003800000 */
[----:B------:R-:W-:Y:S01]  /*0af0*/  ULDC.64 UR4, c[0x0][0x650] ;  /* 0x0001940000047ab9 */ /* 0x000fe20000000a00 */
[----:B------:R-:W-:Y:S01]  /*0b00*/  UMOV UR49, 0xffffffff ;  /* 0xffffffff00317882 */ /* 0x000fe20000000000 */
[----:B------:R-:W-:Y:S01]  /*0b10*/  ISETP.GE.U32.AND P0, PT, R7, UR4, PT ;  /* 0x0000000407007c0c */ /* 0x000fe2000bf06070 */
[----:B------:R-:W-:Y:S01]  /*0b20*/  UMOV UR48, 0xffffffff ;  /* 0xffffffff00307882 */ /* 0x000fe20000000000 */
[----:B------:R-:W-:Y:S01]  /*0b30*/  UMOV UR47, 0xffffffff ;  /* 0xffffffff002f7882 */ /* 0x000fe20000000000 */
[----:B0-----:R-:W-:Y:S02]  /*0b40*/  PRMT R0, RZ, 0x7610, R0 ;  /* 0x00007610ff007816 */ /* 0x001fe40000000000 */
[----:B------:R-:W-:-:S13]  /*0b50*/  ISETP.GE.U32.AND.EX P0, PT, R6, UR5, PT, P0 ;  /* 0x0000000506007c0c */ /* 0x000fda000bf06100 */
[----:B------:R-:W-:Y:S05]  /*0b60*/  @P0 BRA `(.L_x_8) ;  /* 0x0000000400480947 */ /* 0x000fea0003800000 */
[----:B------:R-:W-:Y:S01]  /*0b70*/  ULDC.64 UR16, c[0x0][0x628] ;  /* 0x00018a0000107ab9 */ /* 0x000fe20000000a00 */
[C---:B------:R-:W-:Y:S01]  /*0b80*/  R2UR UR19, R7.reuse ;  /* 0x00000000071372ca */ /* 0x040fe200000e0000 */
[----:B------:R-:W-:Y:S01]  /*0b90*/  ULDC UR18, c[0x0][0x630] ;  /* 0x00018c0000127ab9 */ /* 0x000fe20000000800 */
[----:B------:R-:W-:Y:S02]  /*0ba0*/  ISETP.NE.U32.AND P0, PT, RZ, UR16, PT ;  /* 0x00000010ff007c0c */ /* 0x000fe4000bf05070 */
[----:B------:R-:W-:Y:S02]  /*0bb0*/  R2UR UR4, R7 ;  /* 0x00000000070472ca */ /* 0x000fe400000e0000 */
[----:B------:R-:W-:Y:S02]  /*0bc0*/  ISETP.NE.AND.EX P0, PT, RZ, UR17, PT, P0 ;  /* 0x00000011ff007c0c */ /* 0x000fe4000bf05300 */
[----:B------:R-:W-:-:S11]  /*0bd0*/  R2UR UR5, R6 ;  /* 0x00000000060572ca */ /* 0x000fd600000e0000 */
[----:B------:R-:W-:Y:S05]  /*0be0*/  @!P0 BRA `(.L_x_9) ;  /* 0x0000000000308947 */ /* 0x000fea0003800000 */
[----:B------:R-:W-:Y:S01]  /*0bf0*/  R2UR UR4, R7 ;  /* 0x00000000070472ca */ /* 0x000fe200000e0000 */
[----:B------:R-:W-:Y:S01]  /*0c00*/  ULDC UR9, c[0x0][0x634] ;  /* 0x00018d0000097ab9 */ /* 0x000fe20000000800 */
[----:B------:R-:W-:-:S11]  /*0c10*/  R2UR UR13, R6 ;  /* 0x00000000060d72ca */ /* 0x000fd600000e0000 */
[----:B------:R-:W-:-:S04]  /*0c20*/  UIADD3 UR9, UP0, UR4, UR9, URZ ;  /* 0x0000000904097290 */ /* 0x000fc8000ff1e03f */
[----:B------:R-:W-:-:S04]  /*0c30*/  UIADD3.X UR13, URZ, UR13, URZ, UP0, !UPT ;  /* 0x0000000d3f0d7290 */ /* 0x000fc800087fe43f */
[----:B------:R-:W-:-:S04]  /*0c40*/  UIMAD.WIDE.U32 UR4, UR13, UR16, URZ ;  /* 0x000000100d0472a5 */ /* 0x000fc8000f8e003f */
[----:B------:R-:W-:Y:S02]  /*0c50*/  UIMAD.WIDE.U32 UR6, UP0, UR9, UR17, UR4 ;  /* 0x00000011090672a5 */ /* 0x000fe4000f800004 */
[----:B------:R-:W-:Y:S02]  /*0c60*/  UIMAD.WIDE.U32 UR4, UR9, UR16, URZ ;  /* 0x00000010090472a5 */ /* 0x000fe4000f8e003f */
[----:B------:R-:W-:Y:S02]  /*0c70*/  UIADD3.X UR15, URZ, URZ, URZ, UP0, !UPT ;  /* 0x0000003f3f0f7290 */ /* 0x000fe400087fe43f */
[----:B------:R-:W-:Y:S01]  /*0c80*/  UIADD3 URZ, UP0, UR5, UR6, URZ ;  /* 0x00000006053f7290 */ /* 0x000fe2000ff1e03f */
[----:B------:R-:W-:-:S03]  /*0c90*/  UMOV UR14, UR7 ;  /* 0x00000007000e7c82 */ /* 0x000fc60008000000 */
[----:B------:R-:W-:-:S12]  /*0ca0*/  UIMAD.WIDE.U32.X UR4, UR13, UR17, UR14, UP0 ;  /* 0x000000110d0472a5 */ /* 0x000fd800080e040e */
.L_x_9:
[----:B------:R-:W-:Y:S01]  /*0cb0*/  USHF.R.U64 UR47, UR4, UR18, UR5 ;  /* 0x00000012042f7299 */ /* 0x000fe20008001205 */
[----:B------:R-:W-:Y:S01]  /*0cc0*/  R2UR UR7, R6 ;  /* 0x00000000060772ca */ /* 0x000fe200000e0000 */
[----:B------:R-:W-:Y:S02]  /*0cd0*/  USHF.R.U32.HI UR4, URZ, UR18, UR5 ;  /* 0x000000123f047299 */ /* 0x000fe40008011605 */
[----:B------:R-:W-:Y:S01]  /*0ce0*/  UIADD3 UR5, UP0, URZ, -UR47, URZ ;  /* 0x8000002f3f057290 */ /* 0x000fe2000ff1e03f */
[----:B------:R-:W-:Y:S01]  /*0cf0*/  ULDC.64 UR14, c[0x0][0x620] ;  /* 0x00018800000e7ab9 */ /* 0x000fe20000000a00 */
[----:B------:R-:W-:Y:S02]  /*0d00*/  UMOV UR6, UR19 ;  /* 0x0000001300067c82 */ /* 0x000fe40008000000 */
[----:B------:R-:W-:Y:S01]  /*0d10*/  UIADD3.X UR4, URZ, ~UR4, URZ, UP0, !UPT ;  /* 0x800000043f047290 */ /* 0x000fe200087fe43f */
[----:B------:R-:W-:Y:S01]  /*0d20*/  ULDC UR9, c[0x0][0x618] ;  /* 0x0001860000097ab9 */ /* 0x000fe20000000800 */
[----:B------:R-:W-:-:S02]  /*0d30*/  UIMAD UR12, UR11, UR12, UR10 ;  /* 0x0000000c0b0c72a4 */ /* 0x000fc4000f8e020a */
[----:B------:R-:W-:Y:S02]  /*0d40*/  UIMAD UR4, UR4, UR14, URZ ;  /* 0x0000000e040472a4 */ /* 0x000fe4000f8e023f */
[----:B------:R-:W-:Y:S02]  /*0d50*/  UIMAD.WIDE.U32 UR6, UR5, UR14, UR6 ;  /* 0x0000000e050672a5 */ /* 0x000fe4000f8e0006 */
[----:B------:R-:W-:Y:S01]  /*0d60*/  UIMAD UR4, UR5, UR15, UR4 ;  /* 0x0000000f050472a4 */ /* 0x000fe2000f8e0204 */
[----:B------:R-:W-:Y:S01]  /*0d70*/  ULDC UR10, c[0x0][0x608] ;  /* 0x00018200000a7ab9 */ /* 0x000fe20000000800 */
[----:B------:R-:W-:Y:S02]  /*0d80*/  ULDC UR18, c[0x0][0x658] ;  /* 0x0001960000127ab9 */ /* 0x000fe40000000800 */
[----:B------:R-:W-:Y:S01]  /*0d90*/  UIADD3 UR7, UR7, UR4, URZ ;  /* 0x0000000407077290 */ /* 0x000fe2000fffe03f */
[----:B------:R-:W-:Y:S02]  /*0da0*/  UMOV UR11, 0xffffffff ;  /* 0xffffffff000b7882 */ /* 0x000fe40000000000 */
[----:B------:R-:W-:Y:S01]  /*0db0*/  ULDC.64 UR4, c[0x0][0x640] ;  /* 0x0001900000047ab9 */ /* 0x000fe20000000a00 */
[----:B------:R-:W-:Y:S01]  /*0dc0*/  USHF.R.U64 UR16, UR6, UR9, UR7 ;  /* 0x0000000906107299 */ /* 0x000fe20008001207 */
[----:B------:R-:W-:Y:S01]  /*0dd0*/  ISETP.NE.U32.AND P0, PT, RZ, UR4, PT ;  /* 0x00000004ff007c0c */ /* 0x000fe2000bf05070 */
[----:B------:R-:W-:-:S02]  /*0de0*/  USHF.R.U32.HI UR7, URZ, UR9, UR7 ;  /* 0x000000093f077299 */ /* 0x000fc40008011607 */
[----:B------:R-:W-:Y:S01]  /*0df0*/  USHF.L.U32 UR6, UR11, UR18, URZ ;  /* 0x000000120b067299 */ /* 0x000fe2000800063f */
[----:B------:R-:W-:Y:S01]  /*0e00*/  ISETP.NE.AND.EX P0, PT, RZ, UR5, PT, P0 ;  /* 0x00000005ff007c0c */ /* 0x000fe2000bf05300 */
[----:B------:R-:W-:Y:S02]  /*0e10*/  USHF.R.U64 UR22, UR16, UR10, UR7 ;  /* 0x0000000a10167299 */ /* 0x000fe40008001207 */
[----:B------:R-:W-:Y:S02]  /*0e20*/  USHF.R.U32.HI UR7, URZ, UR10, UR7 ;  /* 0x0000000a3f077299 */ /* 0x000fe40008011607 */
[----:B------:R-:W-:Y:S02]  /*0e30*/  UISETP.NE.AND UP1, UPT, UR37, URZ, UPT ;  /* 0x0000003f2500728c */ /* 0x000fe4000bf25270 */
[----:B------:R-:W-:Y:S01]  /*0e40*/  USHF.R.U64 UR23, UR22, UR18, UR7 ;  /* 0x0000001216177299 */ /* 0x000fe20008001207 */
[----:B------:R-:W-:Y:S01]  /*0e50*/  ULDC UR17, c[0x0][0x600] ;  /* 0x0001800000117ab9 */ /* 0x000fe20000000800 */
[----:B------:R-:W-:-:S02]  /*0e60*/  ULOP3.LUT UR13, URZ, UR6, URZ, 0x33, !UPT ;  /* 0x000000063f0d7292 */ /* 0x000fc4000f8e333f */
[----:B------:R-:W-:Y:S02]  /*0e70*/  UIADD3 UR15, UR17, -0x1, URZ ;  /* 0xffffffff110f7890 */ /* 0x000fe4000fffe03f */
[----:B------:R-:W-:Y:S02]  /*0e80*/  USEL UR12, UR8, UR12, !UP1 ;  /* 0x0000000c080c7287 */ /* 0x000fe4000c800000 */
[----:B------:R-:W-:Y:S01]  /*0e90*/  USHF.R.U32.HI UR7, URZ, UR18, UR7 ;  /* 0x000000123f077299 */ /* 0x000fe20008011607 */
[----:B------:R-:W-:Y:S01]  /*0ea0*/  ULDC UR19, c[0x0][0x648] ;  /* 0x0001920000137ab9 */ /* 0x000fe20000000800 */
[----:B------:R-:W-:Y:S01]  /*0eb0*/  ULDC UR20, c[0x0][0x638] ;  /* 0x00018e0000147ab9 */ /* 0x000fe20000000800 */
[----:B------:R-:W-:Y:S01]  /*0ec0*/  UMOV UR21, 0x1 ;  /* 0x0000000100157882 */ /* 0x000fe20000000000 */
[----:B------:R-:W-:Y:S01]  /*0ed0*/  UMOV UR6, UR23 ;  /* 0x0000001700067c82 */ /* 0x000fe20008000000 */
[----:B------:R-:W-:Y:S07]  /*0ee0*/  @!P0 BRA `(.L_x_10) ;  /* 0x0000000000308947 */ /* 0x000fee0003800000 */
[----:B------:R-:W-:Y:S02]  /*0ef0*/  ULDC UR10, c[0x0][0x64c] ;  /* 0x00019300000a7ab9 */ /* 0x000fe40000000800 */
        /* <DEDUP_REMOVED lines=8> */
[----:B------:R-:W-:-:S07]  /*0f80*/  UIMAD.WIDE.U32.X UR4, UR14, UR5, UR10, UP0 ;  /* 0x000000050e0472a5 */ /* 0x000fce00080e040a */
[----:B------:R-:W-:Y:S01]  /*0f90*/  UMOV UR6, UR4 ;  /* 0x0000000400067c82 */ /* 0x000fe20008000000 */
[----:B------:R-:W-:-:S05]  /*0fa0*/  UMOV UR7, UR5 ;  /* 0x0000000500077c82 */ /* 0x000fca0008000000 */
.L_x_10:
[----:B------:R-:W-:Y:S01]  /*0fb0*/  USHF.R.U64 UR5, UR6, UR19, UR7 ;  /* 0x0000001306057299 */ /* 0x000fe20008001207 */
[----:B------:R-:W-:Y:S01]  /*0fc0*/  IMAD.MOV.U32 R0, RZ, RZ, 0x1 ;  /* 0x00000001ff007424 */ /* 0x000fe200078e00ff */
[----:B------:R-:W-:Y:S02]  /*0fd0*/  USHF.L.U32 UR4, UR21, UR18, URZ ;  /* 0x0000001215047299 */ /* 0x000fe4000800063f */
[----:B------:R-:W-:Y:S02]  /*0fe0*/  ULOP3.LUT UR13, UR22, UR13, URZ, 0xc0, !UPT ;  /* 0x0000000d160d7292 */ /* 0x000fe4000f8ec03f */
[----:B------:R-:W-:Y:S02]  /*0ff0*/  UIADD3 UR6, -UR5, URZ, URZ ;  /* 0x0000003f05067290 */ /* 0x000fe4000fffe13f */
[----:B------:R-:W-:Y:S02]  /*1000*/  UIMAD UR13, UR4, UR5, UR13 ;  /* 0x00000005040d72a4 */ /* 0x000fe4000f8e020d */
[----:B------:R-:W-:-:S02]  /*1010*/  ULOP3.LUT UR15, UR16, UR15, URZ, 0xc0, !UPT ;  /* 0x0000000f100f7292 */ /* 0x000fc4000f8ec03f */
[----:B------:R-:W-:Y:S01]  /*1020*/  UIMAD UR4, UR6, UR20, UR23 ;  /* 0x00000014060472a4 */ /* 0x000fe2000f8e0217 */
[----:B------:R-:W-:Y:S01]  /*1030*/  ULDC UR5, c[0x0][0x610] ;  /* 0x0001840000057ab9 */ /* 0x000fe20000000800 */
[----:B------:R-:W-:Y:S02]  /*1040*/  UISETP.NE.AND UP0, UPT, UR37, URZ, UPT ;  /* 0x0000003f2500728c */ /* 0x000fe4000bf05270 */
[----:B------:R-:W-:Y:S02]  /*1050*/  UIMAD UR12, UR13, UR5, UR12 ;  /* 0x000000050d0c72a4 */ /* 0x000fe4000f8e020c */
[----:B------:R-:W-:-:S04]  /*1060*/  UIMAD UR4, UR4, UR17, UR15 ;  /* 0x00000011040472a4 */ /* 0x000fc8000f8e020f */
[----:B------:R-:W-:Y:S02]  /*1070*/  USEL UR48, UR4, UR12, !UP0 ;  /* 0x0000000c04307287 */ /* 0x000fe4000c000000 */
[----:B------:R-:W-:-:S12]  /*1080*/  USEL UR49, UR12, UR4, !UP0 ;  /* 0x000000040c317287 */ /* 0x000fd8000c000000 */
.L_x_8:
[----:B------:R-:W-:-:S08]  /*1090*/  NOP ;  /* 0x0000000000007918 */ /* 0x000fd00000000000 */
[----:B------:R-:W0:Y:S02]  /*10a0*/  USETMAXREG.TRY_ALLOC.CTAPOOL UP0, 0xf0 ;  /* 0x000000f0000079c8 */ /* 0x000e240008000600 */
[----:B0-----:R-:W-:-:S13]  /*10b0*/  PLOP3.LUT P0, PT, PT, PT, UP0, 0x80, 0x0 ;  /* 0x000000000000781c */ /* 0x001fda0003f0f008 */
[----:B------:R-:W-:Y:S05]  /*10c0*/  @!P0 BRA `(.L_x_8) ;  /* 0xfffffffc00f08947 */ /* 0x000fea000383ffff */
[----:B------:R-:W-:Y:S01]  /*10d0*/  ULDC.64 UR4, c[0x0][0x598] ;  /* 0x0001660000047ab9 */ /* 0x000fe20000000a00 */
[----:B------:R-:W-:Y:S01]  /*10e0*/  ULDC.64 UR50, c[0x0][0x208] ;  /* 0x0000820000327ab9 */ /* 0x000fe20000000a00 */
[----:B------:R-:W-:-:S04]  /*10f0*/  ISETP.NE.U32.AND P0, PT, RZ, UR4, PT ;  /* 0x00000004ff007c0c */ /* 0x000fc8000bf05070 */
[----:B------:R-:W-:-:S13]  /*1100*/  ISETP.NE.AND.EX P0, PT, RZ, UR5, PT, P0 ;  /* 0x00000005ff007c0c */ /* 0x000fda000bf05300 */
[----:B------:R-:W-:Y:S05]  /*1110*/  @!P0 BRA `(.L_x_11) ;  /* 0x00000000001c8947 */ /* 0x000fea0003800000 */
[----:B------:R-:W0:Y:S02]  /*1120*/  LDC.64 R2, c[0x0][0x598] ;  /* 0x00016600ff027b82 */ /* 0x000e240000000a00 */
[----:B0-----:R-:W2:Y:S02]  /*1130*/  LDG.E.64 R2, desc[UR50][R2.64] ;  /* 0x0000003202027981 */ /* 0x001ea4000c1e1b00 */
[----:B--2---:R-:W-:-:S04]  /*1140*/  ISETP.NE.U32.AND P0, PT, R2, RZ, PT ;  /* 0x000000ff0200720c */ /* 0x004fc80003f05070 */
[----:B------:R-:W-:-:S13]  /*1150*/  ISETP.NE.AND.EX P0, PT, R3, RZ, PT, P0 ;  /* 0x000000ff0300720c */ /* 0x000fda0003f05300 */
[----:B------:R-:W-:Y:S05]  /*1160*/  @!P0 BRA `(.L_x_11) ;  /* 0x0000000000088947 */ /* 0x000fea0003800000 */
[----:B------:R0:W5:Y:S01]  /*1170*/  LD.E R17, desc[UR50][R2.64] ;  /* 0x0000003202117980 */ /* 0x000162000c101900 */
[----:B------:R-:W-:Y:S05]  /*1180*/  BRA `(.L_x_12) ;  /* 0x0000000000247947 */ /* 0x000fea0003800000 */
.L_x_11:
[----:B------:R-:W-:Y:S02]  /*1190*/  ULDC.64 UR4, c[0x0][0x588] ;  /* 0x0001620000047ab9 */ /* 0x000fe40000000a00 */
[----:B------:R-:W-:-:S04]  /*11a0*/  ISETP.NE.U32.AND P0, PT, RZ, UR4, PT ;  /* 0x00000004ff007c0c */ /* 0x000fc8000bf05070 */
[----:B------:R-:W-:-:S13]  /*11b0*/  ISETP.NE.AND.EX P0, PT, RZ, UR5, PT, P0 ;  /* 0x00000005ff007c0c */ /* 0x000fda000bf05300 */
[----:B------:R-:W-:Y:S05]  /*11c0*/  @!P0 BRA `(.L_x_13) ;  /* 0x00000000000c8947 */ /* 0x000fea0003800000 */
[----:B------:R-:W0:Y:S02]  /*11d0*/  LDC.64 R2, c[0x0][0x588] ;  /* 0x00016200ff027b82 */ /* 0x000e240000000a00 */
[----:B0-----:R2:W5:Y:S01]  /*11e0*/  LDG.E R17, desc[UR50][R2.64] ;  /* 0x0000003202117981 */ /* 0x001562000c1e1900 */
[----:B------:R-:W-:Y:S05]  /*11f0*/  BRA `(.L_x_12) ;  /* 0x0000000000087947 */ /* 0x000fea0003800000 */
.L_x_13:
[----:B------:R-:W-:Y:S02]  /*1200*/  ULDC UR4, c[0x0][0x580] ;  /* 0x0001600000047ab9 */ /* 0x000fe40000000800 */
[----:B------:R-:W-:-:S07]  /*1210*/  IMAD.U32 R17, RZ, RZ, UR4 ;  /* 0x00000004ff117e24 */ /* 0x000fce000f8e00ff */
.L_x_12:
[----:B------:R-:W-:Y:S02]  /*1220*/  ULDC.64 UR4, c[0x0][0x5a0] ;  /* 0x0001680000047ab9 */ /* 0x000fe40000000a00 */
[----:B------:R-:W-:-:S04]  /*1230*/  ISETP.NE.U32.AND P0, PT, RZ, UR4, PT ;  /* 0x00000004ff007c0c */ /* 0x000fc8000bf05070 */
[----:B------:R-:W-:-:S13]  /*1240*/  ISETP.NE.AND.EX P0, PT, RZ, UR5, PT, P0 ;  /* 0x00000005ff007c0c */ /* 0x000fda000bf05300 */
[----:B------:R-:W-:Y:S05]  /*1250*/  @!P0 BRA `(.L_x_14) ;  /* 0x00000000001c8947 */ /* 0x000fea0003800000 */
[----:B0-2---:R-:W0:Y:S02]  /*1260*/  LDC.64 R2, c[0x0][0x5a0] ;  /* 0x00016800ff027b82 */ /* 0x005e240000000a00 */
[----:B0-----:R-:W2:Y:S02]  /*1270*/  LDG.E.64 R2, desc[UR50][R2.64] ;  /* 0x0000003202027981 */ /* 0x001ea4000c1e1b00 */
[----:B--2---:R-:W-:-:S04]  /*1280*/  ISETP.NE.U32.AND P0, PT, R2, RZ, PT ;  /* 0x000000ff0200720c */ /* 0x004fc80003f05070 */
[----:B------:R-:W-:-:S13]  /*1290*/  ISETP.NE.AND.EX P0, PT, R3, RZ, PT, P0 ;  /* 0x000000ff0300720c */ /* 0x000fda0003f05300 */
[----:B------:R-:W-:Y:S05]  /*12a0*/  @!P0 BRA `(.L_x_14) ;  /* 0x0000000000088947 */ /* 0x000fea0003800000 */
[----:B------:R0:W5:Y:S01]  /*12b0*/  LD.E R18, desc[UR50][R2.64] ;  /* 0x0000003202127980 */ /* 0x000162000c101900 */
[----:B------:R-:W-:Y:S05]  /*12c0*/  BRA `(.L_x_15) ;  /* 0x0000000000247947 */ /* 0x000fea0003800000 */
.L_x_14:
[----:B------:R-:W-:Y:S02]  /*12d0*/  ULDC.64 UR4, c[0x0][0x590] ;  /* 0x0001640000047ab9 */ /* 0x000fe40000000a00 */
[----:B------:R-:W-:-:S04]  /*12e0*/  ISETP.NE.U32.AND P0, PT, RZ, UR4, PT ;  /* 0x00000004ff007c0c */ /* 0x000fc8000bf05070 */
[----:B------:R-:W-:-:S13]  /*12f0*/  ISETP.NE.AND.EX P0, PT, RZ, UR5, PT, P0 ;  /* 0x00000005ff007c0c */ /* 0x000fda000bf05300 */
[----:B------:R-:W-:Y:S05]  /*1300*/  @!P0 BRA `(.L_x_16) ;  /* 0x00000000000c8947 */ /* 0x000fea0003800000 */
[----:B------:R-:W3:Y:S02]  /*1310*/  LDC.64 R18, c[0x0][0x590] ;  /* 0x00016400ff127b82 */ /* 0x000ee40000000a00 */
[----:B---3--:R3:W5:Y:S01]  /*1320*/  LDG.E R18, desc[UR50][R18.64] ;  /* 0x0000003212127981 */ /* 0x008762000c1e1900 */
[----:B------:R-:W-:Y:S05]  /*1330*/  BRA `(.L_x_15) ;  /* 0x0000000000087947 */ /* 0x000fea0003800000 */
.L_x_16:
[----:B------:R-:W-:Y:S02]  /*1340*/  ULDC UR4, c[0x0][0x584] ;  /* 0x0001610000047ab9 */ /* 0x000fe40000000800 */
[----:B------:R-:W-:-:S07]  /*1350*/  IMAD.U32 R18, RZ, RZ, UR4 ;  /* 0x00000004ff127e24 */ /* 0x000fce000f8e00ff */
.L_x_15:
[----:B------:R-:W-:-:S13]  /*1360*/  LOP3.LUT P0, RZ, R0, 0xff, RZ, 0xc0, !PT ;  /* 0x000000ff00ff7812 */ /* 0x000fda000780c0ff */
[----:B------:R-:W-:Y:S05]  /*1370*/  @!P0 EXIT ;  /* 0x000000000000894d */ /* 0x000fea0003800000 */
[----:B------:R-:W-:Y:S01]  /*1380*/  ULDC UR4, c[0x0][0x28c] ;  /* 0x0000a30000047ab9 */ /* 0x000fe20000000800 */
[----:B------:R-:W-:Y:S01]  /*1390*/  ULDC.64 UR6, c[0x0][0x5c8] ;  /* 0x0001720000067ab9 */ /* 0x000fe20000000a00 */
[----:B------:R-:W-:Y:S02]  /*13a0*/  UIADD3 UR4, UR4, 0x3f, URZ ;  /* 0x0000003f04047890 */ /* 0x000fe4000fffe03f */
[----:B------:R-:W-:Y:S02]  /*13b0*/  USHF.L.U64.HI UR38, UR6, 0x7, UR7 ;  /* 0x0000000706267899 */ /* 0x000fe40008010207 */
[----:B------:R-:W-:Y:S02]  /*13c0*/  USHF.R.S32.HI UR5, URZ, 0x1f, UR4 ;  /* 0x0000001f3f057899 */ /* 0x000fe40008011404 */
[----:B------:R-:W-:Y:S02]  /*13d0*/  USHF.L.U32 UR39, UR6, 0x7, URZ ;  /* 0x0000000706277899 */ /* 0x000fe4000800063f */
[----:B------:R-:W-:-:S02]  /*13e0*/  ULEA.HI UR5, UR5, UR4, URZ, 0x6 ;  /* 0x0000000405057291 */ /* 0x000fc4000f8f303f */
[----:B------:R-:W-:Y:S02]  /*13f0*/  USHF.L.U64.HI UR40, UR6, 0x3, UR7 ;  /* 0x0000000306287899 */ /* 0x000fe40008010207 */
[----:B------:R-:W-:Y:S02]  /*1400*/  USHF.L.U32 UR41, UR6, 0x3, URZ ;  /* 0x0000000306297899 */ /* 0x000fe4000800063f */
[----:B------:R-:W-:Y:S02]  /*1410*/  USHF.L.U64.HI UR42, UR6, 0x8, UR7 ;  /* 0x00000008062a7899 */ /* 0x000fe40008010207 */
[----:B------:R-:W-:Y:S02]  /*1420*/  USHF.L.U32 UR43, UR6, 0x8, URZ ;  /* 0x00000008062b7899 */ /* 0x000fe4000800063f */
[----:B------:R-:W-:Y:S01]  /*1430*/  USHF.R.S32.HI UR46, URZ, 0x6, UR5 ;  /* 0x000000063f2e7899 */ /* 0x000fe20008011405 */
[----:B------:R-:W-:Y:S01]  /*1440*/  UMOV UR45, URZ ;  /* 0x0000003f002d7c82 */ /* 0x000fe20008000000 */
[----:B------:R-:W-:-:S10]  /*1450*/  UMOV UR44, URZ ;  /* 0x0000003f002c7c82 */ /* 0x000fd40008000000 */
.L_x_202:
[----:B------:R-:W4:Y:S01]  /*1460*/  S2R R0, SR_TID.X ;  /* 0x0000000000007919 */ /* 0x000f220000002100 */
[----:B------:R-:W0:Y:S01]  /*1470*/  S2UR UR7, SR_CgaCtaId ;  /* 0x00000000000779c3 */ /* 0x000e220000008800 */
[----:B------:R-:W-:Y:S02]  /*1480*/  UMOV UR6, 0x400 ;  /* 0x0000040000067882 */ /* 0x000fe40000000000 */
[----:B0-----:R-:W-:Y:S01]  /*1490*/  ULEA UR6, UR7, UR6, 0x18 ;  /* 0x0000000607067291 */ /* 0x001fe2000f8ec03f */
[----:B----4-:R-:W-:-:S04]  /*14a0*/  LOP3.LUT R0, R0, 0x80, RZ, 0xc0, !PT ;  /* 0x0000008000007812 */ /* 0x010fc800078ec0ff */
[----:B------:R-:W-:-:S06]  /*14b0*/  SHF.R.U32.HI R0, RZ, 0x7, R0 ;  /* 0x00000007ff007819 */ /* 0x000fcc0000011600 */
[----:B------:R-:W0:Y:S02]  /*14c0*/  SHFL.IDX PT, R0, R0, RZ, 0x1f ;  /* 0x00001fff00007589 */ /* 0x000e2400000e0000 */
[----:B0-----:R-:W-:-:S13]  /*14d0*/  R2UR UR4, R0 ;  /* 0x00000000000472ca */ /* 0x001fda00000e0000 */
[----:B------:R-:W-:-:S04]  /*14e0*/  ULEA.HI UR5, UR4, UR4, URZ, 0x1 ;  /* 0x0000000404057291 */ /* 0x000fc8000f8f083f */
[----:B------:R-:W-:-:S04]  /*14f0*/  ULOP3.LUT UR5, UR5, 0xffffe, URZ, 0xc0, !UPT ;  /* 0x000ffffe05057892 */ /* 0x000fc8000f8ec03f */
[----:B------:R-:W-:-:S03]  /*1500*/  UIADD3 UR5, UR4, -UR5, URZ ;  /* 0x8000000504057290 */ /* 0x000fc6000fffe03f */
[----:B------:R-:W-:Y:S01]  /*1510*/  ULDC UR4, c[0x0][0x28c] ;  /* 0x0000a30000047ab9 */ /* 0x000fe20000000800 */
[----:B------:R-:W-:Y:S01]  /*1520*/  ULEA UR5, UR5, UR6, 0xc ;  /* 0x0000000605057291 */ /* 0x000fe2000f8e603f */
[----:B------:R-:W-:-:S03]  /*1530*/  ISETP.LT.AND P0, PT, RZ, UR4, PT ;  /* 0x00000004ff007c0c */ /* 0x000fc6000bf01270 */
[----:B------:R-:W-:-:S04]  /*1540*/  UIADD3 UR5, UR5, 0x100, URZ ;  /* 0x0000010005057890 */ /* 0x000fc8000fffe03f */
[----:B------:R-:W-:-:S04]  /*1550*/  USHF.R.U32.HI UR5, URZ, 0x4, UR5 ;  /* 0x000000043f057899 */ /* 0x000fc80008011605 */
[----:B------:R-:W-:Y:S02]  /*1560*/  ULOP3.LUT UR52, UR5, 0x3fff, URZ, 0xc0, !UPT ;  /* 0x00003fff05347892 */ /* 0x000fe4000f8ec03f */
[----:B------:R-:W-:Y:S10]  /*1570*/  @P0 BRA `(.L_x_17) ;  /* 0x0000000000400947 */ /* 0x000ff40003800000 */
[----:B------:R-:W-:Y:S01]  /*1580*/  MOV R0, 0x0 ;  /* 0x0000000000007802 */ /* 0x000fe20000000f00 */
[----:B------:R-:W-:Y:S01]  /*1590*/  ULDC.64 UR4, c[0x4][0x68] ;  /* 0x01001a0000047ab9 */ /* 0x000fe20000000a00 */
[----:B------:R-:W-:Y:S01]  /*15a0*/  ULDC.64 UR6, c[0x4][0x8] ;  /* 0x0100020000067ab9 */ /* 0x000fe20000000a00 */
[----:B------:R-:W-:Y:S01]  /*15b0*/  IMAD.U32 R4, RZ, RZ, UR4 ;  /* 0x00000004ff047e24 */ /* 0x000fe2000f8e00ff */
[----:B--2---:R0:W2:Y:S01]  /*15c0*/  LDC.64 R2, c[0x4][R0] ;  /* 0x0100000000027b82 */ /* 0x0040a20000000a00 */
[----:B------:R-:W-:Y:S01]  /*15d0*/  IMAD.U32 R5, RZ, RZ, UR5 ;  /* 0x00000005ff057e24 */ /* 0x000fe2000f8e00ff */
[----:B------:R-:W-:Y:S01]  /*15e0*/  ULDC.64 UR4, c[0x4][0x70] ;  /* 0x01001c0000047ab9 */ /* 0x000fe20000000a00 */
[----:B------:R-:W-:Y:S02]  /*15f0*/  IMAD.U32 R10, RZ, RZ, UR6 ;  /* 0x00000006ff0a7e24 */ /* 0x000fe4000f8e00ff */
[----:B-1----:R-:W-:Y:S02]  /*1600*/  IMAD.U32 R6, RZ, RZ, UR4 ;  /* 0x00000004ff067e24 */ /* 0x002fe4000f8e00ff */
[----:B------:R-:W-:-:S02]  /*1610*/  IMAD.U32 R7, RZ, RZ, UR5 ;  /* 0x00000005ff077e24 */ /* 0x000fc4000f8e00ff */
[----:B------:R-:W-:Y:S02]  /*1620*/  IMAD.U32 R11, RZ, RZ, UR7 ;  /* 0x00000007ff0b7e24 */ /* 0x000fe4000f8e00ff */
[----:B------:R-:W-:Y:S02]  /*1630*/  IMAD.MOV.U32 R8, RZ, RZ, 0x1e1 ;  /* 0x000001e1ff087424 */ /* 0x000fe400078e00ff */
[----:B------:R-:W-:Y:S02]  /*1640*/  IMAD.MOV.U32 R12, RZ, RZ, 0x1 ;  /* 0x00000001ff0c7424 */ /* 0x000fe400078e00ff */
[----:B0-----:R-:W-:-:S07]  /*1650*/  IMAD.MOV.U32 R13, RZ, RZ, RZ ;  /* 0x000000ffff0d7224 */ /* 0x001fce00078e00ff */
[----:B------:R-:W-:-:S07]  /*1660*/  LEPC R20, `(.L_x_17) ;  /* 0x000000001014794e */ /* 0x000fce0000000000 */
[----:B--23-5:R-:W-:Y:S05]  /*1670*/  CALL.ABS.NOINC R2 ;  /* 0x0000000002007343 */ /* 0x02cfea0003c00000 */
.L_x_17:
[----:B------:R-:W-:-:S06]  /*1680*/  ULOP3.LUT UR4, UR36, 0x1, URZ, 0xfc, !UPT ;  /* 0x0000000124047892 */ /* 0x000fcc000f8efc3f */
[----:B------:R-:W-:-:S05]  /*1690*/  IMAD.U32 R0, RZ, RZ, UR4 ;  /* 0x00000004ff007e24 */ /* 0x000fca000f8e00ff */
[----:B------:R-:W-:-:S13]  /*16a0*/  ISETP.NE.AND P0, PT, R0, 0x3, PT ;  /* 0x000000030000780c */ /* 0x000fda0003f05270 */
[----:B------:R-:W-:Y:S05]  /*16b0*/  @!P0 BRA `(.L_x_18) ;  /* 0x0000000000048947 */ /* 0x000fea0003800000 */
[----:B------:R-:W-:Y:S01]  /*16c0*/  BPT.TRAP 0x1 ;  /* 0x000000040000795c */ /* 0x000fe20000300000 */
.L_x_18:
[----:B------:R-:W0:Y:S01]  /*16d0*/  S2UR UR5, SR_CgaCtaId ;  /* 0x00000000000579c3 */ /* 0x000e220000008800 */
[----:B------:R-:W-:Y:S01]  /*16e0*/  UMOV UR4, 0x400 ;  /* 0x0000040000047882 */ /* 0x000fe20000000000 */
[----:B--2---:R-:W-:Y:S02]  /*16f0*/  IMAD.U32 R2, RZ, RZ, UR45 ;  /* 0x0000002dff027e24 */ /* 0x004fe4000f8e00ff */
[----:B------:R-:W-:-:S03]  /*1700*/  IMAD.U32 R3, RZ, RZ, UR44 ;  /* 0x0000002cff037e24 */ /* 0x000fc6000f8e00ff */
[----:B------:R-:W-:Y:S01]  /*1710*/  SHF.L.U32 R2, R2, 0x1f, RZ ;  /* 0x0000001f02027819 */ /* 0x000fe200000006ff */
[----:B0-----:R-:W-:-:S06]  /*1720*/  ULEA UR4, UR5, UR4, 0x18 ;  /* 0x0000000405047291 */ /* 0x001fcc000f8ec03f */
[----:B------:R-:W-:-:S04]  /*1730*/  IMAD.U32 R0, RZ, RZ, UR4 ;  /* 0x00000004ff007e24 */ /* 0x000fc8000f8e00ff */
[----:B------:R-:W-:-:S04]  /*1740*/  IMAD R3, R3, 0x8, R0 ;  /* 0x0000000803037824 */ /* 0x000fc800078e0200 */
[----:B------:R0:W2:Y:S01]  /*1750*/  SYNCS.PHASECHK.TRANS64.TRYWAIT P1, [R3+URZ], R2 ;  /* 0x00000002030075a7 */ /* 0x0000a2000802017f */
[----:B------:R-:W-:Y:S05]  /*1760*/  @!P0 BRA `(.L_x_19) ;  /* 0x0000000000048947 */ /* 0x000fea0003800000 */
[----:B------:R-:W-:Y:S01]  /*1770*/  BPT.TRAP 0x1 ;  /* 0x000000040000795c */ /* 0x000fe20000300000 */
.L_x_19:
[----:B--2---:R-:W-:Y:S05]  /*1780*/  @P1 BRA `(.L_x_20) ;  /* 0x0000000000081947 */ /* 0x004fea0003800000 */
[----:B------:R-:W2:Y:S02]  /*1790*/  SYNCS.PHASECHK.TRANS64.TRYWAIT P1, [R3+URZ], R2 ;  /* 0x00000002030075a7 */ /* 0x000ea4000802017f */
[----:B--2---:R-:W-:Y:S05]  /*17a0*/  @!P1 BRA `(.L_x_21) ;  /* 0x000001a000a89947 */ /* 0x004fea0003800000 */
.L_x_20:
[----:B------:R-:W-:-:S04]  /*17b0*/  UISETP.LT.AND UP0, UPT, UR46, 0x1, UPT ;  /* 0x000000012e00788c */ /* 0x000fc8000bf01270 */
[----:B------:R-:W-:-:S06]  /*17c0*/  USEL UR4, UR46, 0x1, UP0 ;  /* 0x000000012e047887 */ /* 0x000fcc0008000000 */
[----:B0-2---:R-:W-:Y:S01]  /*17d0*/  IMAD.U32 R3, RZ, RZ, UR4 ;  /* 0x00000004ff037e24 */ /* 0x005fe2000f8e00ff */
[----:B------:R-:W-:Y:S05]  /*17e0*/  WARPSYNC.ALL ;  /* 0x0000000000007948 */ /* 0x000fea0003800000 */
[----:B------:R-:W-:-:S04]  /*17f0*/  IADD3 R3, -R3, UR46, RZ ;  /* 0x0000002e03037c10 */ /* 0x000fc8000fffe1ff */
[----:B------:R-:W-:Y:S02]  /*1800*/  ISETP.GE.AND P1, PT, R3, 0x1, PT ;  /* 0x000000010300780c */ /* 0x000fe40003f26270 */
[----:B------:R-:W-:Y:S01]  /*1810*/  R2UR UR4, R0 ;  /* 0x00000000000472ca */ /* 0x000fe200000e0000 */
[----:B------:R-:W-:Y:S01]  /*1820*/  ULOP3.LUT UR32, UR52, 0x10000, URZ, 0xfc, !UPT ;  /* 0x0001000034207892 */ /* 0x000fe2000f8efc3f */
[----:B------:R-:W-:Y:S01]  /*1830*/  WARPGROUP.ARRIVE ;  /* 0x00000000000079c5 */ /* 0x000fe20000000000 */
[----:B------:R-:W-:Y:S01]  /*1840*/  UMOV UR5, 0x80000020 ;  /* 0x8000002000057882 */ /* 0x000fe20000000000 */
[----:B------:R-:W-:Y:S01]  /*1850*/  UMOV UR7, 0x80000020 ;  /* 0x8000002000077882 */ /* 0x000fe20000000000 */
[----:B------:R-:W-:Y:S01]  /*1860*/  ULEA UR34, UR44, UR32, 0xb ;  /* 0x000000202c227291 */ /* 0x000fe2000f8e583f */
[----:B------:R-:W-:Y:S01]  /*1870*/  STL [R1+0x2f0], R19 ;  /* 0x0002f01301007387 */ /* 0x000fe20000100800 */
[----:B------:R-:W-:Y:S01]  /*1880*/  UMOV UR9, UR5 ;  /* 0x0000000500097c82 */ /* 0x000fe20008000000 */
[----:B------:R-:W-:Y:S01]  /*1890*/  UMOV UR11, 0x80000020 ;  /* 0x80000020000b7882 */ /* 0x000fe20000000000 */
[----:B------:R-:W-:Y:S01]  /*18a0*/  UMOV UR21, UR5 ;  /* 0x0000000500157c82 */ /* 0x000fe20008000000 */
[----:B------:R-:W-:Y:S01]  /*18b0*/  UMOV UR23, 0x80000020 ;  /* 0x8000002000177882 */ /* 0x000fe20000000000 */
[----:B------:R-:W-:Y:S01]  /*18c0*/  UMOV UR17, UR5 ;  /* 0x0000000500117c82 */ /* 0x000fe20008000000 */
[----:B------:R-:W-:Y:S01]  /*18d0*/  UMOV UR19, 0x80000020 ;  /* 0x8000002000137882 */ /* 0x000fe20000000000 */
[----:B------:R-:W-:Y:S01]  /*18e0*/  UIADD3 UR4, UR4, 0x28100, URZ ;  /* 0x0002810004047890 */ /* 0x000fe2000fffe03f */
[----:B-----5:R-:W-:Y:S01]  /*18f0*/  STL [R1+0x2ec], R18 ;  /* 0x0002ec1201007387 */ /* 0x020fe20000100800 */
[----:B------:R-:W-:Y:S01]  /*1900*/  UMOV UR13, UR5 ;  /* 0x00000005000d7c82 */ /* 0x000fe20008000000 */
[----:B------:R-:W-:Y:S01]  /*1910*/  UMOV UR15, 0x80000020 ;  /* 0x80000020000f7882 */ /* 0x000fe20000000000 */
[----:B------:R-:W-:Y:S01]  /*1920*/  USHF.R.U32.HI UR4, URZ, 0x4, UR4 ;  /* 0x000000043f047899 */ /* 0x000fe20008011604 */
[----:B------:R-:W-:Y:S01]  /*1930*/  STL [R1+0x2e8], R17 ;  /* 0x0002e81101007387 */ /* 0x000fe20000100800 */
[----:B------:R-:W-:-:S02]  /*1940*/  UIADD3 UR24, UR34, 0x400, URZ ;  /* 0x0000040022187890 */ /* 0x000fc4000fffe03f */
[----:B------:R-:W-:Y:S01]  /*1950*/  ULOP3.LUT UR4, UR4, 0x3fff, URZ, 0xc0, !UPT ;  /* 0x00003fff04047892 */ /* 0x000fe2000f8ec03f */
[----:B------:R-:W-:Y:S01]  /*1960*/  STL [R1+0x2e4], R16 ;  /* 0x0002e41001007387 */ /* 0x000fe20000100800 */
[----:B------:R-:W-:Y:S01]  /*1970*/  UMOV UR25, 0x80000020 ;  /* 0x8000002000197882 */ /* 0x000fe20000000000 */
[----:B------:R-:W-:Y:S01]  /*1980*/  UMOV UR27, UR7 ;  /* 0x00000007001b7c82 */ /* 0x000fe20008000000 */
[----:B------:R-:W-:Y:S01]  /*1990*/  ULOP3.LUT UR33, UR4, 0x10000, URZ, 0xfc, !UPT ;  /* 0x0001000004217892 */ /* 0x000fe2000f8efc3f */
[----:B------:R-:W-:Y:S01]  /*19a0*/  STL [R1+0x2e0], R3 ;  /* 0x0002e00301007387 */ /* 0x000fe20000100800 */
[----:B------:R-:W-:Y:S01]  /*19b0*/  UMOV UR31, UR11 ;  /* 0x0000000b001f7c82 */ /* 0x000fe20008000000 */
[----:B------:R-:W-:Y:S01]  /*19c0*/  UMOV UR4, UR34 ;  /* 0x0000002200047c82 */ /* 0x000fe20008000000 */
[----:B------:R-:W-:Y:S01]  /*19d0*/  UIMAD UR35, UR44, 0x280, UR33 ;  /* 0x000002802c2378a4 */ /* 0x000fe2000f8e0221 */
[----:B------:R-:W-:Y:S01]  /*19e0*/  STL [R1+0x2f4], R0 ;  /* 0x0002f40001007387 */ /* 0x000fe20000100800 */
[----:B------:R-:W-:Y:S01]  /*19f0*/  UMOV UR8, UR4 ;  /* 0x0000000400087c82 */ /* 0x000fe20008000000 */
[----:B------:R-:W-:Y:S01]  /*1a00*/  UMOV UR20, UR4 ;  /* 0x0000000400147c82 */ /* 0x000fe20008000000 */
[----:B------:R-:W-:-:S02]  /*1a10*/  UIADD3 UR10, UR35, 0x80, URZ ;  /* 0x00000080230a7890 */ /* 0x000fc4000fffe03f */
[----:B------:R-:W-:Y:S02]  /*1a20*/  UIADD3 UR22, UR35, 0x100, URZ ;  /* 0x0000010023167890 */ /* 0x000fe4000fffe03f */
[----:B------:R-:W-:Y:S01]  /*1a30*/  UMOV UR6, UR35 ;  /* 0x0000002300067c82 */ /* 0x000fe20008000000 */
[----:B------:R-:W-:Y:S01]  /*1a40*/  UIADD3 UR18, UR35, 0x180, URZ ;  /* 0x0000018023127890 */ /* 0x000fe2000fffe03f */
[----:B------:R-:W-:Y:S01]  /*1a50*/  IGMMA.64x32x32.S8.S8 R24, gdesc[UR4], RZ, !UPT, gsb0 ;  /* 0x01200000041879f1 */ /* 0x000fe2000c0410ff */
[----:B------:R-:W-:Y:S01]  /*1a60*/  UMOV UR16, UR4 ;  /* 0x0000000400107c82 */ /* 0x000fe20008000000 */
[----:B------:R-:W-:Y:S01]  /*1a70*/  UIADD3 UR14, UR35, 0x200, URZ ;  /* 0x00000200230e7890 */ /* 0x000fe2000fffe03f */
[----:B------:R-:W-:Y:S01]  /*1a80*/  UMOV UR12, UR4 ;  /* 0x00000004000c7c82 */ /* 0x000fe20008000000 */
[----:B------:R-:W-:Y:S01]  /*1a90*/  UMOV UR26, UR6 ;  /* 0x00000006001a7c82 */ /* 0x000fe20008000000 */
[----:B------:R-:W-:Y:S01]  /*1aa0*/  UMOV UR30, UR10 ;  /* 0x0000000a001e7c82 */ /* 0x000fe20008000000 */
[----:B------:R-:W-:-:S02]  /*1ab0*/  WARPGROUP.DEPBAR.LE gsb0, 0x0 ;  /* 0x00008000000079c5 */ /* 0x000fc40000010000 */
[----:B------:R-:W-:Y:S01]  /*1ac0*/  WARPGROUP.ARRIVE ;  /* 0x00000000000079c5 */ /* 0x000fe20000000000 */
[----:B------:R-:W-:Y:S02]  /*1ad0*/  IMAD.MOV.U32 R20, RZ, RZ, R36 ;  /* 0x000000ffff147224 */ /* 0x000fe400078e0024 */
[----:B------:R-:W-:Y:S02]  /*1ae0*/  IMAD.MOV.U32 R15, RZ, RZ, R37 ;  /* 0x000000ffff0f7224 */ /* 0x000fe400078e0025 */
[----:B------:R-:W-:Y:S01]  /*1af0*/  IMAD.MOV.U32 R14, RZ, RZ, R34 ;  /* 0x000000ffff0e7224 */ /* 0x000fe200078e0022 */
[----:B------:R-:W-:Y:S01]  /*1b00*/  IGMMA.64x32x32.S8.S8 R40, gdesc[UR8], RZ, !UPT, gsb0 ;  /* 0x01200000082879f1 */ /* 0x000fe2000c0410ff */
[----:B------:R-:W-:Y:S01]  /*1b10*/  UIADD3 UR8, UR34, 0x200, URZ ;  /* 0x0000020022087890 */ /* 0x000fe2000fffe03f */
[----:B------:R-:W-:Y:S02]  /*1b20*/  IMAD.MOV.U32 R13, RZ, RZ, R35 ;  /* 0x000000ffff0d7224 */ /* 0x000fe400078e0023 */
[----:B------:R-:W-:-:S02]  /*1b30*/  IMAD.MOV.U32 R12, RZ, RZ, R32 ;  /* 0x000000ffff0c7224 */ /* 0x000fc400078e0020 */
[----:B------:R-:W-:Y:S02]  /*1b40*/  IMAD.MOV.U32 R11, RZ, RZ, R33 ;  /* 0x000000ffff0b7224 */ /* 0x000fe400078e0021 */
[----:B------:R-:W-:Y:S02]  /*1b50*/  IMAD.MOV.U32 R10, RZ, RZ, R30 ;  /* 0x000000ffff0a7224 */ /* 0x000fe400078e001e */
[----:B------:R-:W-:Y:S02]  /*1b60*/  IMAD.MOV.U32 R9, RZ, RZ, R31 ;  /* 0x000000ffff097224 */ /* 0x000fe400078e001f */
[----:B------:R-:W-:Y:S02]  /*1b70*/  IMAD.MOV.U32 R8, RZ, RZ, R28 ;  /* 0x000000ffff087224 */ /* 0x000fe400078e001c */
[----:B-1----:R-:W-:Y:S02]  /*1b80*/  IMAD.MOV.U32 R7, RZ, RZ, R29 ;  /* 0x000000ffff077224 */ /* 0x002fe400078e001d */
[----:B------:R-:W-:-:S02]  /*1b90*/  IMAD.MOV.U32 R6, RZ, RZ, R26 ;  /* 0x000000ffff067224 */ /* 0x000fc400078e001a */
[----:B------:R-:W-:Y:S02]  /*1ba0*/  IMAD.MOV.U32 R5, RZ, RZ, R27 ;  /* 0x000000ffff057224 */ /* 0x000fe400078e001b */
[----:B------:R-:W-:Y:S02]  /*1bb0*/  IMAD.MOV.U32 R4, RZ, RZ, R25 ;  /* 0x000000ffff047224 */ /* 0x000fe400078e0019 */
[----:B------:R-:W-:Y:S02]  /*1bc0*/  IMAD.MOV.U32 R2, RZ, RZ, R24 ;  /* 0x000000ffff027224 */ /* 0x000fe400078e0018 */
[----:B------:R-:W-:Y:S02]  /*1bd0*/  IMAD.MOV.U32 R22, RZ, RZ, R38 ;  /* 0x000000ffff167224 */ /* 0x000fe400078e0026 */
[----:B------:R-:W-:Y:S01]  /*1be0*/  IMAD.MOV.U32 R21, RZ, RZ, R39 ;  /* 0x000000ffff157224 */ /* 0x000fe200078e0027 */
[----:B------:R-:W-:Y:S02]  /*1bf0*/  WARPGROUP.DEPBAR.LE gsb0, 0x0 ;  /* 0x00008000000079c5 */ /* 0x000fe40000010000 */
[----:B------:R-:W-:Y:S01]  /*1c00*/  WARPGROUP.ARRIVE ;  /* 0x00000000000079c5 */ /* 0x000fe20000000000 */
[----:B------:R-:W-:Y:S01]  /*1c10*/  IMAD.MOV.U32 R37, RZ, RZ, R52 ;  /* 0x000000ffff257224 */ /* 0x000fe200078e0034 */
[----:B------:R0:W-:Y:S01]  /*1c20*/  STL.64 [R1+0xb8], R54 ;  /* 0x0000b83601007387 */ /* 0x0001e20000100a00 */
[----:B------:R-:W-:-:S02]  /*1c30*/  IMAD.MOV.U32 R36, RZ, RZ, R53 ;  /* 0x000000ffff247224 */ /* 0x000fc400078e0035 */
[----:B------:R-:W-:Y:S01]  /*1c40*/  IMAD.MOV.U32 R35, RZ, RZ, R50 ;  /* 0x000000ffff237224 */ /* 0x000fe200078e0032 */
[----:B------:R-:W-:Y:S01]  /*1c50*/  IGMMA.64x32x32.S8.S8 R200, gdesc[UR20], RZ, !UPT, gsb0 ;  /* 0x0120000014c879f1 */ /* 0x000fe2000c0410ff */
[----:B------:R-:W-:Y:S02]  /*1c60*/  IMAD.MOV.U32 R34, RZ, RZ, R51 ;  /* 0x000000ffff227224 */ /* 0x000fe400078e0033 */
[----:B------:R-:W-:Y:S02]  /*1c70*/  IMAD.MOV.U32 R33, RZ, RZ, R48 ;  /* 0x000000ffff217224 */ /* 0x000fe400078e0030 */
[----:B------:R-:W-:Y:S02]  /*1c80*/  IMAD.MOV.U32 R32, RZ, RZ, R49 ;  /* 0x000000ffff207224 */ /* 0x000fe400078e0031 */
[----:B------:R-:W-:Y:S02]  /*1c90*/  IMAD.MOV.U32 R31, RZ, RZ, R46 ;  /* 0x000000ffff1f7224 */ /* 0x000fe400078e002e */
[----:B------:R-:W-:-:S02]  /*1ca0*/  IMAD.MOV.U32 R30, RZ, RZ, R47 ;  /* 0x000000ffff1e7224 */ /* 0x000fc400078e002f */
[----:B------:R-:W-:Y:S02]  /*1cb0*/  IMAD.MOV.U32 R29, RZ, RZ, R44 ;  /* 0x000000ffff1d7224 */ /* 0x000fe400078e002c */
[----:B------:R-:W-:Y:S02]  /*1cc0*/  IMAD.MOV.U32 R28, RZ, RZ, R45 ;  /* 0x000000ffff1c7224 */ /* 0x000fe400078e002d */
[----:B------:R-:W-:Y:S02]  /*1cd0*/  IMAD.MOV.U32 R27, RZ, RZ, R42 ;  /* 0x000000ffff1b7224 */ /* 0x000fe400078e002a */
[----:B------:R-:W-:Y:S02]  /*1ce0*/  IMAD.MOV.U32 R26, RZ, RZ, R43 ;  /* 0x000000ffff1a7224 */ /* 0x000fe400078e002b */
[----:B------:R-:W-:Y:S02]  /*1cf0*/  IMAD.MOV.U32 R25, RZ, RZ, R41 ;  /* 0x000000ffff197224 */ /* 0x000fe400078e0029 */
[----:B------:R-:W-:Y:S01]  /*1d00*/  IMAD.MOV.U32 R24, RZ, RZ, R40 ;  /* 0x000000ffff187224 */ /* 0x000fe200078e0028 */
[----:B------:R-:W-:-:S02]  /*1d10*/  WARPGROUP.DEPBAR.LE gsb0, 0x0 ;  /* 0x00008000000079c5 */ /* 0x000fc40000010000 */
[----:B------:R-:W-:Y:S01]  /*1d20*/  WARPGROUP.ARRIVE ;  /* 0x00000000000079c5 */ /* 0x000fe20000000000 */
[----:B------:R-:W-:Y:S04]  /*1d30*/  STL [R1+0x348], R200 ;  /* 0x000348c801007387 */ /* 0x000fe80000100800 */
[----:B------:R-:W-:Y:S01]  /*1d40*/  STL [R1+0x344], R201 ;  /* 0x000344c901007387 */ /* 0x000fe20000100800 */
[----:B------:R-:W-:Y:S03]  /*1d50*/  IGMMA.64x32x32.S8.S8 R136, gdesc[UR16], RZ, !UPT, gsb0 ;  /* 0x01200000108879f1 */ /* 0x000fe6000c0410ff */
[----:B------:R-:W-:Y:S04]  /*1d60*/  STL [R1+0x340], R202 ;  /* 0x000340ca01007387 */ /* 0x000fe80000100800 */
        /* <DEDUP_REMOVED lines=12> */
[----:B------:R-:W-:Y:S01]  /*1e30*/  STL [R1+0x30c], R215 ;  /* 0x00030cd701007387 */ /* 0x000fe20000100800 */
[----:B------:R-:W-:-:S02]  /*1e40*/  WARPGROUP.DEPBAR.LE gsb0, 0x0 ;  /* 0x00008000000079c5 */ /* 0x000fc40000010000 */
[----:B------:R-:W-:Y:S01]  /*1e50*/  WARPGROUP.ARRIVE ;  /* 0x00000000000079c5 */ /* 0x000fe20000000000 */
[----:B------:R-:W-:Y:S04]  /*1e60*/  STL [R1+0x374], R136 ;  /* 0x0003748801007387 */ /* 0x000fe80000100800 */
[----:B------:R-:W-:Y:S01]  /*1e70*/  STL [R1+0x370], R137 ;  /* 0x0003708901007387 */ /* 0x000fe20000100800 */
[----:B------:R-:W-:Y:S01]  /*1e80*/  IGMMA.64x32x32.S8.S8 R72, gdesc[UR12], RZ, !UPT, gsb0 ;  /* 0x012000000c4879f1 */ /* 0x000fe2000c0410ff */
[----:B------:R-:W-:Y:S01]  /*1e90*/  UMOV UR12, UR8 ;  /* 0x00000008000c7c82 */ /* 0x000fe20008000000 */
[----:B------:R-:W-:Y:S01]  /*1ea0*/  UMOV UR13, 0x80000020 ;  /* 0x80000020000d7882 */ /* 0x000fe20000000000 */
[----:B------:R-:W-:Y:S01]  /*1eb0*/  UMOV UR16, UR12 ;  /* 0x0000000c00107c82 */ /* 0x000fe20008000000 */
[----:B------:R-:W-:Y:S01]  /*1ec0*/  UMOV UR17, UR13 ;  /* 0x0000000d00117c82 */ /* 0x000fe20008000000 */
[----:B------:R-:W-:Y:S01]  /*1ed0*/  UMOV UR20, UR12 ;  /* 0x0000000c00147c82 */ /* 0x000fe20008000000 */
[----:B------:R-:W-:Y:S01]  /*1ee0*/  UMOV UR21, UR13 ;  /* 0x0000000d00157c82 */ /* 0x000fe20008000000 */
[----:B------:R-:W-:Y:S01]  /*1ef0*/  UMOV UR8, UR12 ;  /* 0x0000000c00087c82 */ /* 0x000fe20008000000 */
[----:B------:R-:W-:Y:S01]  /*1f00*/  UMOV UR9, UR13 ;  /* 0x0000000d00097c82 */ /* 0x000fe20008000000 */
[----:B------:R-:W-:Y:S01]  /*1f10*/  STL [R1+0x36c], R138 ;  /* 0x00036c8a01007387 */ /* 0x000fe20000100800 */
[----:B------:R-:W-:Y:S01]  /*1f20*/  UMOV UR4, UR12 ;  /* 0x0000000c00047c82 */ /* 0x000fe20008000000 */
[----:B------:R-:W-:-:S02]  /*1f30*/  UMOV UR5, UR13 ;  /* 0x0000000d00057c82 */ /* 0x000fc40008000000 */
        /* <DEDUP_REMOVED lines=17> */
[----:B------:R-:W-:Y:S02]  /*2050*/  UMOV UR13, 0x80000020 ;  /* 0x80000020000d7882 */ /* 0x000fe40000000000 */
[----:B------:R-:W-:Y:S01]  /*2060*/  STL [R1+0x384], R84 ;  /* 0x0003845401007387 */ /* 0x000fe20000100800 */
[----:B------:R-:W-:-:S03]  /*2070*/  UMOV UR29, UR13 ;  /* 0x0000000d001d7c82 */ /* 0x000fc60008000000 */
[----:B------:R-:W-:Y:S04]  /*2080*/  STL [R1+0x380], R85 ;  /* 0x0003805501007387 */ /* 0x000fe80000100800 */
[----:B------:R-:W-:Y:S04]  /*2090*/  STL [R1+0x37c], R86 ;  /* 0x00037c5601007387 */ /* 0x000fe80000100800 */
[----:B------:R-:W-:Y:S01]  /*20a0*/  STL [R1+0x378], R87 ;  /* 0x0003785701007387 */ /* 0x000fe20000100800 */
[----:B------:R-:W-:Y:S02]  /*20b0*/  WARPGROUP.DEPBAR.LE gsb0, 0x0 ;  /* 0x00008000000079c5 */ /* 0x000fe40000010000 */
[----:B------:R-:W-:-:S06]  /*20c0*/  WARPGROUP.ARRIVE ;  /* 0x00000000000079c5 */ /* 0x000fcc0000000000 */
[----:B------:R-:W-:Y:S01]  /*20d0*/  IGMMA.64x32x32.S8.S8 R120, gdesc[UR16], RZ, !UPT, gsb0 ;  /* 0x01200000107879f1 */ /* 0x000fe2000c0410ff */
[----:B------:R-:W-:Y:S02]  /*20e0*/  UIADD3 UR16, UR34, 0x600, URZ ;  /* 0x0000060022107890 */ /* 0x000fe4000fffe03f */
[----:B------:R-:W-:-:S05]  /*20f0*/  UIADD3 UR17, UR34, 0x2, URZ ;  /* 0x0000000222117890 */ /* 0x000fca000fffe03f */
[----:B------:R-:W-:Y:S01]  /*2100*/  UMOV UR12, UR16 ;  /* 0x00000010000c7c82 */ /* 0x000fe20008000000 */
[----:B------:R-:W-:Y:S01]  /*2110*/  UMOV UR16, UR24 ;  /* 0x0000001800107c82 */ /* 0x000fe20008000000 */
[----:B------:R-:W-:Y:S01]  /*2120*/  UMOV UR28, UR12 ;  /* 0x0000000c001c7c82 */ /* 0x000fe20008000000 */
[----:B------:R-:W-:Y:S02]  /*2130*/  WARPGROUP.DEPBAR.LE gsb0, 0x0 ;  /* 0x00008000000079c5 */ /* 0x000fe40000010000 */
[----:B------:R-:W-:-:S06]  /*2140*/  WARPGROUP.ARRIVE ;  /* 0x00000000000079c5 */ /* 0x000fcc0000000000 */
[----:B------:R-:W-:Y:S01]  /*2150*/  IGMMA.64x32x32.S8.S8 R184, gdesc[UR20], RZ, !UPT, gsb0 ;  /* 0x0120000014b879f1 */ /* 0x000fe2000c0410ff */
[----:B------:R-:W-:Y:S01]  /*2160*/  UMOV UR20, UR24 ;  /* 0x0000001800147c82 */ /* 0x000fe20008000000 */
[----:B------:R-:W-:Y:S01]  /*2170*/  UMOV UR21, UR25 ;  /* 0x0000001900157c82 */ /* 0x000fe20008000000 */
[----:B------:R-:W-:Y:S02]  /*2180*/  WARPGROUP.DEPBAR.LE gsb0, 0x0 ;  /* 0x00008000000079c5 */ /* 0x000fe40000010000 */
[----:B0-----:R-:W-:-:S06]  /*2190*/  WARPGROUP.ARRIVE ;  /* 0x00000000000079c5 */ /* 0x001fcc0000000000 */
[----:B------:R-:W-:Y:S01]  /*21a0*/  IGMMA.64x32x32.S8.S8 R40, gdesc[UR8], RZ, !UPT, gsb0 ;  /* 0x01200000082879f1 */ /* 0x000fe2000c0410ff */
[----:B------:R-:W-:Y:S01]  /*21b0*/  UMOV UR8, UR24 ;  /* 0x0000001800087c82 */ /* 0x000fe20008000000 */
[----:B------:R-:W-:Y:S01]  /*21c0*/  UMOV UR9, UR25 ;  /* 0x0000001900097c82 */ /* 0x000fe20008000000 */
[----:B------:R-:W-:Y:S02]  /*21d0*/  WARPGROUP.DEPBAR.LE gsb0, 0x0 ;  /* 0x00008000000079c5 */ /* 0x000fe40000010000 */
[----:B------:R-:W-:Y:S04]  /*21e0*/  STL.64 [R1+0x40], R40 ;  /* 0x0000402801007387 */ /* 0x000fe80000100a00 */
[----:B------:R-:W-:Y:S04]  /*21f0*/  STL.64 [R1+0x48], R42 ;  /* 0x0000482a01007387 */ /* 0x000fe80000100a00 */
[----:B------:R-:W-:Y:S04]  /*2200*/  STL.64 [R1+0x50], R44 ;  /* 0x0000502c01007387 */ /* 0x000fe80000100a00 */
[----:B------:R-:W-:Y:S04]  /*2210*/  STL.64 [R1+0x58], R46 ;  /* 0x0000582e01007387 */ /* 0x000fe80000100a00 */
[----:B------:R-:W-:Y:S04]  /*2220*/  STL.64 [R1+0x60], R48 ;  /* 0x0000603001007387 */ /* 0x000fe80000100a00 */
[----:B------:R-:W-:Y:S04]  /*2230*/  STL.64 [R1+0x68], R50 ;  /* 0x0000683201007387 */ /* 0x000fe80000100a00 */
[----:B------:R-:W-:Y:S04]  /*2240*/  STL.64 [R1+0x70], R52 ;  /* 0x0000703401007387 */ /* 0x000fe80000100a00 */
[----:B------:R0:W-:Y:S02]  /*2250*/  STL.64 [R1+0x78], R54 ;  /* 0x0000783601007387 */ /* 0x0001e40000100a00 */
[----:B0-----:R-:W-:-:S06]  /*2260*/  WARPGROUP.ARRIVE ;  /* 0x00000000000079c5 */ /* 0x001fcc0000000000 */
[----:B------:R-:W-:Y:S01]  /*2270*/  IGMMA.64x32x32.S8.S8 R40, gdesc[UR4], RZ, !UPT, gsb0 ;  /* 0x01200000042879f1 */ /* 0x000fe2000c0410ff */
[----:B------:R-:W-:Y:S01]  /*2280*/  UMOV UR4, UR17 ;  /* 0x0000001100047c82 */ /* 0x000fe20008000000 */
[----:B------:R-:W-:Y:S01]  /*2290*/  UMOV UR17, UR25 ;  /* 0x0000001900117c82 */ /* 0x000fe20008000000 */
[----:B------:R-:W-:Y:S01]  /*22a0*/  UMOV UR5, 0x80000020 ;  /* 0x8000002000057882 */ /* 0x000fe20000000000 */
[----:B------:R-:W-:Y:S02]  /*22b0*/  WARPGROUP.DEPBAR.LE gsb0, 0x0 ;  /* 0x00008000000079c5 */ /* 0x000fe40000010000 */
[----:B------:R-:W-:Y:S02]  /*22c0*/  IMAD.MOV.U32 R147, RZ, RZ, R40 ;  /* 0x000000ffff937224 */ /* 0x000fe400078e0028 */
[----:B------:R-:W-:Y:S02]  /*22d0*/  IMAD.MOV.U32 R148, RZ, RZ, R41 ;  /* 0x000000ffff947224 */ /* 0x000fe400078e0029 */
[----:B------:R-:W-:-:S02]  /*22e0*/  IMAD.MOV.U32 R149, RZ, RZ, R42 ;  /* 0x000000ffff957224 */ /* 0x000fc400078e002a */
[----:B------:R-:W-:Y:S02]  /*22f0*/  IMAD.MOV.U32 R150, RZ, RZ, R43 ;  /* 0x000000ffff967224 */ /* 0x000fe400078e002b */
[----:B------:R-:W-:Y:S02]  /*2300*/  IMAD.MOV.U32 R151, RZ, RZ, R44 ;  /* 0x000000ffff977224 */ /* 0x000fe400078e002c */
[----:B------:R-:W-:Y:S02]  /*2310*/  IMAD.MOV.U32 R0, RZ, RZ, R45 ;  /* 0x000000ffff007224 */ /* 0x000fe400078e002d */
[----:B---3--:R-:W-:Y:S02]  /*2320*/  IMAD.MOV.U32 R19, RZ, RZ, R46 ;  /* 0x000000ffff137224 */ /* 0x008fe400078e002e */
[----:B------:R-:W-:Y:S02]  /*2330*/  IMAD.MOV.U32 R18, RZ, RZ, R47 ;  /* 0x000000ffff127224 */ /* 0x000fe400078e002f */
[----:B------:R-:W-:-:S02]  /*2340*/  IMAD.MOV.U32 R17, RZ, RZ, R48 ;  /* 0x000000ffff117224 */ /* 0x000fc400078e0030 */
[----:B------:R-:W-:Y:S02]  /*2350*/  IMAD.MOV.U32 R16, RZ, RZ, R49 ;  /* 0x000000ffff107224 */ /* 0x000fe400078e0031 */
[----:B------:R-:W-:Y:S02]  /*2360*/  IMAD.MOV.U32 R3, RZ, RZ, R50 ;  /* 0x000000ffff037224 */ /* 0x000fe400078e0032 */
[----:B------:R-:W-:Y:S02]  /*2370*/  IMAD.MOV.U32 R235, RZ, RZ, R51 ;  /* 0x000000ffffeb7224 */ /* 0x000fe400078e0033 */
[----:B------:R-:W-:Y:S02]  /*2380*/  IMAD.MOV.U32 R234, RZ, RZ, R52 ;  /* 0x000000ffffea7224 */ /* 0x000fe400078e0034 */
[----:B------:R-:W-:Y:S02]  /*2390*/  IMAD.MOV.U32 R233, RZ, RZ, R53 ;  /* 0x000000ffffe97224 */ /* 0x000fe400078e0035 */
[----:B------:R-:W-:-:S02]  /*23a0*/  IMAD.MOV.U32 R232, RZ, RZ, R54 ;  /* 0x000000ffffe87224 */ /* 0x000fc400078e0036 */
[----:B------:R-:W-:Y:S02]  /*23b0*/  IMAD.MOV.U32 R23, RZ, RZ, R55 ;  /* 0x000000ffff177224 */ /* 0x000fe400078e0037 */
[----:B------:R-:W-:-:S06]  /*23c0*/  WARPGROUP.ARRIVE ;  /* 0x00000000000079c5 */ /* 0x000fcc0000000000 */
[----:B------:R-:W-:Y:S01]  /*23d0*/  IGMMA.64x32x32.S8.S8 R40, gdesc[UR24], RZ, !UPT, gsb0 ;  /* 0x01200000182879f1 */ /* 0x000fe2000c0410ff */
[----:B------:R-:W-:Y:S01]  /*23e0*/  UMOV UR26, UR14 ;  /* 0x0000000e001a7c82 */ /* 0x000fe20008000000 */
[----:B------:R-:W-:Y:S01]  /*23f0*/  UMOV UR27, UR15 ;  /* 0x0000000f001b7c82 */ /* 0x000fe20008000000 */
[----:B------:R-:W-:Y:S02]  /*2400*/  WARPGROUP.DEPBAR.LE gsb0, 0x0 ;  /* 0x00008000000079c5 */ /* 0x000fe40000010000 */
        /* <DEDUP_REMOVED lines=16> */
[----:B------:R-:W-:-:S06]  /*2510*/  WARPGROUP.ARRIVE ;  /* 0x00000000000079c5 */ /* 0x000fcc0000000000 */
[----:B------:R-:W-:Y:S01]  /*2520*/  IGMMA.64x32x32.S8.S8 R40, gdesc[UR8], RZ, !UPT, gsb0 ;  /* 0x01200000082879f1 */ /* 0x000fe2000c0410ff */
[----:B------:R-:W-:Y:S01]  /*2530*/  UMOV UR8, UR4 ;  /* 0x0000000400087c82 */ /* 0x000fe20008000000 */
[----:B------:R-:W-:Y:S01]  /*2540*/  UMOV UR9, UR5 ;  /* 0x0000000500097c82 */ /* 0x000fe20008000000 */
[----:B------:R-:W-:Y:S02]  /*2550*/  WARPGROUP.DEPBAR.LE gsb0, 0x0 ;  /* 0x00008000000079c5 */ /* 0x000fe40000010000 */
[----:B------:R-:W-:Y:S01]  /*2560*/  WARPGROUP.ARRIVE ;  /* 0x00000000000079c5 */ /* 0x000fe20000000000 */
[----:B------:R-:W-:Y:S02]  /*2570*/  IMAD.MOV.U32 R83, RZ, RZ, R40 ;  /* 0x000000ffff537224 */ /* 0x000fe400078e0028 */
[----:B------:R-:W-:Y:S02]  /*2580*/  IMAD.MOV.U32 R84, RZ, RZ, R41 ;  /* 0x000000ffff547224 */ /* 0x000fe400078e0029 */
[----:B------:R-:W-:Y:S01]  /*2590*/  IMAD.MOV.U32 R85, RZ, RZ, R42 ;  /* 0x000000ffff557224 */ /* 0x000fe200078e002a */
[----:B------:R-:W-:Y:S01]  /*25a0*/  IGMMA.64x32x32.S8.S8 R168, gdesc[UR20], RZ, !UPT, gsb0 ;  /* 0x0120000014a879f1 */ /* 0x000fe2000c0410ff */
[----:B------:R-:W-:Y:S01]  /*25b0*/  IMAD.MOV.U32 R86, RZ, RZ, R43 ;  /* 0x000000ffff567224 */ /* 0x000fe200078e002b */
[----:B------:R-:W-:Y:S01]  /*25c0*/  UMOV UR20, UR12 ;  /* 0x0000000c00147c82 */ /* 0x000fe20008000000 */
[----:B------:R-:W-:Y:S01]  /*25d0*/  IMAD.MOV.U32 R87, RZ, RZ, R44 ;  /* 0x000000ffff577224 */ /* 0x000fe200078e002c */
[----:B------:R-:W-:Y:S01]  /*25e0*/  UMOV UR21, UR13 ;  /* 0x0000000d00157c82 */ /* 0x000fe20008000000 */
        /* <DEDUP_REMOVED lines=10> */
[----:B------:R-:W-:Y:S01]  /*2690*/  IMAD.MOV.U32 R146, RZ, RZ, R55 ;  /* 0x000000ffff927224 */ /* 0x000fe200078e0037 */
[----:B------:R-:W-:Y:S02]  /*26a0*/  WARPGROUP.DEPBAR.LE gsb0, 0x0 ;  /* 0x00008000000079c5 */ /* 0x000fe40000010000 */
[----:B------:R-:W-:Y:S01]  /*26b0*/  WARPGROUP.ARRIVE ;  /* 0x00000000000079c5 */ /* 0x000fe20000000000 */
[----:B------:R0:W-:Y:S04]  /*26c0*/  STL.64 [R1+0x258], R182 ;  /* 0x000258b601007387 */ /* 0x0001e80000100a00 */
[----:B------:R1:W-:Y:S01]  /*26d0*/  STL.64 [R1+0x250], R180 ;  /* 0x000250b401007387 */ /* 0x0003e20000100a00 */
[----:B------:R-:W-:Y:S01]  /*26e0*/  IGMMA.64x32x32.S8.S8 R104, gdesc[UR16], RZ, !UPT, gsb0 ;  /* 0x01200000106879f1 */ /* 0x000fe2000c0410ff */
[----:B------:R-:W-:Y:S01]  /*26f0*/  UMOV UR16, UR12 ;  /* 0x0000000c00107c82 */ /* 0x000fe20008000000 */
[----:B------:R-:W-:Y:S01]  /*2700*/  UMOV UR17, UR13 ;  /* 0x0000000d00117c82 */ /* 0x000fe20008000000 */
[----:B------:R2:W-:Y:S04]  /*2710*/  STL.64 [R1+0x248], R178 ;  /* 0x000248b201007387 */ /* 0x0005e80000100a00 */
[----:B------:R3:W-:Y:S01]  /*2720*/  STL.64 [R1+0x240], R176 ;  /* 0x000240b001007387 */ /* 0x0007e20000100a00 */
[----:B0-----:R-:W-:-:S02]  /*2730*/  IMAD.MOV.U32 R182, RZ, RZ, R37 ;  /* 0x000000ffffb67224 */ /* 0x001fc400078e0025 */
[----:B------:R-:W-:Y:S01]  /*2740*/  IMAD.MOV.U32 R183, RZ, RZ, R36 ;  /* 0x000000ffffb77224 */ /* 0x000fe200078e0024 */
[----:B------:R0:W-:Y:S01]  /*2750*/  STL.64 [R1+0x238], R174 ;  /* 0x000238ae01007387 */ /* 0x0001e20000100a00 */
[----:B-1----:R-:W-:Y:S02]  /*2760*/  IMAD.MOV.U32 R180, RZ, RZ, R35 ;  /* 0x000000ffffb47224 */ /* 0x002fe400078e0023 */
[----:B------:R-:W-:Y:S01]  /*2770*/  IMAD.MOV.U32 R181, RZ, RZ, R34 ;  /* 0x000000ffffb57224 */ /* 0x000fe200078e0022 */
[----:B------:R1:W-:Y:S01]  /*2780*/  STL.64 [R1+0x230], R172 ;  /* 0x000230ac01007387 */ /* 0x0003e20000100a00 */
[----:B--2---:R-:W-:Y:S02]  /*2790*/  IMAD.MOV.U32 R178, RZ, RZ, R33 ;  /* 0x000000ffffb27224 */ /* 0x004fe400078e0021 */
[----:B------:R-:W-:Y:S01]  /*27a0*/  IMAD.MOV.U32 R179, RZ, RZ, R32 ;  /* 0x000000ffffb37224 */ /* 0x000fe200078e0020 */
[----:B------:R2:W-:Y:S01]  /*27b0*/  STL.64 [R1+0x228], R170 ;  /* 0x000228aa01007387 */ /* 0x0005e20000100a00 */
[----:B---3--:R-:W-:-:S02]  /*27c0*/  IMAD.MOV.U32 R176, RZ, RZ, R31 ;  /* 0x000000ffffb07224 */ /* 0x008fc400078e001f */
[----:B------:R-:W-:Y:S01]  /*27d0*/  IMAD.MOV.U32 R177, RZ, RZ, R30 ;  /* 0x000000ffffb17224 */ /* 0x000fe200078e001e */
[----:B------:R3:W-:Y:S01]  /*27e0*/  STL.64 [R1+0x220], R168 ;  /* 0x000220a801007387 */ /* 0x0007e20000100a00 */
[----:B0-----:R-:W-:Y:S02]  /*27f0*/  IMAD.MOV.U32 R174, RZ, RZ, R29 ;  /* 0x000000ffffae7224 */ /* 0x001fe400078e001d */
[----:B------:R-:W-:Y:S02]  /*2800*/  IMAD.MOV.U32 R175, RZ, RZ, R28 ;  /* 0x000000ffffaf7224 */ /* 0x000fe400078e001c */
[----:B-1----:R-:W-:Y:S02]  /*2810*/  IMAD.MOV.U32 R172, RZ, RZ, R27 ;  /* 0x000000ffffac7224 */ /* 0x002fe400078e001b */
[----:B------:R-:W-:Y:S02]  /*2820*/  IMAD.MOV.U32 R173, RZ, RZ, R26 ;  /* 0x000000ffffad7224 */ /* 0x000fe400078e001a */
[----:B--2---:R-:W-:-:S02]  /*2830*/  IMAD.MOV.U32 R171, RZ, RZ, R25 ;  /* 0x000000ffffab7224 */ /* 0x004fc400078e0019 */
[----:B------:R-:W-:Y:S02]  /*2840*/  IMAD.MOV.U32 R170, RZ, RZ, R24 ;  /* 0x000000ffffaa7224 */ /* 0x000fe400078e0018 */
[----:B---3--:R-:W-:Y:S02]  /*2850*/  IMAD.MOV.U32 R168, RZ, RZ, R22 ;  /* 0x000000ffffa87224 */ /* 0x008fe400078e0016 */
[----:B------:R-:W-:Y:S01]  /*2860*/  IMAD.MOV.U32 R169, RZ, RZ, R21 ;  /* 0x000000ffffa97224 */ /* 0x000fe200078e0015 */
[----:B------:R-:W-:Y:S02]  /*2870*/  WARPGROUP.DEPBAR.LE gsb0, 0x0 ;  /* 0x00008000000079c5 */ /* 0x000fe40000010000 */
[----:B------:R-:W-:Y:S01]  /*2880*/  WARPGROUP.ARRIVE ;  /* 0x00000000000079c5 */ /* 0x000fe20000000000 */
[----:B------:R0:W-:Y:S04]  /*2890*/  STL.64 [R1+0x298], R118 ;  /* 0x0002987601007387 */ /* 0x0001e80000100a00 */
[----:B------:R1:W-:Y:S01]  /*28a0*/  STL.64 [R1+0x290], R116 ;  /* 0x0002907401007387 */ /* 0x0003e20000100a00 */
[----:B------:R-:W-:Y:S01]  /*28b0*/  IGMMA.64x32x32.S8.S8 R40, gdesc[UR24], RZ, !UPT, gsb0 ;  /* 0x01200000182879f1 */ /* 0x000fe2000c0410ff */
[----:B------:R-:W-:-:S02]  /*28c0*/  UIADD3 UR26, UR35, 0x2, URZ ;  /* 0x00000002231a7890 */ /* 0x000fc4000fffe03f */
[----:B------:R2:W-:Y:S01]  /*28d0*/  STL.64 [R1+0x288], R114 ;  /* 0x0002887201007387 */ /* 0x0005e20000100a00 */
[----:B------:R-:W-:Y:S01]  /*28e0*/  UMOV UR11, 0x80000020 ;  /* 0x80000020000b7882 */ /* 0x000fe20000000000 */
[----:B------:R-:W-:Y:S01]  /*28f0*/  UMOV UR24, UR4 ;  /* 0x0000000400187c82 */ /* 0x000fe20008000000 */
[----:B------:R-:W-:Y:S01]  /*2900*/  UMOV UR25, UR5 ;  /* 0x0000000500197c82 */ /* 0x000fe20008000000 */
[----:B------:R3:W-:Y:S01]  /*2910*/  STL.64 [R1+0x280], R112 ;  /* 0x0002807001007387 */ /* 0x0007e20000100a00 */
[----:B0-----:R-:W-:Y:S02]  /*2920*/  IMAD.MOV.U32 R118, RZ, RZ, R20 ;  /* 0x000000ffff767224 */ /* 0x001fe400078e0014 */
[----:B------:R-:W-:Y:S01]  /*2930*/  IMAD.MOV.U32 R119, RZ, RZ, R15 ;  /* 0x000000ffff777224 */ /* 0x000fe200078e000f */
[----:B------:R0:W-:Y:S01]  /*2940*/  STL.64 [R1+0x278], R110 ;  /* 0x0002786e01007387 */ /* 0x0001e20000100a00 */
[----:B-1----:R-:W-:Y:S02]  /*2950*/  IMAD.MOV.U32 R116, RZ, RZ, R14 ;  /* 0x000000ffff747224 */ /* 0x002fe400078e000e */
[----:B------:R-:W-:Y:S01]  /*2960*/  IMAD.MOV.U32 R117, RZ, RZ, R13 ;  /* 0x000000ffff757224 */ /* 0x000fe200078e000d */
[----:B------:R1:W-:Y:S01]  /*2970*/  STL.64 [R1+0x270], R108 ;  /* 0x0002706c01007387 */ /* 0x0003e20000100a00 */
[----:B--2---:R-:W-:-:S02]  /*2980*/  IMAD.MOV.U32 R114, RZ, RZ, R12 ;  /* 0x000000ffff727224 */ /* 0x004fc400078e000c */
[----:B------:R-:W-:Y:S01]  /*2990*/  IMAD.MOV.U32 R115, RZ, RZ, R11 ;  /* 0x000000ffff737224 */ /* 0x000fe200078e000b */
[----:B------:R2:W-:Y:S01]  /*29a0*/  STL.64 [R1+0x268], R106 ;  /* 0x0002686a01007387 */ /* 0x0005e20000100a00 */
[----:B---3--:R-:W-:Y:S02]  /*29b0*/  IMAD.MOV.U32 R112, RZ, RZ, R10 ;  /* 0x000000ffff707224 */ /* 0x008fe400078e000a */
[----:B------:R-:W-:Y:S01]  /*29c0*/  IMAD.MOV.U32 R113, RZ, RZ, R9 ;  /* 0x000000ffff717224 */ /* 0x000fe200078e0009 */
[----:B------:R-:W-:Y:S01]  /*29d0*/  STL.64 [R1+0x260], R104 ;  /* 0x0002606801007387 */ /* 0x000fe20000100a00 */
[----:B0-----:R-:W-:Y:S02]  /*29e0*/  IMAD.MOV.U32 R110, RZ, RZ, R8 ;  /* 0x000000ffff6e7224 */ /* 0x001fe400078e0008 */
[----:B------:R-:W-:Y:S02]  /*29f0*/  IMAD.MOV.U32 R111, RZ, RZ, R7 ;  /* 0x000000ffff6f7224 */ /* 0x000fe400078e0007 */
[----:B-1----:R-:W-:-:S02]  /*2a00*/  IMAD.MOV.U32 R108, RZ, RZ, R6 ;  /* 0x000000ffff6c7224 */ /* 0x002fc400078e0006 */
[----:B------:R-:W-:Y:S02]  /*2a10*/  IMAD.MOV.U32 R109, RZ, RZ, R5 ;  /* 0x000000ffff6d7224 */ /* 0x000fe400078e0005 */
[----:B--2---:R-:W-:Y:S02]  /*2a20*/  IMAD.MOV.U32 R107, RZ, RZ, R4 ;  /* 0x000000ffff6b7224 */ /* 0x004fe400078e0004 */
[----:B------:R-:W-:Y:S01]  /*2a30*/  IMAD.MOV.U32 R106, RZ, RZ, R2 ;  /* 0x000000ffff6a7224 */ /* 0x000fe200078e0002 */
[----:B------:R-:W-:Y:S02]  /*2a40*/  WARPGROUP.DEPBAR.LE gsb0, 0x0 ;  /* 0x00008000000079c5 */ /* 0x000fe40000010000 */
[----:B------:R-:W-:Y:S01]  /*2a50*/  WARPGROUP.ARRIVE ;  /* 0x00000000000079c5 */ /* 0x000fe20000000000 */
[----:B------:R-:W-:Y:S04]  /*2a60*/  STL.64 [R1+0x2d8], R54 ;  /* 0x0002d83601007387 */ /* 0x000fe80000100a00 */
[----:B------:R-:W-:Y:S01]  /*2a70*/  STL.64 [R1+0x2d0], R52 ;  /* 0x0002d03401007387 */ /* 0x000fe20000100a00 */
[----:B------:R-:W-:Y:S01]  /*2a80*/  IGMMA.64x32x32.S8.S8 R24, gdesc[UR12], RZ, !UPT, gsb0 ;  /* 0x012000000c1879f1 */ /* 0x000fe2000c0410ff */
[----:B------:R-:W-:Y:S01]  /*2a90*/  UMOV UR14, UR18 ;  /* 0x00000012000e7c82 */ /* 0x000fe20008000000 */
[----:B------:R-:W-:Y:S01]  /*2aa0*/  UMOV UR15, UR19 ;  /* 0x00000013000f7c82 */ /* 0x000fe20008000000 */
[----:B------:R-:W-:Y:S01]  /*2ab0*/  STL.64 [R1+0x2c8], R50 ;  /* 0x0002c83201007387 */ /* 0x000fe20000100a00 */
[----:B------:R-:W-:Y:S01]  /*2ac0*/  UMOV UR18, UR6 ;  /* 0x0000000600127c82 */ /* 0x000fe20008000000 */
[----:B------:R-:W-:Y:S01]  /*2ad0*/  UMOV UR19, UR7 ;  /* 0x0000000700137c82 */ /* 0x000fe20008000000 */
[----:B------:R-:W-:Y:S01]  /*2ae0*/  UMOV UR6, UR26 ;  /* 0x0000001a00067c82 */ /* 0x000fe20008000000 */
[----:B------:R-:W-:Y:S01]  /*2af0*/  STL.64 [R1+0x2c0], R48 ;  /* 0x0002c03001007387 */ /* 0x000fe20000100a00 */
[----:B------:R-:W-:-:S03]  /*2b00*/  UMOV UR7, 0x80000020 ;  /* 0x8000002000077882 */ /* 0x000fc60000000000 */
[----:B------:R-:W-:Y:S04]  /*2b10*/  STL.64 [R1+0x2b8], R46 ;  /* 0x0002b82e01007387 */ /* 0x000fe80000100a00 */
[----:B------:R-:W-:Y:S04]  /*2b20*/  STL.64 [R1+0x2b0], R44 ;  /* 0x0002b02c01007387 */ /* 0x000fe80000100a00 */
[----:B------:R-:W-:Y:S04]  /*2b30*/  STL.64 [R1+0x2a8], R42 ;  /* 0x0002a82a01007387 */ /* 0x000fe80000100a00 */
[----:B------:R0:W-:Y:S01]  /*2b40*/  STL.64 [R1+0x2a0], R40 ;  /* 0x0002a02801007387 */ /* 0x0001e20000100a00 */
[----:B------:R-:W-:-:S02]  /*2b50*/  WARPGROUP.DEPBAR.LE gsb0, 0x0 ;  /* 0x00008000000079c5 */ /* 0x000fc40000010000 */
[----:B------:R-:W-:-:S06]  /*2b60*/  WARPGROUP.ARRIVE ;  /* 0x00000000000079c5 */ /* 0x000fcc0000000000 */
[----:B------:R-:W-:Y:S01]  /*2b70*/  IGMMA.64x32x32.S8.S8 R88, gdesc[UR12], RZ, !UPT, gsb0 ;  /* 0x012000000c5879f1 */ /* 0x000fe2000c0410ff */
[----:B------:R-:W-:Y:S02]  /*2b80*/  UIADD3 UR12, UR35, 0x82, URZ ;  /* 0x00000082230c7890 */ /* 0x000fe4000fffe03f */
[----:B------:R-:W-:Y:S01]  /*2b90*/  UIADD3 UR13, UR35, 0x102, URZ ;  /* 0x00000102230d7890 */ /* 0x000fe2000fffe03f */
[----:B------:R-:W-:Y:S02]  /*2ba0*/  WARPGROUP.DEPBAR.LE gsb0, 0x0 ;  /* 0x00008000000079c5 */ /* 0x000fe40000010000 */
[----:B------:R-:W-:-:S06]  /*2bb0*/  WARPGROUP.ARRIVE ;  /* 0x00000000000079c5 */ /* 0x000fcc0000000000 */
[----:B------:R-:W-:Y:S03]  /*2bc0*/  IGMMA.64x32x32.S8.S8 R152, gdesc[UR20], RZ, !UPT, gsb0 ;  /* 0x01200000149879f1 */ /* 0x000fe6000c0410ff */
[----:B------:R-:W-:Y:S02]  /*2bd0*/  WARPGROUP.DEPBAR.LE gsb0, 0x0 ;  /* 0x00008000000079c5 */ /* 0x000fe40000010000 */
[----:B------:R-:W-:-:S06]  /*2be0*/  WARPGROUP.ARRIVE ;  /* 0x00000000000079c5 */ /* 0x000fcc0000000000 */
[----:B------:R-:W-:Y:S03]  /*2bf0*/  IGMMA.64x32x32.S8.S8 R216, gdesc[UR28], RZ, !UPT, gsb0 ;  /* 0x012000001cd879f1 */ /* 0x000fe6000c0410ff */
[----:B------:R-:W-:Y:S02]  /*2c00*/  WARPGROUP.DEPBAR.LE gsb0, 0x0 ;  /* 0x00008000000079c5 */ /* 0x000fe40000010000 */
[----:B0-----:R-:W-:-:S06]  /*2c10*/  WARPGROUP.ARRIVE ;  /* 0x00000000000079c5 */ /* 0x001fcc0000000000 */
[----:B------:R-:W-:Y:S03]  /*2c20*/  IGMMA.64x32x32.S8.S8 R40, gdesc[UR16], RZ, !UPT, gsb0 ;  /* 0x01200000102879f1 */ /* 0x000fe6000c0410ff */
[----:B------:R-:W-:Y:S02]  /*2c30*/  WARPGROUP.DEPBAR.LE gsb0, 0x0 ;  /* 0x00008000000079c5 */ /* 0x000fe40000010000 */
[----:B------:R-:W-:Y:S02]  /*2c40*/  IMAD.MOV.U32 R4, RZ, RZ, R54 ;  /* 0x000000ffff047224 */ /* 0x000fe400078e0036 */
[----:B------:R-:W-:Y:S02]  /*2c50*/  IMAD.MOV.U32 R2, RZ, RZ, R55 ;  /* 0x000000ffff027224 */ /* 0x000fe400078e0037 */
[----:B------:R-:W-:Y:S02]  /*2c60*/  IMAD.MOV.U32 R54, RZ, RZ, R168 ;  /* 0x000000ffff367224 */ /* 0x000fe400078e00a8 */
[----:B------:R-:W-:Y:S01]  /*2c70*/  IMAD.MOV.U32 R55, RZ, RZ, R169 ;  /* 0x000000ffff377224 */ /* 0x000fe200078e00a9 */
[----:B------:R-:W2:Y:S01]  /*2c80*/  LDL.LU R168, [R1+0xb8] ;  /* 0x0000b80001a87983 */ /* 0x000ea20000300800 */
[----:B------:R-:W-:-:S02]  /*2c90*/  IMAD.MOV.U32 R22, RZ, RZ, R40 ;  /* 0x000000ffff167224 */ /* 0x000fc400078e0028 */
[----:B------:R-:W-:Y:S01]  /*2ca0*/  IMAD.MOV.U32 R21, RZ, RZ, R41 ;  /* 0x000000ffff157224 */ /* 0x000fe200078e0029 */
[----:B------:R-:W3:Y:S01]  /*2cb0*/  LDL.LU R169, [R1+0xbc] ;  /* 0x0000bc0001a97983 */ /* 0x000ee20000300800 */
        /* <DEDUP_REMOVED lines=28> */
[----:B------:R-:W-:Y:S01]  /*2e80*/  WARPGROUP.ARRIVE ;  /* 0x00000000000079c5 */ /* 0x000fe20000000000 */
[----:B------:R-:W-:-:S02]  /*2e90*/  IMAD.MOV.U32 R108, RZ, RZ, R172 ;  /* 0x000000ffff6c7224 */ /* 0x000fc400078e00ac */
[----:B------:R-:W-:Y:S02]  /*2ea0*/  IMAD.MOV.U32 R109, RZ, RZ, R173 ;  /* 0x000000ffff6d7224 */ /* 0x000fe400078e00ad */
[----:B------:R-:W-:Y:S01]  /*2eb0*/  IMAD.MOV.U32 R110, RZ, RZ, R174 ;  /* 0x000000ffff6e7224 */ /* 0x000fe200078e00ae */
[----:B------:R-:W-:Y:S01]  /*2ec0*/  IGMMA.64x32x32.S8.S8 R40, gdesc[UR4], R40, gsb0 ;  /* 0x01200000042879f1 */ /* 0x000fe20008041028 */
[----:B------:R-:W-:Y:S02]  /*2ed0*/  IMAD.MOV.U32 R170, RZ, RZ, R83 ;  /* 0x000000ffffaa7224 */ /* 0x000fe400078e0053 */
[----:B------:R-:W4:Y:S01]  /*2ee0*/  LDL.LU R83, [R1+0x388] ;  /* 0x0003880001537983 */ /* 0x000f220000300800 */
[----:B------:R-:W-:Y:S02]  /*2ef0*/  IMAD.MOV.U32 R171, RZ, RZ, R84 ;  /* 0x000000ffffab7224 */ /* 0x000fe400078e0054 */
[----:B------:R-:W-:Y:S01]  /*2f00*/  IMAD.MOV.U32 R172, RZ, RZ, R85 ;  /* 0x000000ffffac7224 */ /* 0x000fe200078e0055 */
[----:B------:R-:W4:Y:S01]  /*2f10*/  LDL.LU R84, [R1+0x384] ;  /* 0x0003840001547983 */ /* 0x000f220000300800 */
[----:B------:R-:W-:-:S02]  /*2f20*/  IMAD.MOV.U32 R173, RZ, RZ, R86 ;  /* 0x000000ffffad7224 */ /* 0x000fc400078e0056 */
[----:B------:R-:W-:Y:S01]  /*2f30*/  IMAD.MOV.U32 R111, RZ, RZ, R175 ;  /* 0x000000ffff6f7224 */ /* 0x000fe200078e00af */
[----:B------:R-:W4:Y:S01]  /*2f40*/  LDL.LU R85, [R1+0x380] ;  /* 0x0003800001557983 */ /* 0x000f220000300800 */
[----:B------:R-:W-:Y:S02]  /*2f50*/  IMAD.MOV.U32 R174, RZ, RZ, R87 ;  /* 0x000000ffffae7224 */ /* 0x000fe400078e0057 */
[----:B------:R-:W-:Y:S01]  /*2f60*/  IMAD.MOV.U32 R112, RZ, RZ, R176 ;  /* 0x000000ffff707224 */ /* 0x000fe200078e00b0 */
        /* <DEDUP_REMOVED lines=24> */
[----:B------:R-:W4:Y:S04]  /*30f0*/  LDL.LU R142, [R1+0x35c] ;  /* 0x00035c00018e7983 */ /* 0x000f280000300800 */
[----:B------:R-:W4:Y:S04]  /*3100*/  LDL.LU R143, [R1+0x358] ;  /* 0x00035800018f7983 */ /* 0x000f280000300800 */
[----:B------:R-:W4:Y:S01]  /*3110*/  LDL.LU R144, [R1+0x354] ;  /* 0x0003540001907983 */ /* 0x000f220000300800 */
[----:B------:R-:W-:-:S03]  /*3120*/  WARPGROUP.DEPBAR.LE gsb0, 0x0 ;  /* 0x00008000000079c5 */ /* 0x000fc60000010000 */
[----:B------:R0:W-:Y:S04]  /*3130*/  STL.64 [R1+0x180], R40 ;  /* 0x0001802801007387 */ /* 0x0001e80000100a00 */
[----:B------:R1:W-:Y:S04]  /*3140*/  STL.64 [R1+0x188], R42 ;  /* 0x0001882a01007387 */ /* 0x0003e80000100a00 */
[----:B------:R1:W-:Y:S04]  /*3150*/  STL.64 [R1+0x190], R44 ;  /* 0x0001902c01007387 */ /* 0x0003e80000100a00 */
[----:B------:R1:W-:Y:S04]  /*3160*/  STL.64 [R1+0x198], R46 ;  /* 0x0001982e01007387 */ /* 0x0003e80000100a00 */
[----:B------:R1:W-:Y:S01]  /*3170*/  STL.64 [R1+0x1a0], R48 ;  /* 0x0001a03001007387 */ /* 0x0003e20000100a00 */
[----:B0-----:R-:W-:-:S03]  /*3180*/  IMAD.MOV.U32 R40, RZ, RZ, R106 ;  /* 0x000000ffff287224 */ /* 0x001fc600078e006a */
[----:B------:R0:W-:Y:S01]  /*3190*/  STL.64 [R1+0x1a8], R50 ;  /* 0x0001a83201007387 */ /* 0x0001e20000100a00 */
[----:B------:R-:W-:-:S03]  /*31a0*/  IMAD.MOV.U32 R41, RZ, RZ, R107 ;  /* 0x000000ffff297224 */ /* 0x000fc600078e006b */
[----:B------:R0:W-:Y:S01]  /*31b0*/  STL.64 [R1+0x1b0], R52 ;  /* 0x0001b03401007387 */ /* 0x0001e20000100a00 */
[----:B-1----:R-:W-:Y:S02]  /*31c0*/  IMAD.MOV.U32 R42, RZ, RZ, R108 ;  /* 0x000000ffff2a7224 */ /* 0x002fe400078e006c */
[----:B------:R-:W-:Y:S01]  /*31d0*/  IMAD.MOV.U32 R43, RZ, RZ, R109 ;  /* 0x000000ffff2b7224 */ /* 0x000fe200078e006d */
[----:B------:R2:W-:Y:S01]  /*31e0*/  STL.64 [R1+0x1b8], R54 ;  /* 0x0001b83601007387 */ /* 0x0005e20000100a00 */
[----:B------:R-:W-:Y:S02]  /*31f0*/  IMAD.MOV.U32 R44, RZ, RZ, R110 ;  /* 0x000000ffff2c7224 */ /* 0x000fe400078e006e */
[----:B------:R-:W-:Y:S02]  /*3200*/  IMAD.MOV.U32 R45, RZ, RZ, R111 ;  /* 0x000000ffff2d7224 */ /* 0x000fe400078e006f */
[----:B------:R-:W-:Y:S02]  /*3210*/  IMAD.MOV.U32 R46, RZ, RZ, R112 ;  /* 0x000000ffff2e7224 */ /* 0x000fe400078e0070 */
[----:B------:R-:W-:-:S02]  /*3220*/  IMAD.MOV.U32 R47, RZ, RZ, R113 ;  /* 0x000000ffff2f7224 */ /* 0x000fc400078e0071 */
[----:B------:R-:W-:Y:S02]  /*3230*/  IMAD.MOV.U32 R48, RZ, RZ, R114 ;  /* 0x000000ffff307224 */ /* 0x000fe400078e0072 */
[----:B------:R-:W-:Y:S02]  /*3240*/  IMAD.MOV.U32 R49, RZ, RZ, R115 ;  /* 0x000000ffff317224 */ /* 0x000fe400078e0073 */
[----:B0-----:R-:W-:Y:S02]  /*3250*/  IMAD.MOV.U32 R50, RZ, RZ, R116 ;  /* 0x000000ffff327224 */ /* 0x001fe400078e0074 */
[----:B------:R-:W-:Y:S02]  /*3260*/  IMAD.MOV.U32 R51, RZ, RZ, R117 ;  /* 0x000000ffff337224 */ /* 0x000fe400078e0075 */
[----:B------:R-:W-:Y:S02]  /*3270*/  IMAD.MOV.U32 R52, RZ, RZ, R118 ;  /* 0x000000ffff347224 */ /* 0x000fe400078e0076 */
        /* <DEDUP_REMOVED lines=25> */
[----:B--2---:R-:W-:Y:S02]  /*3410*/  IMAD.MOV.U32 R54, RZ, RZ, R168 ;  /* 0x000000ffff367224 */ /* 0x004fe400078e00a8 */
[----:B---3--:R-:W-:-:S06]  /*3420*/  IMAD.MOV.U32 R55, RZ, RZ, R169 ;  /* 0x000000ffff377224 */ /* 0x008fcc00078e00a9 */
[----:B------:R-:W-:-:S06]  /*3430*/  WARPGROUP.ARRIVE ;  /* 0x00000000000079c5 */ /* 0x000fcc0000000000 */
[----:B------:R-:W-:Y:S01]  /*3440*/  IGMMA.64x32x32.S8.S8 R40, gdesc[UR8], R40, gsb0 ;  /* 0x01200000082879f1 */ /* 0x000fe20008041028 */
        /* <DEDUP_REMOVED lines=15> */
[----:B------:R-:W4:Y:S01]  /*3540*/  LDL.LU R145, [R1+0x350] ;  /* 0x0003500001917983 */ /* 0x000f220000300800 */
[----:B------:R-:W-:-:S03]  /*3550*/  IMAD.MOV.U32 R183, RZ, RZ, R146 ;  /* 0x000000ffffb77224 */ /* 0x000fc600078e0092 */
[----:B------:R-:W4:Y:S04]  /*3560*/  LDL.LU R146, [R1+0x34c] ;  /* 0x00034c0001927983 */ /* 0x000f280000300800 */
[----:B------:R-:W2:Y:S04]  /*3570*/  LDL.LU R200, [R1+0x348] ;  /* 0x0003480001c87983 */ /* 0x000ea80000300800 */
        /* <DEDUP_REMOVED lines=9> */
[----:B------:R-:W2:Y:S01]  /*3610*/  LDL.LU R210, [R1+0x320] ;  /* 0x0003200001d27983 */ /* 0x000ea20000300800 */
[----:B------:R-:W-:-:S03]  /*3620*/  WARPGROUP.DEPBAR.LE gsb0, 0x0 ;  /* 0x00008000000079c5 */ /* 0x000fc60000010000 */
[----:B------:R-:W2:Y:S04]  /*3630*/  LDL.LU R211, [R1+0x31c] ;  /* 0x00031c0001d37983 */ /* 0x000ea80000300800 */
[----:B------:R-:W2:Y:S04]  /*3640*/  LDL.LU R212, [R1+0x318] ;  /* 0x0003180001d47983 */ /* 0x000ea80000300800 */
[----:B------:R-:W2:Y:S04]  /*3650*/  LDL.LU R213, [R1+0x314] ;  /* 0x0003140001d57983 */ /* 0x000ea80000300800 */
[----:B------:R0:W-:Y:S04]  /*3660*/  STL.64 [R1+0x80], R40 ;  /* 0x0000802801007387 */ /* 0x0001e80000100a00 */
[----:B------:R1:W-:Y:S01]  /*3670*/  STL.64 [R1+0x88], R42 ;  /* 0x0000882a01007387 */ /* 0x0003e20000100a00 */
[----:B------:R-:W-:-:S03]  /*3680*/  IMAD.MOV.U32 R113, RZ, RZ, R115 ;  /* 0x000000ffff717224 */ /* 0x000fc600078e0073 */
[----:B------:R3:W-:Y:S01]  /*3690*/  STL.64 [R1+0x90], R44 ;  /* 0x0000902c01007387 */ /* 0x0007e20000100a00 */
[----:B------:R-:W-:-:S03]  /*36a0*/  IMAD.MOV.U32 R114, RZ, RZ, R116 ;  /* 0x000000ffff727224 */ /* 0x000fc600078e0074 */
[----:B------:R3:W-:Y:S01]  /*36b0*/  STL.64 [R1+0x98], R46 ;  /* 0x0000982e01007387 */ /* 0x0007e20000100a00 */
[----:B------:R-:W-:-:S03]  /*36c0*/  IMAD.MOV.U32 R115, RZ, RZ, R117 ;  /* 0x000000ffff737224 */ /* 0x000fc600078e0075 */
[----:B------:R3:W-:Y:S01]  /*36d0*/  STL.64 [R1+0xa0], R48 ;  /* 0x0000a03001007387 */ /* 0x0007e20000100a00 */
[----:B------:R-:W-:-:S03]  /*36e0*/  IMAD.MOV.U32 R116, RZ, RZ, R118 ;  /* 0x000000ffff747224 */ /* 0x000fc600078e0076 */
[----:B------:R3:W-:Y:S01]  /*36f0*/  STL.64 [R1+0xa8], R50 ;  /* 0x0000a83201007387 */ /* 0x0007e20000100a00 */
[----:B------:R-:W-:Y:S02]  /*3700*/  IMAD.MOV.U32 R117, RZ, RZ, R119 ;  /* 0x000000ffff757224 */ /* 0x000fe400078e0077 */
[----:B------:R-:W-:Y:S01]  /*3710*/  IMAD.MOV.U32 R118, RZ, RZ, R214 ;  /* 0x000000ffff767224 */ /* 0x000fe200078e00d6 */
[----:B------:R3:W-:Y:S01]  /*3720*/  STL.64 [R1+0xb0], R52 ;  /* 0x0000b03401007387 */ /* 0x0007e20000100a00 */
[----:B------:R-:W-:-:S03]  /*3730*/  IMAD.MOV.U32 R119, RZ, RZ, R215 ;  /* 0x000000ffff777224 */ /* 0x000fc600078e00d7 */
[----:B------:R3:W-:Y:S04]  /*3740*/  STL.64 [R1+0xb8], R54 ;  /* 0x0000b83601007387 */ /* 0x0007e80000100a00 */
[----:B------:R-:W2:Y:S04]  /*3750*/  LDL.LU R214, [R1+0x310] ;  /* 0x0003100001d67983 */ /* 0x000ea80000300800 */
[----:B------:R-:W2:Y:S01]  /*3760*/  LDL.LU R215, [R1+0x30c] ;  /* 0x00030c0001d77983 */ /* 0x000ea20000300800 */
[----:B------:R-:W-:Y:S01]  /*3770*/  UMOV UR26, UR13 ;  /* 0x0000000d001a7c82 */ /* 0x000fe20008000000 */
[----:B------:R-:W-:-:S02]  /*3780*/  UMOV UR27, 0x80000020 ;  /* 0x80000020001b7882 */ /* 0x000fc40000000000 */
[----:B0-----:R-:W4:Y:S04]  /*3790*/  LDL.LU R40, [R1+0x40] ;  /* 0x0000400001287983 */ /* 0x001f280000300800 */
[----:B------:R-:W4:Y:S04]  /*37a0*/  LDL.LU R41, [R1+0x44] ;  /* 0x0000440001297983 */ /* 0x000f280000300800 */
[----:B-1----:R-:W4:Y:S04]  /*37b0*/  LDL.LU R42, [R1+0x48] ;  /* 0x00004800012a7983 */ /* 0x002f280000300800 */
[----:B------:R-:W4:Y:S04]  /*37c0*/  LDL.LU R43, [R1+0x4c] ;  /* 0x00004c00012b7983 */ /* 0x000f280000300800 */
[----:B---3--:R-:W3:Y:S04]  /*37d0*/  LDL.LU R44, [R1+0x50] ;  /* 0x00005000012c7983 */ /* 0x008ee80000300800 */
[----:B------:R-:W3:Y:S04]  /*37e0*/  LDL.LU R45, [R1+0x54] ;  /* 0x00005400012d7983 */ /* 0x000ee80000300800 */
        /* <DEDUP_REMOVED lines=9> */
[----:B------:R-:W3:Y:S01]  /*3880*/  LDL.LU R55, [R1+0x7c] ;  /* 0x00007c0001377983 */ /* 0x000ee20000300800 */
[----:B--2---:R-:W-:-:S06]  /*3890*/  WARPGROUP.ARRIVE ;  /* 0x00000000000079c5 */ /* 0x004fcc0000000000 */
[----:B------:R-:W-:Y:S03]  /*38a0*/  IGMMA.64x32x32.S8.S8 R200, gdesc[UR24], R200, gsb0 ;  /* 0x0120000018c879f1 */ /* 0x000fe600080410c8 */
[----:B------:R-:W-:Y:S02]  /*38b0*/  WARPGROUP.DEPBAR.LE gsb0, 0x0 ;  /* 0x00008000000079c5 */ /* 0x000fe40000010000 */
[----:B------:R-:W-:Y:S04]  /*38c0*/  STL.64 [R1+0x218], R214 ;  /* 0x000218d601007387 */ /* 0x000fe80000100a00 */
[----:B------:R-:W-:Y:S04]  /*38d0*/  STL.64 [R1+0x210], R212 ;  /* 0x000210d401007387 */ /* 0x000fe80000100a00 */
[----:B------:R-:W-:Y:S04]  /*38e0*/  STL.64 [R1+0x208], R210 ;  /* 0x000208d201007387 */ /* 0x000fe80000100a00 */
[----:B------:R-:W-:Y:S04]  /*38f0*/  STL.64 [R1+0x200], R208 ;  /* 0x000200d001007387 */ /* 0x000fe80000100a00 */
[----:B------:R-:W-:Y:S04]  /*3900*/  STL.64 [R1+0x1f8], R206 ;  /* 0x0001f8ce01007387 */ /* 0x000fe80000100a00 */
[----:B------:R0:W-:Y:S04]  /*3910*/  STL.64 [R1+0x1f0], R204 ;  /* 0x0001f0cc01007387 */ /* 0x0001e80000100a00 */
[----:B------:R1:W-:Y:S04]  /*3920*/  STL.64 [R1+0x1e8], R202 ;  /* 0x0001e8ca01007387 */ /* 0x0003e80000100a00 */
[----:B------:R2:W-:Y:S01]  /*3930*/  STL.64 [R1+0x1e0], R200 ;  /* 0x0001e0c801007387 */ /* 0x0005e20000100a00 */
[----:B0-----:R-:W-:-:S02]  /*3940*/  IMAD.MOV.U32 R204, RZ, RZ, R151 ;  /* 0x000000ffffcc7224 */ /* 0x001fc400078e0097 */
[----:B-1----:R-:W-:Y:S02]  /*3950*/  IMAD.MOV.U32 R202, RZ, RZ, R149 ;  /* 0x000000ffffca7224 */ /* 0x002fe400078e0095 */
[----:B--2---:R-:W-:Y:S02]  /*3960*/  IMAD.MOV.U32 R200, RZ, RZ, R147 ;  /* 0x000000ffffc87224 */ /* 0x004fe400078e0093 */
[----:B------:R-:W4:Y:S01]  /*3970*/  LDL.LU R147, [R1+0x308] ;  /* 0x0003080001937983 */ /* 0x000f220000300800 */
[----:B------:R-:W-:Y:S02]  /*3980*/  IMAD.MOV.U32 R201, RZ, RZ, R148 ;  /* 0x000000ffffc97224 */ /* 0x000fe400078e0094 */
[----:B------:R-:W-:Y:S01]  /*3990*/  IMAD.MOV.U32 R203, RZ, RZ, R150 ;  /* 0x000000ffffcb7224 */ /* 0x000fe200078e0096 */
[----:B------:R-:W4:Y:S04]  /*39a0*/  LDL.LU R148, [R1+0x304] ;  /* 0x0003040001947983 */ /* 0x000f280000300800 */
[----:B------:R-:W4:Y:S04]  /*39b0*/  LDL.LU R149, [R1+0x300] ;  /* 0x0003000001957983 */ /* 0x000f280000300800 */
[----:B------:R-:W4:Y:S04]  /*39c0*/  LDL.LU R150, [R1+0x2fc] ;  /* 0x0002fc0001967983 */ /* 0x000f280000300800 */
[----:B------:R-:W4:Y:S01]  /*39d0*/  LDL.LU R151, [R1+0x2f8] ;  /* 0x0002f80001977983 */ /* 0x000f220000300800 */
[----:B------:R-:W-:Y:S01]  /*39e0*/  UIADD3 UR14, UR35, 0x182, URZ ;  /* 0x00000182230e7890 */ /* 0x000fe2000fffe03f */
[----:B------:R-:W-:Y:S01]  /*39f0*/  UMOV UR12, UR4 ;  /* 0x00000004000c7c82 */ /* 0x000fe20008000000 */
[----:B------:R-:W-:Y:S01]  /*3a00*/  UMOV UR13, UR5 ;  /* 0x00000005000d7c82 */ /* 0x000fe20008000000 */
[----:B------:R-:W-:Y:S01]  /*3a10*/  UMOV UR15, 0x80000020 ;  /* 0x80000020000f7882 */ /* 0x000fe20000000000 */
[----:B------:R-:W-:Y:S01]  /*3a20*/  UIADD3 UR18, UR35, 0x202, URZ ;  /* 0x0000020223127890 */ /* 0x000fe2000fffe03f */
[----:B------:R-:W-:Y:S01]  /*3a30*/  UMOV UR16, UR4 ;  /* 0x0000000400107c82 */ /* 0x000fe20008000000 */
[----:B------:R-:W-:Y:S01]  /*3a40*/  UMOV UR17, UR5 ;  /* 0x0000000500117c82 */ /* 0x000fe20008000000 */
[----:B------:R-:W-:Y:S01]  /*3a50*/  UMOV UR19, 0x80000020 ;  /* 0x8000002000137882 */ /* 0x000fe20000000000 */
[----:B------:R-:W-:Y:S01]  /*3a60*/  UIADD3 UR8, UR34, 0x202, URZ ;  /* 0x0000020222087890 */ /* 0x000fe2000fffe03f */
[----:B----4-:R-:W-:-:S06]  /*3a70*/  WARPGROUP.ARRIVE ;  /* 0x00000000000079c5 */ /* 0x010fcc0000000000 */
[----:B------:R-:W-:Y:S03]  /*3a80*/  IGMMA.64x32x32.S8.S8 R136, gdesc[UR12], R136, gsb0 ;  /* 0x012000000c8879f1 */ /* 0x000fe60008041088 */
[----:B------:R-:W-:Y:S02]  /*3a90*/  WARPGROUP.DEPBAR.LE gsb0, 0x0 ;  /* 0x00008000000079c5 */ /* 0x000fe40000010000 */
[----:B------:R-:W-:-:S06]  /*3aa0*/  WARPGROUP.ARRIVE ;  /* 0x00000000000079c5 */ /* 0x000fcc0000000000 */
[----:B------:R-:W-:Y:S01]  /*3ab0*/  IGMMA.64x32x32.S8.S8 R72, gdesc[UR16], R72, gsb0 ;  /* 0x01200000104879f1 */ /* 0x000fe20008041048 */
[----:B------:R-:W-:Y:S01]  /*3ac0*/  UMOV UR16, UR8 ;  /* 0x0000000800107c82 */ /* 0x000fe20008000000 */
[----:B------:R-:W-:Y:S01]  /*3ad0*/  UMOV UR17, 0x80000020 ;  /* 0x8000002000117882 */ /* 0x000fe20000000000 */
[----:B------:R-:W-:Y:S02]  /*3ae0*/  WARPGROUP.DEPBAR.LE gsb0, 0x0 ;  /* 0x00008000000079c5 */ /* 0x000fe40000010000 */
[----:B------:R-:W-:-:S06]  /*3af0*/  WARPGROUP.ARRIVE ;  /* 0x00000000000079c5 */ /* 0x000fcc0000000000 */
[----:B------:R-:W-:Y:S01]  /*3b00*/  IGMMA.64x32x32.S8.S8 R56, gdesc[UR16], R56, gsb0 ;  /* 0x01200000103879f1 */ /* 0x000fe20008041038 */
[----:B------:R-:W-:Y:S01]  /*3b10*/  UMOV UR12, UR16 ;  /* 0x00000010000c7c82 */ /* 0x000fe20008000000 */
[----:B------:R-:W-:Y:S01]  /*3b20*/  UMOV UR13, UR17 ;  /* 0x00000011000d7c82 */ /* 0x000fe20008000000 */
        /* <DEDUP_REMOVED lines=11> */
[----:B---3--:R-:W-:-:S06]  /*3be0*/  WARPGROUP.ARRIVE ;  /* 0x00000000000079c5 */ /* 0x008fcc0000000000 */
        /* <DEDUP_REMOVED lines=11> */
[----:B------:R-:W-:Y:S01]  /*3ca0*/  IMAD.MOV.U32 R215, RZ, RZ, R23 ;  /* 0x000000ffffd77224 */ /* 0x000fe200078e0017 */
[----:B------:R-:W-:Y:S01]  /*3cb0*/  UMOV UR4, UR16 ;  /* 0x0000001000047c82 */ /* 0x000fe20008000000 */
[----:B------:R-:W-:Y:S01]  /*3cc0*/  UMOV UR5, UR17 ;  /* 0x0000001100057c82 */ /* 0x000fe20008000000 */
[----:B------:R-:W-:Y:S01]  /*3cd0*/  UIADD3 UR12, UR34, 0x402, URZ ;  /* 0x00000402220c7890 */ /* 0x000fe2000fffe03f */
[----:B------:R0:W5:Y:S04]  /*3ce0*/  LDL.LU R0, [R1+0x2f4] ;  /* 0x0002f40001007983 */ /* 0x0001680000300800 */
[----:B------:R0:W5:Y:S04]  /*3cf0*/  LDL.LU R19, [R1+0x2f0] ;  /* 0x0002f00001137983 */ /* 0x0001680000300800 */
[----:B------:R0:W5:Y:S04]  /*3d00*/  LDL.LU R18, [R1+0x2ec] ;  /* 0x0002ec0001127983 */ /* 0x0001680000300800 */
[----:B------:R0:W5:Y:S04]  /*3d10*/  LDL.LU R17, [R1+0x2e8] ;  /* 0x0002e80001117983 */ /* 0x0001680000300800 */
[----:B------:R0:W5:Y:S04]  /*3d20*/  LDL.LU R16, [R1+0x2e4] ;  /* 0x0002e40001107983 */ /* 0x0001680000300800 */
[----:B------:R0:W5:Y:S01]  /*3d30*/  LDL.LU R3, [R1+0x2e0] ;  /* 0x0002e00001037983 */ /* 0x0001620000300800 */
[----:B------:R-:W-:-:S02]  /*3d40*/  WARPGROUP.DEPBAR.LE gsb0, 0x0 ;  /* 0x00008000000079c5 */ /* 0x000fc40000010000 */
        /* <DEDUP_REMOVED lines=9> */
[----:B------:R-:W-:Y:S04]  /*3de0*/  STL.64 [R1+0x40], R40 ;  /* 0x0000402801007387 */ /* 0x000fe80000100a00 */
[----:B------:R-:W-:Y:S04]  /*3df0*/  STL.64 [R1+0x48], R42 ;  /* 0x0000482a01007387 */ /* 0x000fe80000100a00 */
[----:B------:R-:W-:Y:S04]  /*3e00*/  STL.64 [R1+0x50], R44 ;  /* 0x0000502c01007387 */ /* 0x000fe80000100a00 */
[----:B------:R-:W-:Y:S04]  /*3e10*/  STL.64 [R1+0x58], R46 ;  /* 0x0000582e01007387 */ /* 0x000fe80000100a00 */
[----:B------:R-:W-:Y:S04]  /*3e20*/  STL.64 [R1+0x60], R48 ;  /* 0x0000603001007387 */ /* 0x000fe80000100a00 */
[----:B------:R-:W-:Y:S04]  /*3e30*/  STL.64 [R1+0x68], R50 ;  /* 0x0000683201007387 */ /* 0x000fe80000100a00 */
[----:B------:R-:W-:Y:S01]  /*3e40*/  STL.64 [R1+0x70], R52 ;  /* 0x0000703401007387 */ /* 0x000fe20000100a00 */
[----:B------:R-:W-:-:S02]  /*3e50*/  WARPGROUP.DEPBAR.LE gsb0, 0x0 ;  /* 0x00008000000079c5 */ /* 0x000fc40000010000 */
[----:B------:R-:W-:-:S06]  /*3e60*/  WARPGROUP.ARRIVE ;  /* 0x00000000000079c5 */ /* 0x000fcc0000000000 */
[----:B------:R-:W-:Y:S01]  /*3e70*/  IGMMA.64x32x32.S8.S8 R168, gdesc[UR8], R168, gsb0 ;  /* 0x0120000008a879f1 */ /* 0x000fe200080410a8 */
[----:B------:R1:W-:Y:S04]  /*3e80*/  STL.64 [R1+0x78], R54 ;  /* 0x0000783601007387 */ /* 0x0003e80000100a00 */
[----:B-1----:R-:W2:Y:S04]  /*3e90*/  LDL.LU.64 R54, [R1+0x2d8] ;  /* 0x0002d80001367983 */ /* 0x002ea80000300a00 */
[----:B------:R-:W2:Y:S04]  /*3ea0*/  LDL.LU.64 R52, [R1+0x2d0] ;  /* 0x0002d00001347983 */ /* 0x000ea80000300a00 */
[----:B------:R-:W2:Y:S04]  /*3eb0*/  LDL.LU.64 R50, [R1+0x2c8] ;  /* 0x0002c80001327983 */ /* 0x000ea80000300a00 */
[----:B------:R-:W2:Y:S04]  /*3ec0*/  LDL.LU.64 R48, [R1+0x2c0] ;  /* 0x0002c00001307983 */ /* 0x000ea80000300a00 */
[----:B------:R-:W2:Y:S04]  /*3ed0*/  LDL.LU.64 R46, [R1+0x2b8] ;  /* 0x0002b800012e7983 */ /* 0x000ea80000300a00 */
[----:B------:R-:W2:Y:S04]  /*3ee0*/  LDL.LU.64 R44, [R1+0x2b0] ;  /* 0x0002b000012c7983 */ /* 0x000ea80000300a00 */
[----:B------:R-:W2:Y:S04]  /*3ef0*/  LDL.LU.64 R42, [R1+0x2a8] ;  /* 0x0002a800012a7983 */ /* 0x000ea80000300a00 */
[----:B------:R-:W2:Y:S04]  /*3f00*/  LDL.LU.64 R40, [R1+0x2a0] ;  /* 0x0002a00001287983 */ /* 0x000ea80000300a00 */
[----:B------:R-:W-:Y:S04]  /*3f10*/  STL.64 [R1+0x140], R200 ;  /* 0x000140c801007387 */ /* 0x000fe80000100a00 */
        /* <DEDUP_REMOVED lines=14> */
[----:B------:R1:W-:Y:S01]  /*4000*/  STL.64 [R1+0x138], R118 ;  /* 0x0001387601007387 */ /* 0x0003e20000100a00 */
[----:B------:R-:W-:-:S03]  /*4010*/  WARPGROUP.DEPBAR.LE gsb0, 0x0 ;  /* 0x00008000000079c5 */ /* 0x000fc60000010000 */
[----:B-1----:R-:W3:Y:S04]  /*4020*/  LDL.LU.64 R118, [R1+0x298] ;  /* 0x0002980001767983 */ /* 0x002ee80000300a00 */
[----:B------:R-:W3:Y:S04]  /*4030*/  LDL.LU.64 R116, [R1+0x290] ;  /* 0x0002900001747983 */ /* 0x000ee80000300a00 */
[----:B------:R-:W3:Y:S04]  /*4040*/  LDL.LU.64 R114, [R1+0x288] ;  /* 0x0002880001727983 */ /* 0x000ee80000300a00 */
[----:B------:R-:W3:Y:S04]  /*4050*/  LDL.LU.64 R112, [R1+0x280] ;  /* 0x0002800001707983 */ /* 0x000ee80000300a00 */
[----:B------:R-:W3:Y:S04]  /*4060*/  LDL.LU.64 R110, [R1+0x278] ;  /* 0x00027800016e7983 */ /* 0x000ee80000300a00 */
[----:B------:R-:W3:Y:S04]  /*4070*/  LDL.LU.64 R108, [R1+0x270] ;  /* 0x00027000016c7983 */ /* 0x000ee80000300a00 */
[----:B------:R-:W3:Y:S04]  /*4080*/  LDL.LU.64 R106, [R1+0x268] ;  /* 0x00026800016a7983 */ /* 0x000ee80000300a00 */
[----:B------:R-:W3:Y:S04]  /*4090*/  LDL.LU.64 R104, [R1+0x260] ;  /* 0x0002600001687983 */ /* 0x000ee80000300a00 */
[----:B------:R-:W-:Y:S04]  /*40a0*/  STL.64 [R1], R168 ;  /* 0x000000a801007387 */ /* 0x000fe80000100a00 */
[----:B------:R-:W-:Y:S04]  /*40b0*/  STL.64 [R1+0x8], R170 ;  /* 0x000008aa01007387 */ /* 0x000fe80000100a00 */
[----:B------:R-:W-:Y:S04]  /*40c0*/  STL.64 [R1+0x10], R172 ;  /* 0x000010ac01007387 */ /* 0x000fe80000100a00 */
[----:B------:R-:W-:Y:S04]  /*40d0*/  STL.64 [R1+0x18], R174 ;  /* 0x000018ae01007387 */ /* 0x000fe80000100a00 */
[----:B------:R-:W-:Y:S04]  /*40e0*/  STL.64 [R1+0x20], R176 ;  /* 0x000020b001007387 */ /* 0x000fe80000100a00 */
[----:B------:R-:W-:Y:S04]  /*40f0*/  STL.64 [R1+0x28], R178 ;  /* 0x000028b201007387 */ /* 0x000fe80000100a00 */
[----:B------:R-:W-:Y:S04]  /*4100*/  STL.64 [R1+0x30], R180 ;  /* 0x000030b401007387 */ /* 0x000fe80000100a00 */
[----:B------:R1:W-:Y:S04]  /*4110*/  STL.64 [R1+0x38], R182 ;  /* 0x000038b601007387 */ /* 0x0003e80000100a00 */
[----:B-1----:R-:W4:Y:S04]  /*4120*/  LDL.LU.64 R182, [R1+0x258] ;  /* 0x0002580001b67983 */ /* 0x002f280000300a00 */
[----:B------:R-:W4:Y:S04]  /*4130*/  LDL.LU.64 R180, [R1+0x250] ;  /* 0x0002500001b47983 */ /* 0x000f280000300a00 */
[----:B------:R-:W4:Y:S04]  /*4140*/  LDL.LU.64 R178, [R1+0x248] ;  /* 0x0002480001b27983 */ /* 0x000f280000300a00 */
[----:B------:R-:W4:Y:S04]  /*4150*/  LDL.LU.64 R176, [R1+0x240] ;  /* 0x0002400001b07983 */ /* 0x000f280000300a00 */
[----:B------:R-:W4:Y:S04]  /*4160*/  LDL.LU.64 R174, [R1+0x238] ;  /* 0x0002380001ae7983 */ /* 0x000f280000300a00 */
[----:B------:R-:W4:Y:S04]  /*4170*/  LDL.LU.64 R172, [R1+0x230] ;  /* 0x0002300001ac7983 */ /* 0x000f280000300a00 */
[----:B------:R-:W4:Y:S04]  /*4180*/  LDL.LU.64 R170, [R1+0x228] ;  /* 0x0002280001aa7983 */ /* 0x000f280000300a00 */
[----:B------:R-:W4:Y:S01]  /*4190*/  LDL.LU.64 R168, [R1+0x220] ;  /* 0x0002200001a87983 */ /* 0x000f220000300a00 */
[----:B------:R-:W-:Y:S01]  /*41a0*/  UMOV UR24, UR4 ;  /* 0x0000000400187c82 */ /* 0x000fe20008000000 */
[----:B------:R-:W-:Y:S01]  /*41b0*/  UMOV UR25, UR5 ;  /* 0x0000000500197c82 */ /* 0x000fe20008000000 */
[----:B------:R-:W-:Y:S01]  /*41c0*/  UMOV UR12, UR4 ;  /* 0x00000004000c7c82 */ /* 0x000fe20008000000 */
[----:B------:R-:W-:Y:S01]  /*41d0*/  UMOV UR13, UR5 ;  /* 0x00000005000d7c82 */ /* 0x000fe20008000000 */
[----:B------:R-:W-:Y:S01]  /*41e0*/  UMOV UR16, UR4 ;  /* 0x0000000400107c82 */ /* 0x000fe20008000000 */
[----:B------:R-:W-:Y:S01]  /*41f0*/  UMOV UR17, UR5 ;  /* 0x0000000500117c82 */ /* 0x000fe20008000000 */
[----:B------:R-:W-:Y:S01]  /*4200*/  UIADD3 UR34, UR34, 0x602, URZ ;  /* 0x0000060222227890 */ /* 0x000fe2000fffe03f */
[----:B----4-:R-:W-:-:S06]  /*4210*/  WARPGROUP.ARRIVE ;  /* 0x00000000000079c5 */ /* 0x010fcc0000000000 */
[----:B------:R-:W-:Y:S03]  /*4220*/  IGMMA.64x32x32.S8.S8 R168, gdesc[UR24], R168, gsb0 ;  /* 0x0120000018a879f1 */ /* 0x000fe600080410a8 */
[----:B------:R-:W-:Y:S02]  /*4230*/  WARPGROUP.DEPBAR.LE gsb0, 0x0 ;  /* 0x00008000000079c5 */ /* 0x000fe40000010000 */
[----:B---3--:R-:W-:-:S06]  /*4240*/  WARPGROUP.ARRIVE ;  /* 0x00000000000079c5 */ /* 0x008fcc0000000000 */
[----:B------:R-:W-:Y:S03]  /*4250*/  IGMMA.64x32x32.S8.S8 R104, gdesc[UR12], R104, gsb0 ;  /* 0x012000000c6879f1 */ /* 0x000fe60008041068 */
[----:B------:R-:W-:Y:S02]  /*4260*/  WARPGROUP.DEPBAR.LE gsb0, 0x0 ;  /* 0x00008000000079c5 */ /* 0x000fe40000010000 */
[----:B--2---:R-:W-:-:S06]  /*4270*/  WARPGROUP.ARRIVE ;  /* 0x00000000000079c5 */ /* 0x004fcc0000000000 */
        /* <DEDUP_REMOVED lines=37> */
[----:B------:R-:W-:Y:S01]  /*44d0*/  UMOV UR4, UR16 ;  /* 0x0000001000047c82 */ /* 0x000fe20008000000 */
[----:B------:R-:W-:Y:S01]  /*44e0*/  UMOV UR5, UR17 ;  /* 0x0000001100057c82 */ /* 0x000fe20008000000 */
[----:B------:R-:W-:-:S03]  /*44f0*/  WARPGROUP.DEPBAR.LE gsb0, 0x0 ;  /* 0x00008000000079c5 */ /* 0x000fc60000010000 */
[----:B------:R-:W-:-:S06]  /*4500*/  WARPGROUP.ARRIVE ;  /* 0x00000000000079c5 */ /* 0x000fcc0000000000 */
[----:B------:R-:W-:Y:S03]  /*4510*/  IGMMA.64x32x32.S8.S8 R200, gdesc[UR4], R200, gsb0 ;  /* 0x0120000004c879f1 */ /* 0x000fe600080410c8 */
        /* <DEDUP_REMOVED lines=8> */
[----:B------:R1:W-:Y:S04]  /*45a0*/  STL.64 [R1+0xf8], R214 ;  /* 0x0000f8d601007387 */ /* 0x0003e80000100a00 */
[----:B-1----:R0:W5:Y:S04]  /*45b0*/  LDL.LU.64 R214, [R1+0x218] ;  /* 0x0002180001d67983 */ /* 0x0021680000300a00 */
[----:B------:R0:W5:Y:S04]  /*45c0*/  LDL.LU.64 R212, [R1+0x210] ;  /* 0x0002100001d47983 */ /* 0x0001680000300a00 */
[----:B------:R0:W5:Y:S04]  /*45d0*/  LDL.LU.64 R210, [R1+0x208] ;  /* 0x0002080001d27983 */ /* 0x0001680000300a00 */
[----:B------:R0:W5:Y:S04]  /*45e0*/  LDL.LU.64 R208, [R1+0x200] ;  /* 0x0002000001d07983 */ /* 0x0001680000300a00 */
[----:B------:R0:W5:Y:S04]  /*45f0*/  LDL.LU.64 R206, [R1+0x1f8] ;  /* 0x0001f80001ce7983 */ /* 0x0001680000300a00 */
[----:B------:R0:W5:Y:S04]  /*4600*/  LDL.LU.64 R204, [R1+0x1f0] ;  /* 0x0001f00001cc7983 */ /* 0x0001680000300a00 */
[----:B------:R0:W5:Y:S04]  /*4610*/  LDL.LU.64 R202, [R1+0x1e8] ;  /* 0x0001e80001ca7983 */ /* 0x0001680000300a00 */
[----:B------:R0:W5:Y:S01]  /*4620*/  LDL.LU.64 R200, [R1+0x1e0] ;  /* 0x0001e00001c87983 */ /* 0x0001620000300a00 */
[----:B------:R-:W-:Y:S05]  /*4630*/  @!P1 BRA `(.L_x_22) ;  /* 0x0000003000d09947 */ /* 0x000fea0003800000 */
[----:B------:R-:W-:Y:S02]  /*4640*/  UIADD3 UR25, UR44, 0x1, URZ ;  /* 0x000000012c197890 */ /* 0x000fe4000fffe03f */
[----:B------:R-:W-:Y:S02]  /*4650*/  UMOV UR24, UR44 ;  /* 0x0000002c00187c82 */ /* 0x000fe40008000000 */
[----:B------:R-:W-:-:S04]  /*4660*/  UISETP.NE.AND UP0, UPT, UR25, 0x5, UPT ;  /* 0x000000051900788c */ /* 0x000fc8000bf05270 */
[----:B------:R-:W-:Y:S02]  /*4670*/  USEL UR4, URZ, 0x1, UP0 ;  /* 0x000000013f047887 */ /* 0x000fe40008000000 */
[----:B------:R-:W-:Y:S02]  /*4680*/  USEL UR25, UR25, URZ, UP0 ;  /* 0x0000003f19197287 */ /* 0x000fe40008000000 */
[----:B------:R-:W-:-:S06]  /*4690*/  ULOP3.LUT UR4, UR45, UR4, URZ, 0x3c, !UPT ;  /* 0x000000042d047292 */ /* 0x000fcc000f8e3c3f */
[----:B------:R-:W-:-:S07]  /*46a0*/  IMAD.U32 R2, RZ, RZ, UR4 ;  /* 0x00000004ff027e24 */ /* 0x000fce000f8e00ff */
.L_x_29:
[----:B------:R-:W-:Y:S05]  /*46b0*/  @!P0 BRA `(.L_x_23) ;  /* 0x0000000000048947 */ /* 0x000fea0003800000 */
[----:B------:R-:W-:Y:S01]  /*46c0*/  BPT.TRAP 0x1 ;  /* 0x000000040000795c */ /* 0x000fe20000300000 */
.L_x_23:
[----:B------:R-:W1:Y:S01]  /*46d0*/  S2UR UR5, SR_CgaCtaId ;  /* 0x00000000000579c3 */ /* 0x000e620000008800 */
[----:B------:R-:W-:Y:S01]  /*46e0*/  UMOV UR4, 0x400 ;  /* 0x0000040000047882 */ /* 0x000fe20000000000 */
[----:B------:R-:W-:Y:S01]  /*46f0*/  IMAD.U32 R4, RZ, RZ, UR25 ;  /* 0x00000019ff047e24 */ /* 0x000fe2000f8e00ff */
[----:B------:R-:W-:Y:S01]  /*4700*/  SHF.L.U32 R5, R2, 0x1f, RZ ;  /* 0x0000001f02057819 */ /* 0x000fe200000006ff */
[----:B-1----:R-:W-:-:S06]  /*4710*/  ULEA UR4, UR5, UR4, 0x18 ;  /* 0x0000000405047291 */ /* 0x002fcc000f8ec03f */
[----:B-----5:R-:W-:-:S04]  /*4720*/  IMAD.U32 R0, RZ, RZ, UR4 ;  /* 0x00000004ff007e24 */ /* 0x020fc8000f8e00ff */
[----:B------:R-:W-:-:S04]  /*4730*/  IMAD R4, R4, 0x8, R0 ;  /* 0x0000000804047824 */ /* 0x000fc800078e0200 */
[----:B------:R1:W2:Y:S01]  /*4740*/  SYNCS.PHASECHK.TRANS64.TRYWAIT P1, [R4+URZ], R5 ;  /* 0x00000005040075a7 */ /* 0x0002a2000802017f */
[----:B------:R-:W-:Y:S05]  /*4750*/  @!P0 BRA `(.L_x_24) ;  /* 0x0000000000048947 */ /* 0x000fea0003800000 */
[----:B------:R-:W-:Y:S01]  /*4760*/  BPT.TRAP 0x1 ;  /* 0x000000040000795c */ /* 0x000fe20000300000 */
.L_x_24:
[----:B--2---:R-:W-:Y:S05]  /*4770*/  @P1 BRA `(.L_x_25) ;  /* 0x0000000000081947 */ /* 0x004fea0003800000 */
[----:B------:R-:W2:Y:S02]  /*4780*/  SYNCS.PHASECHK.TRANS64.TRYWAIT P1, [R4+URZ], R5 ;  /* 0x00000005040075a7 */ /* 0x000ea4000802017f */
[----:B--2---:R-:W-:Y:S05]  /*4790*/  @!P1 BRA `(.L_x_26) ;  /* 0x0000017000c09947 */ /* 0x004fea0003800000 */
.L_x_25:
        /* <DEDUP_REMOVED lines=8> */
[----:B---3--:R-:W3:Y:S04]  /*4820*/  LDL.LU.64 R88, [R1+0x80] ;  /* 0x0000800001587983 */ /* 0x008ee80000300a00 */
[----:B------:R-:W3:Y:S04]  /*4830*/  LDL.LU.64 R90, [R1+0x88] ;  /* 0x00008800015a7983 */ /* 0x000ee80000300a00 */
[----:B------:R-:W3:Y:S04]  /*4840*/  LDL.LU.64 R92, [R1+0x90] ;  /* 0x00009000015c7983 */ /* 0x000ee80000300a00 */
[----:B------:R-:W3:Y:S04]  /*4850*/  LDL.LU.64 R94, [R1+0x98] ;  /* 0x00009800015e7983 */ /* 0x000ee80000300a00 */
[----:B------:R-:W3:Y:S04]  /*4860*/  LDL.LU.64 R96, [R1+0xa0] ;  /* 0x0000a00001607983 */ /* 0x000ee80000300a00 */
[----:B------:R-:W3:Y:S04]  /*4870*/  LDL.LU.64 R98, [R1+0xa8] ;  /* 0x0000a80001627983 */ /* 0x000ee80000300a00 */
[----:B------:R-:W3:Y:S04]  /*4880*/  LDL.LU.64 R100, [R1+0xb0] ;  /* 0x0000b00001647983 */ /* 0x000ee80000300a00 */
[----:B------:R-:W3:Y:S04]  /*4890*/  LDL.LU.64 R102, [R1+0xb8] ;  /* 0x0000b80001667983 */ /* 0x000ee80000300a00 */
        /* <DEDUP_REMOVED lines=8> */
[----:B----4-:R-:W4:Y:S04]  /*4920*/  LDL.LU.64 R152, [R1+0x180] ;  /* 0x0001800001987983 */ /* 0x010f280000300a00 */
[----:B------:R-:W4:Y:S04]  /*4930*/  LDL.LU.64 R154, [R1+0x188] ;  /* 0x00018800019a7983 */ /* 0x000f280000300a00 */
[----:B------:R-:W4:Y:S04]  /*4940*/  LDL.LU.64 R156, [R1+0x190] ;  /* 0x00019000019c7983 */ /* 0x000f280000300a00 */
[----:B------:R-:W4:Y:S04]  /*4950*/  LDL.LU.64 R158, [R1+0x198] ;  /* 0x00019800019e7983 */ /* 0x000f280000300a00 */
[----:B------:R-:W4:Y:S04]  /*4960*/  LDL.LU.64 R160, [R1+0x1a0] ;  /* 0x0001a00001a07983 */ /* 0x000f280000300a00 */
[----:B------:R-:W4:Y:S04]  /*4970*/  LDL.LU.64 R162, [R1+0x1a8] ;  /* 0x0001a80001a27983 */ /* 0x000f280000300a00 */
[----:B------:R-:W4:Y:S04]  /*4980*/  LDL.LU.64 R164, [R1+0x1b0] ;  /* 0x0001b00001a47983 */ /* 0x000f280000300a00 */
[----:B------:R-:W4:Y:S01]  /*4990*/  LDL.LU.64 R166, [R1+0x1b8] ;  /* 0x0001b80001a67983 */ /* 0x000f220000300a00 */
[----:B------:R-:W-:-:S02]  /*49a0*/  ULEA UR26, UR25, UR32, 0xb ;  /* 0x00000020191a7291 */ /* 0x000fc4000f8e583f */
[----:B------:R-:W-:Y:S01]  /*49b0*/  UIMAD UR27, UR25, 0x280, UR33 ;  /* 0x00000280191b78a4 */ /* 0x000fe2000f8e0221 */
[----:B------:R0:W-:Y:S01]  /*49c0*/  STL [R1+0x3cc], R216 ;  /* 0x0003ccd801007387 */ /* 0x0001e20000100800 */
[----:B------:R-:W-:Y:S01]  /*49d0*/  UMOV UR5, 0x80000020 ;  /* 0x8000002000057882 */ /* 0x000fe20000000000 */
[----:B------:R-:W-:Y:S01]  /*49e0*/  UMOV UR7, 0x80000020 ;  /* 0x8000002000077882 */ /* 0x000fe20000000000 */
[----:B------:R-:W-:Y:S01]  /*49f0*/  UIADD3 UR10, UR27, 0x80, URZ ;  /* 0x000000801b0a7890 */ /* 0x000fe2000fffe03f */
[----:B------:R0:W-:Y:S01]  /*4a00*/  STL [R1+0x3c8], R217 ;  /* 0x0003c8d901007387 */ /* 0x0001e20000100800 */
[----:B------:R-:W-:Y:S01]  /*4a10*/  UMOV UR4, UR26 ;  /* 0x0000001a00047c82 */ /* 0x000fe20008000000 */
[----:B------:R-:W-:Y:S01]  /*4a20*/  UMOV UR6, UR27 ;  /* 0x0000001b00067c82 */ /* 0x000fe20008000000 */
[----:B------:R-:W-:Y:S01]  /*4a30*/  UMOV UR8, UR4 ;  /* 0x0000000400087c82 */ /* 0x000fe20008000000 */
[----:B------:R-:W-:Y:S01]  /*4a40*/  UMOV UR9, UR5 ;  /* 0x0000000500097c82 */ /* 0x000fe20008000000 */
[----:B------:R-:W-:Y:S01]  /*4a50*/  UMOV UR11, 0x80000020 ;  /* 0x80000020000b7882 */ /* 0x000fe20000000000 */
[----:B------:R-:W-:Y:S01]  /*4a60*/  UIADD3 UR14, UR27, 0x100, URZ ;  /* 0x000001001b0e7890 */ /* 0x000fe2000fffe03f */
[----:B------:R0:W-:Y:S01]  /*4a70*/  STL [R1+0x3c4], R218 ;  /* 0x0003c4da01007387 */ /* 0x0001e20000100800 */
        /* <DEDUP_REMOVED lines=8> */
[----:B------:R0:W-:Y:S04]  /*4b00*/  STL [R1+0x3bc], R220 ;  /* 0x0003bcdc01007387 */ /* 0x0001e80000100800 */
        /* <DEDUP_REMOVED lines=11> */
[----:B------:R-:W-:Y:S04]  /*4bc0*/  STL [R1+0x2f8], R19 ;  /* 0x0002f81301007387 */ /* 0x000fe80000100800 */
[----:B------:R-:W-:Y:S04]  /*4bd0*/  STL [R1+0x2f4], R18 ;  /* 0x0002f41201007387 */ /* 0x000fe80000100800 */
[----:B------:R-:W-:Y:S04]  /*4be0*/  STL [R1+0x2f0], R17 ;  /* 0x0002f01101007387 */ /* 0x000fe80000100800 */
[----:B------:R-:W-:Y:S04]  /*4bf0*/  STL [R1+0x2ec], R16 ;  /* 0x0002ec1001007387 */ /* 0x000fe80000100800 */
[----:B------:R-:W-:Y:S04]  /*4c00*/  STL [R1+0x2e8], R3 ;  /* 0x0002e80301007387 */ /* 0x000fe80000100800 */
[----:B------:R-:W-:Y:S04]  /*4c10*/  STL [R1+0x2e4], R2 ;  /* 0x0002e40201007387 */ /* 0x000fe80000100800 */
[----:B------:R-:W-:Y:S01]  /*4c20*/  STL [R1+0x2e0], R0 ;  /* 0x0002e00001007387 */ /* 0x000fe20000100800 */
[----:B----4-:R-:W-:-:S06]  /*4c30*/  WARPGROUP.ARRIVE ;  /* 0x00000000000079c5 */ /* 0x010fcc0000000000 */
[----:B------:R-:W-:Y:S03]  /*4c40*/  IGMMA.64x32x32.S8.S8 R152, gdesc[UR4], R152, gsb0 ;  /* 0x01200000049879f1 */ /* 0x000fe60008041098 */
[----:B------:R-:W-:Y:S02]  /*4c50*/  WARPGROUP.DEPBAR.LE gsb0, 0x0 ;  /* 0x00008000000079c5 */ /* 0x000fe40000010000 */
[----:B---3--:R-:W-:Y:S01]  /*4c60*/  WARPGROUP.ARRIVE ;  /* 0x00000000000079c5 */ /* 0x008fe20000000000 */
[----:B------:R-:W-:Y:S01]  /*4c70*/  UIADD3 UR22, UR27, 0x200, URZ ;  /* 0x000002001b167890 */ /* 0x000fe2000fffe03f */
[----:B------:R-:W-:Y:S01]  /*4c80*/  IMAD.MOV.U32 R23, RZ, RZ, R152 ;  /* 0x000000ffff177224 */ /* 0x000fe200078e0098 */
[----:B------:R-:W-:Y:S01]  /*4c90*/  UMOV UR20, UR4 ;  /* 0x0000000400147c82 */ /* 0x000fe20008000000 */
[----:B------:R-:W-:Y:S01]  /*4ca0*/  UMOV UR21, UR5 ;  /* 0x0000000500157c82 */ /* 0x000fe20008000000 */
[----:B------:R-:W-:Y:S01]  /*4cb0*/  UMOV UR23, 0x80000020 ;  /* 0x8000002000177882 */ /* 0x000fe20000000000 */
[----:B------:R-:W-:Y:S01]  /*4cc0*/  IGMMA.64x32x32.S8.S8 R88, gdesc[UR8], R88, gsb0 ;  /* 0x01200000085879f1 */ /* 0x000fe20008041058 */
        /* <DEDUP_REMOVED lines=13> */
[----:B-12---:R-:W-:Y:S02]  /*4da0*/  IMAD.MOV.U32 R5, RZ, RZ, R166 ;  /* 0x000000ffff057224 */ /* 0x006fe400078e00a6 */
[----:B------:R-:W-:Y:S01]  /*4db0*/  IMAD.MOV.U32 R4, RZ, RZ, R167 ;  /* 0x000000ffff047224 */ /* 0x000fe200078e00a7 */
[----:B------:R-:W-:Y:S02]  /*4dc0*/  WARPGROUP.DEPBAR.LE gsb0, 0x0 ;  /* 0x00008000000079c5 */ /* 0x000fe40000010000 */
[----:B------:R-:W-:Y:S01]  /*4dd0*/  WARPGROUP.ARRIVE ;  /* 0x00000000000079c5 */ /* 0x000fe20000000000 */
[----:B0-----:R-:W-:Y:S02]  /*4de0*/  IMAD.MOV.U32 R216, RZ, RZ, R88 ;  /* 0x000000ffffd87224 */ /* 0x001fe400078e0058 */
[----:B------:R-:W-:Y:S02]  /*4df0*/  IMAD.MOV.U32 R217, RZ, RZ, R89 ;  /* 0x000000ffffd97224 */ /* 0x000fe400078e0059 */
[----:B------:R-:W-:Y:S01]  /*4e00*/  IMAD.MOV.U32 R218, RZ, RZ, R90 ;  /* 0x000000ffffda7224 */ /* 0x000fe200078e005a */
[----:B------:R-:W-:Y:S01]  /*4e10*/  IGMMA.64x32x32.S8.S8 R200, gdesc[UR12], R200, gsb0 ;  /* 0x012000000cc879f1 */ /* 0x000fe200080410c8 */
[----:B------:R-:W-:Y:S01]  /*4e20*/  IMAD.MOV.U32 R219, RZ, RZ, R91 ;  /* 0x000000ffffdb7224 */ /* 0x000fe200078e005b */
[----:B------:R-:W2:Y:S01]  /*4e30*/  LDL.LU.64 R88, [R1+0x40] ;  /* 0x0000400001587983 */ /* 0x000ea20000300a00 */
[----:B------:R-:W-:-:S02]  /*4e40*/  IMAD.MOV.U32 R220, RZ, RZ, R92 ;  /* 0x000000ffffdc7224 */ /* 0x000fc400078e005c */
[----:B------:R-:W-:Y:S01]  /*4e50*/  IMAD.MOV.U32 R221, RZ, RZ, R93 ;  /* 0x000000ffffdd7224 */ /* 0x000fe200078e005d */
[----:B------:R-:W2:Y:S01]  /*4e60*/  LDL.LU.64 R90, [R1+0x48] ;  /* 0x00004800015a7983 */ /* 0x000ea20000300a00 */
[----:B------:R-:W-:Y:S02]  /*4e70*/  IMAD.MOV.U32 R222, RZ, RZ, R94 ;  /* 0x000000ffffde7224 */ /* 0x000fe400078e005e */
[----:B------:R-:W-:Y:S01]  /*4e80*/  IMAD.MOV.U32 R223, RZ, RZ, R95 ;  /* 0x000000ffffdf7224 */ /* 0x000fe200078e005f */
[----:B------:R-:W2:Y:S01]  /*4e90*/  LDL.LU.64 R92, [R1+0x50] ;  /* 0x00005000015c7983 */ /* 0x000ea20000300a00 */
[----:B------:R-:W-:Y:S02]  /*4ea0*/  IMAD.MOV.U32 R224, RZ, RZ, R96 ;  /* 0x000000ffffe07224 */ /* 0x000fe400078e0060 */
        /* <DEDUP_REMOVED lines=10> */
[----:B------:R-:W2:Y:S04]  /*4f50*/  LDL.LU.64 R100, [R1+0x70] ;  /* 0x0000700001647983 */ /* 0x000ea80000300a00 */
[----:B------:R-:W2:Y:S04]  /*4f60*/  LDL.LU.64 R102, [R1+0x78] ;  /* 0x0000780001667983 */ /* 0x000ea80000300a00 */
[----:B------:R-:W3:Y:S04]  /*4f70*/  LDL.LU.64 R152, [R1+0x140] ;  /* 0x0001400001987983 */ /* 0x000ee80000300a00 */
[----:B------:R-:W3:Y:S04]  /*4f80*/  LDL.LU.64 R154, [R1+0x148] ;  /* 0x00014800019a7983 */ /* 0x000ee80000300a00 */
[----:B------:R-:W3:Y:S04]  /*4f90*/  LDL.LU.64 R156, [R1+0x150] ;  /* 0x00015000019c7983 */ /* 0x000ee80000300a00 */
[----:B------:R-:W3:Y:S04]  /*4fa0*/  LDL.LU.64 R158, [R1+0x158] ;  /* 0x00015800019e7983 */ /* 0x000ee80000300a00 */
[----:B------:R-:W3:Y:S04]  /*4fb0*/  LDL.LU.64 R160, [R1+0x160] ;  /* 0x0001600001a07983 */ /* 0x000ee80000300a00 */
[----:B------:R-:W3:Y:S04]  /*4fc0*/  LDL.LU.64 R162, [R1+0x168] ;  /* 0x0001680001a27983 */ /* 0x000ee80000300a00 */
[----:B------:R-:W3:Y:S01]  /*4fd0*/  LDL.LU.64 R164, [R1+0x170] ;  /* 0x0001700001a47983 */ /* 0x000ee20000300a00 */
[----:B------:R-:W-:-:S02]  /*4fe0*/  WARPGROUP.DEPBAR.LE gsb0, 0x0 ;  /* 0x00008000000079c5 */ /* 0x000fc40000010000 */
[----:B------:R-:W-:Y:S01]  /*4ff0*/  WARPGROUP.ARRIVE ;  /* 0x00000000000079c5 */ /* 0x000fe20000000000 */
[----:B------:R-:W3:Y:S05]  /*5000*/  LDL.LU.64 R166, [R1+0x178] ;  /* 0x0001780001a67983 */ /* 0x000eea0000300a00 */
[----:B------:R-:W-:Y:S03]  /*5010*/  IGMMA.64x32x32.S8.S8 R136, gdesc[UR16], R136, gsb0 ;  /* 0x01200000108879f1 */ /* 0x000fe60008041088 */
[----:B------:R-:W-:Y:S02]  /*5020*/  WARPGROUP.DEPBAR.LE gsb0, 0x0 ;  /* 0x00008000000079c5 */ /* 0x000fe40000010000 */
[----:B------:R-:W-:-:S06]  /*5030*/  WARPGROUP.ARRIVE ;  /* 0x00000000000079c5 */ /* 0x000fcc0000000000 */
[----:B------:R-:W-:Y:S01]  /*5040*/  IGMMA.64x32x32.S8.S8 R72, gdesc[UR20], R72, gsb0 ;  /* 0x01200000144879f1 */ /* 0x000fe20008041048 */
[----:B------:R-:W-:Y:S01]  /*5050*/  UIADD3 UR8, UR26, 0x200, URZ ;  /* 0x000002001a087890 */ /* 0x000fe2000fffe03f */
[----:B------:R-:W-:-:S06]  /*5060*/  UMOV UR21, 0x80000020 ;  /* 0x8000002000157882 */ /* 0x000fcc0000000000 */
        /* <DEDUP_REMOVED lines=16> */
[----:B------:R-:W-:Y:S04]  /*5170*/  STL [R1+0x34c], R200 ;  /* 0x00034cc801007387 */ /* 0x000fe80000100800 */
[----:B------:R-:W-:Y:S04]  /*5180*/  STL [R1+0x348], R201 ;  /* 0x000348c901007387 */ /* 0x000fe80000100800 */
[----:B------:R-:W-:Y:S04]  /*5190*/  STL [R1+0x344], R202 ;  /* 0x000344ca01007387 */ /* 0x000fe80000100800 */
[----:B------:R-:W-:Y:S04]  /*51a0*/  STL [R1+0x340], R203 ;  /* 0x000340cb01007387 */ /* 0x000fe80000100800 */
[----:B------:R-:W-:Y:S04]  /*51b0*/  STL [R1+0x33c], R204 ;  /* 0x00033ccc01007387 */ /* 0x000fe80000100800 */
[----:B------:R-:W-:Y:S01]  /*51c0*/  STL [R1+0x338], R205 ;  /* 0x000338cd01007387 */ /* 0x000fe20000100800 */
[----:B------:R-:W-:-:S02]  /*51d0*/  WARPGROUP.DEPBAR.LE gsb0, 0x0 ;  /* 0x00008000000079c5 */ /* 0x000fc40000010000 */
[----:B--2---:R-:W-:-:S06]  /*51e0*/  WARPGROUP.ARRIVE ;  /* 0x00000000000079c5 */ /* 0x004fcc0000000000 */
[----:B------:R-:W-:Y:S01]  /*51f0*/  IGMMA.64x32x32.S8.S8 R88, gdesc[UR8], R88, gsb0 ;  /* 0x01200000085879f1 */ /* 0x000fe20008041058 */
        /* <DEDUP_REMOVED lines=28> */
[----:B------:R0:W-:Y:S04]  /*53c0*/  STL [R1+0x384], R85 ;  /* 0x0003845501007387 */ /* 0x0001e80000100800 */
[----:B------:R-:W-:Y:S01]  /*53d0*/  STL [R1+0x380], R86 ;  /* 0x0003805601007387 */ /* 0x000fe20000100800 */
[----:B------:R-:W-:-:S03]  /*53e0*/  WARPGROUP.DEPBAR.LE gsb0, 0x0 ;  /* 0x00008000000079c5 */ /* 0x000fc60000010000 */
[----:B------:R1:W-:Y:S04]  /*53f0*/  STL [R1+0x37c], R87 ;  /* 0x00037c5701007387 */ /* 0x0003e80000100800 */
[----:B0-----:R-:W2:Y:S04]  /*5400*/  LDL.LU.64 R84, [R1+0x100] ;  /* 0x0001000001547983 */ /* 0x001ea80000300a00 */
[----:B-1----:R-:W2:Y:S04]  /*5410*/  LDL.LU.64 R86, [R1+0x108] ;  /* 0x0001080001567983 */ /* 0x002ea80000300a00 */
[----:B------:R0:W-:Y:S04]  /*5420*/  STL.64 [R1+0x40], R88 ;  /* 0x0000405801007387 */ /* 0x0001e80000100a00 */
[----:B------:R1:W-:Y:S04]  /*5430*/  STL.64 [R1+0x48], R90 ;  /* 0x0000485a01007387 */ /* 0x0003e80000100a00 */
[----:B------:R4:W-:Y:S01]  /*5440*/  STL.64 [R1+0x50], R92 ;  /* 0x0000505c01007387 */ /* 0x0009e20000100a00 */
[----:B---3--:R-:W-:-:S03]  /*5450*/  WARPGROUP.ARRIVE ;  /* 0x00000000000079c5 */ /* 0x008fc60000000000 */
[----:B------:R3:W-:Y:S04]  /*5460*/  STL.64 [R1+0x58], R94 ;  /* 0x0000585e01007387 */ /* 0x0007e80000100a00 */
[----:B------:R3:W-:Y:S04]  /*5470*/  STL.64 [R1+0x60], R96 ;  /* 0x0000606001007387 */ /* 0x0007e80000100a00 */
[----:B------:R3:W-:Y:S04]  /*5480*/  STL.64 [R1+0x68], R98 ;  /* 0x0000686201007387 */ /* 0x0007e80000100a00 */
[----:B------:R-:W-:Y:S01]  /*5490*/  STL.64 [R1+0x70], R100 ;  /* 0x0000706401007387 */ /* 0x000fe20000100a00 */
[----:B------:R-:W-:-:S03]  /*54a0*/  UMOV UR4, UR20 ;  /* 0x0000001400047c82 */ /* 0x000fc60008000000 */
[----:B------:R3:W-:Y:S01]  /*54b0*/  STL.64 [R1+0x78], R102 ;  /* 0x0000786601007387 */ /* 0x0007e20000100a00 */
[----:B------:R-:W-:Y:S02]  /*54c0*/  UMOV UR5, UR21 ;  /* 0x0000001500057c82 */ /* 0x000fe40008000000 */
[----:B------:R-:W-:Y:S01]  /*54d0*/  IGMMA.64x32x32.S8.S8 R152, gdesc[UR4], R152, gsb0 ;  /* 0x01200000049879f1 */ /* 0x000fe20008041098 */
[----:B0-----:R-:W2:Y:S04]  /*54e0*/  LDL.LU.64 R88, [R1+0x110] ;  /* 0x0001100001587983 */ /* 0x001ea80000300a00 */
[----:B-1----:R-:W2:Y:S04]  /*54f0*/  LDL.LU.64 R90, [R1+0x118] ;  /* 0x00011800015a7983 */ /* 0x002ea80000300a00 */
[----:B----4-:R-:W2:Y:S04]  /*5500*/  LDL.LU.64 R92, [R1+0x120] ;  /* 0x00012000015c7983 */ /* 0x010ea80000300a00 */
[----:B---3--:R-:W2:Y:S04]  /*5510*/  LDL.LU.64 R94, [R1+0x128] ;  /* 0x00012800015e7983 */ /* 0x008ea80000300a00 */
[----:B------:R-:W2:Y:S04]  /*5520*/  LDL.LU.64 R96, [R1+0x130] ;  /* 0x0001300001607983 */ /* 0x000ea80000300a00 */
[----:B------:R-:W2:Y:S01]  /*5530*/  LDL.LU.64 R98, [R1+0x138] ;  /* 0x0001380001627983 */ /* 0x000ea20000300a00 */
[----:B------:R-:W-:-:S02]  /*5540*/  WARPGROUP.DEPBAR.LE gsb0, 0x0 ;  /* 0x00008000000079c5 */ /* 0x000fc40000010000 */
[----:B------:R-:W-:Y:S02]  /*5550*/  IMAD.MOV.U32 R147, RZ, RZ, R152 ;  /* 0x000000ffff937224 */ /* 0x000fe400078e0098 */
[----:B------:R-:W-:Y:S02]  /*5560*/  IMAD.MOV.U32 R148, RZ, RZ, R153 ;  /* 0x000000ffff947224 */ /* 0x000fe400078e0099 */
[----:B------:R-:W-:Y:S01]  /*5570*/  IMAD.MOV.U32 R149, RZ, RZ, R154 ;  /* 0x000000ffff957224 */ /* 0x000fe200078e009a */
[----:B------:R-:W3:Y:S01]  /*5580*/  LDL.LU.64 R152, [R1] ;  /* 0x0000000001987983 */ /* 0x000ee20000300a00 */
[----:B------:R-:W-:Y:S02]  /*5590*/  IMAD.MOV.U32 R150, RZ, RZ, R155 ;  /* 0x000000ffff967224 */ /* 0x000fe400078e009b */
[----:B------:R-:W-:Y:S01]  /*55a0*/  IMAD.MOV.U32 R151, RZ, RZ, R156 ;  /* 0x000000ffff977224 */ /* 0x000fe200078e009c */
[----:B------:R-:W3:Y:S01]  /*55b0*/  LDL.LU.64 R154, [R1+0x8] ;  /* 0x00000800019a7983 */ /* 0x000ee20000300a00 */
[----:B------:R-:W-:-:S02]  /*55c0*/  IMAD.MOV.U32 R19, RZ, RZ, R157 ;  /* 0x000000ffff137224 */ /* 0x000fc400078e009d */
[----:B------:R-:W-:Y:S01]  /*55d0*/  IMAD.MOV.U32 R18, RZ, RZ, R158 ;  /* 0x000000ffff127224 */ /* 0x000fe200078e009e */
[----:B------:R-:W3:Y:S01]  /*55e0*/  LDL.LU.64 R156, [R1+0x10] ;  /* 0x00001000019c7983 */ /* 0x000ee20000300a00 */
[----:B------:R-:W-:Y:S02]  /*55f0*/  IMAD.MOV.U32 R17, RZ, RZ, R159 ;  /* 0x000000ffff117224 */ /* 0x000fe400078e009f */
[----:B------:R-:W-:Y:S01]  /*5600*/  IMAD.MOV.U32 R16, RZ, RZ, R160 ;  /* 0x000000ffff107224 */ /* 0x000fe200078e00a0 */
[----:B------:R-:W3:Y:S01]  /*5610*/  LDL.LU.64 R158, [R1+0x18] ;  /* 0x00001800019e7983 */ /* 0x000ee20000300a00 */
        /* <DEDUP_REMOVED lines=9> */
[----:B------:R-:W-:-:S03]  /*56b0*/  IMAD.MOV.U32 R232, RZ, RZ, R167 ;  /* 0x000000ffffe87224 */ /* 0x000fc600078e00a7 */
[----:B------:R-:W3:Y:S01]  /*56c0*/  LDL.LU.64 R166, [R1+0x38] ;  /* 0x0000380001a67983 */ /* 0x000ee20000300a00 */
[----:B------:R-:W-:Y:S01]  /*56d0*/  UIADD3 UR12, UR26, 0x400, URZ ;  /* 0x000004001a0c7890 */ /* 0x000fe2000fffe03f */
[----:B------:R-:W-:Y:S02]  /*56e0*/  UMOV UR5, 0x80000020 ;  /* 0x8000002000057882 */ /* 0x000fe40000000000 */
[----:B------:R-:W4:Y:S04]  /*56f0*/  LDL.LU.64 R102, [R1+0x448] ;  /* 0x0004480001667983 */ /* 0x000f280000300a00 */
[----:B------:R-:W-:Y:S01]  /*5700*/  UMOV UR4, UR12 ;  /* 0x0000000c00047c82 */ /* 0x000fe20008000000 */
[----:B------:R-:W-:Y:S01]  /*5710*/  UMOV UR9, UR5 ;  /* 0x0000000500097c82 */ /* 0x000fe20008000000 */
[----:B------:R-:W-:Y:S01]  /*5720*/  UMOV UR8, UR4 ;  /* 0x0000000400087c82 */ /* 0x000fe20008000000 */
[----:B------:R-:W-:Y:S01]  /*5730*/  UMOV UR12, UR4 ;  /* 0x00000004000c7c82 */ /* 0x000fe20008000000 */
[----:B------:R-:W-:Y:S01]  /*5740*/  UMOV UR13, UR5 ;  /* 0x00000005000d7c82 */ /* 0x000fe20008000000 */
[----:B------:R-:W4:Y:S01]  /*5750*/  LDL.LU.64 R100, [R1+0x440] ;  /* 0x0004400001647983 */ /* 0x000f220000300a00 */
[----:B------:R-:W-:Y:S01]  /*5760*/  UMOV UR16, UR4 ;  /* 0x0000000400107c82 */ /* 0x000fe20008000000 */
[----:B------:R-:W-:Y:S01]  /*5770*/  UMOV UR17, UR5 ;  /* 0x0000000500117c82 */ /* 0x000fe20008000000 */
[----:B--2---:R-:W-:-:S06]  /*5780*/  WARPGROUP.ARRIVE ;  /* 0x00000000000079c5 */ /* 0x004fcc0000000000 */
[----:B------:R-:W-:Y:S03]  /*5790*/  IGMMA.64x32x32.S8.S8 R84, gdesc[UR4], R84, gsb0 ;  /* 0x01200000045479f1 */ /* 0x000fe60008041054 */
[----:B------:R-:W-:Y:S02]  /*57a0*/  WARPGROUP.DEPBAR.LE gsb0, 0x0 ;  /* 0x00008000000079c5 */ /* 0x000fe40000010000 */
[----:B---3--:R-:W-:-:S06]  /*57b0*/  WARPGROUP.ARRIVE ;  /* 0x00000000000079c5 */ /* 0x008fcc0000000000 */
[----:B------:R-:W-:Y:S01]  /*57c0*/  IGMMA.64x32x32.S8.S8 R152, gdesc[UR8], R152, gsb0 ;  /* 0x01200000089879f1 */ /* 0x000fe20008041098 */
[----:B------:R-:W-:Y:S02]  /*57d0*/  IMAD.MOV.U32 R214, RZ, RZ, R98 ;  /* 0x000000ffffd67224 */ /* 0x000fe400078e0062 */
[----:B------:R-:W-:Y:S02]  /*57e0*/  IMAD.MOV.U32 R215, RZ, RZ, R99 ;  /* 0x000000ffffd77224 */ /* 0x000fe400078e0063 */
[----:B------:R-:W-:Y:S01]  /*57f0*/  IMAD.MOV.U32 R212, RZ, RZ, R96 ;  /* 0x000000ffffd47224 */ /* 0x000fe200078e0060 */
[----:B------:R-:W4:Y:S01]  /*5800*/  LDL.LU.64 R98, [R1+0x438] ;  /* 0x0004380001627983 */ /* 0x000f220000300a00 */
[----:B------:R-:W-:Y:S02]  /*5810*/  IMAD.MOV.U32 R213, RZ, RZ, R97 ;  /* 0x000000ffffd57224 */ /* 0x000fe400078e0061 */
[----:B------:R-:W-:Y:S01]  /*5820*/  IMAD.MOV.U32 R210, RZ, RZ, R94 ;  /* 0x000000ffffd27224 */ /* 0x000fe200078e005e */
[----:B------:R-:W4:Y:S01]  /*5830*/  LDL.LU.64 R96, [R1+0x430] ;  /* 0x0004300001607983 */ /* 0x000f220000300a00 */
[----:B------:R-:W-:-:S02]  /*5840*/  IMAD.MOV.U32 R211, RZ, RZ, R95 ;  /* 0x000000ffffd37224 */ /* 0x000fc400078e005f */
[----:B------:R-:W-:Y:S01]  /*5850*/  IMAD.MOV.U32 R208, RZ, RZ, R92 ;  /* 0x000000ffffd07224 */ /* 0x000fe200078e005c */
[----:B------:R-:W4:Y:S01]  /*5860*/  LDL.LU.64 R94, [R1+0x428] ;  /* 0x00042800015e7983 */ /* 0x000f220000300a00 */
[----:B------:R-:W-:Y:S02]  /*5870*/  IMAD.MOV.U32 R209, RZ, RZ, R93 ;  /* 0x000000ffffd17224 */ /* 0x000fe400078e005d */
[----:B------:R-:W-:Y:S01]  /*5880*/  IMAD.MOV.U32 R206, RZ, RZ, R90 ;  /* 0x000000ffffce7224 */ /* 0x000fe200078e005a */
[----:B------:R-:W4:Y:S01]  /*5890*/  LDL.LU.64 R92, [R1+0x420] ;  /* 0x00042000015c7983 */ /* 0x000f220000300a00 */
[----:B------:R-:W-:Y:S02]  /*58a0*/  IMAD.MOV.U32 R207, RZ, RZ, R91 ;  /* 0x000000ffffcf7224 */ /* 0x000fe400078e005b */
[----:B------:R-:W-:Y:S01]  /*58b0*/  IMAD.MOV.U32 R204, RZ, RZ, R88 ;  /* 0x000000ffffcc7224 */ /* 0x000fe200078e0058 */
[----:B------:R-:W4:Y:S01]  /*58c0*/  LDL.LU.64 R90, [R1+0x418] ;  /* 0x00041800015a7983 */ /* 0x000f220000300a00 */
[----:B------:R-:W-:-:S03]  /*58d0*/  IMAD.MOV.U32 R205, RZ, RZ, R89 ;  /* 0x000000ffffcd7224 */ /* 0x000fc600078e0059 */
[----:B------:R-:W4:Y:S01]  /*58e0*/  LDL.LU.64 R88, [R1+0x410] ;  /* 0x0004100001587983 */ /* 0x000f220000300a00 */
[----:B------:R-:W-:Y:S02]  /*58f0*/  WARPGROUP.DEPBAR.LE gsb0, 0x0 ;  /* 0x00008000000079c5 */ /* 0x000fe40000010000 */
[----:B------:R-:W-:-:S06]  /*5900*/  WARPGROUP.ARRIVE ;  /* 0x00000000000079c5 */ /* 0x000fcc0000000000 */
[----:B------:R-:W-:Y:S01]  /*5910*/  IGMMA.64x32x32.S8.S8 R168, gdesc[UR12], R168, gsb0 ;  /* 0x012000000ca879f1 */ /* 0x000fe200080410a8 */
[----:B------:R-:W-:Y:S02]  /*5920*/  IMAD.MOV.U32 R145, RZ, RZ, R166 ;  /* 0x000000ffff917224 */ /* 0x000fe400078e00a6 */
        /* <DEDUP_REMOVED lines=13> */
[----:B------:R-:W-:Y:S02]  /*5a00*/  IMAD.MOV.U32 R138, RZ, RZ, R159 ;  /* 0x000000ffff8a7224 */ /* 0x000fe400078e009f */
[----:B------:R-:W-:Y:S01]  /*5a10*/  IMAD.MOV.U32 R201, RZ, RZ, R85 ;  /* 0x000000ffffc97224 */ /* 0x000fe200078e0055 */
[----:B------:R-:W2:Y:S01]  /*5a20*/  LDL.LU.64 R158, [R1+0x3e8] ;  /* 0x0003e800019e7983 */ /* 0x000ea20000300a00 */
[----:B------:R-:W-:-:S02]  /*5a30*/  IMAD.MOV.U32 R202, RZ, RZ, R86 ;  /* 0x000000ffffca7224 */ /* 0x000fc400078e0056 */
[----:B------:R-:W-:Y:S02]  /*5a40*/  IMAD.MOV.U32 R87, RZ, RZ, R156 ;  /* 0x000000ffff577224 */ /* 0x000fe400078e009c */
[----:B------:R-:W-:Y:S02]  /*5a50*/  IMAD.MOV.U32 R136, RZ, RZ, R157 ;  /* 0x000000ffff887224 */ /* 0x000fe400078e009d */
[----:B------:R-:W-:Y:S01]  /*5a60*/  IMAD.MOV.U32 R200, RZ, RZ, R84 ;  /* 0x000000ffffc87224 */ /* 0x000fe200078e0054 */
[----:B------:R-:W2:Y:S01]  /*5a70*/  LDL.LU.64 R156, [R1+0x3e0] ;  /* 0x0003e000019c7983 */ /* 0x000ea20000300a00 */
[----:B------:R-:W-:Y:S02]  /*5a80*/  IMAD.MOV.U32 R85, RZ, RZ, R154 ;  /* 0x000000ffff557224 */ /* 0x000fe400078e009a */
[----:B------:R-:W-:Y:S02]  /*5a90*/  IMAD.MOV.U32 R86, RZ, RZ, R155 ;  /* 0x000000ffff567224 */ /* 0x000fe400078e009b */
[----:B------:R-:W-:Y:S01]  /*5aa0*/  IMAD.MOV.U32 R83, RZ, RZ, R152 ;  /* 0x000000ffff537224 */ /* 0x000fe200078e0098 */
[----:B------:R-:W2:Y:S01]  /*5ab0*/  LDL.LU.64 R154, [R1+0x3d8] ;  /* 0x0003d800019a7983 */ /* 0x000ea20000300a00 */
[----:B------:R-:W-:-:S03]  /*5ac0*/  IMAD.MOV.U32 R84, RZ, RZ, R153 ;  /* 0x000000ffff547224 */ /* 0x000fc600078e0099 */
[----:B------:R-:W2:Y:S01]  /*5ad0*/  LDL.LU.64 R152, [R1+0x3d0] ;  /* 0x0003d00001987983 */ /* 0x000ea20000300a00 */
[----:B------:R-:W-:Y:S02]  /*5ae0*/  WARPGROUP.DEPBAR.LE gsb0, 0x0 ;  /* 0x00008000000079c5 */ /* 0x000fe40000010000 */
[----:B------:R-:W-:-:S06]  /*5af0*/  WARPGROUP.ARRIVE ;  /* 0x00000000000079c5 */ /* 0x000fcc0000000000 */
[----:B------:R-:W-:Y:S01]  /*5b00*/  IGMMA.64x32x32.S8.S8 R104, gdesc[UR16], R104, gsb0 ;  /* 0x01200000106879f1 */ /* 0x000fe20008041068 */
[----:B------:R-:W-:Y:S04]  /*5b10*/  STL.64 [R1+0x258], R182 ;  /* 0x000258b601007387 */ /* 0x000fe80000100a00 */
[----:B------:R-:W-:Y:S04]  /*5b20*/  STL.64 [R1+0x250], R180 ;  /* 0x000250b401007387 */ /* 0x000fe80000100a00 */
[----:B------:R-:W-:Y:S04]  /*5b30*/  STL.64 [R1+0x248], R178 ;  /* 0x000248b201007387 */ /* 0x000fe80000100a00 */
[----:B------:R-:W-:Y:S04]  /*5b40*/  STL.64 [R1+0x240], R176 ;  /* 0x000240b001007387 */ /* 0x000fe80000100a00 */
[----:B------:R0:W-:Y:S04]  /*5b50*/  STL.64 [R1+0x238], R174 ;  /* 0x000238ae01007387 */ /* 0x0001e80000100a00 */
[----:B------:R1:W-:Y:S04]  /*5b60*/  STL.64 [R1+0x230], R172 ;  /* 0x000230ac01007387 */ /* 0x0003e80000100a00 */
[----:B------:R3:W-:Y:S04]  /*5b70*/  STL.64 [R1+0x228], R170 ;  /* 0x000228aa01007387 */ /* 0x0007e80000100a00 */
[----:B------:R3:W-:Y:S01]  /*5b80*/  STL.64 [R1+0x220], R168 ;  /* 0x000220a801007387 */ /* 0x0007e20000100a00 */
[----:B0-----:R-:W-:Y:S01]  /*5b90*/  IMAD.MOV.U32 R174, RZ, RZ, R222 ;  /* 0x000000ffffae7224 */ /* 0x001fe200078e00de */
[----:B------:R-:W-:Y:S01]  /*5ba0*/  UMOV UR20, UR4 ;  /* 0x0000000400147c82 */ /* 0x000fe20008000000 */
[----:B-1----:R-:W-:-:S02]  /*5bb0*/  IMAD.MOV.U32 R172, RZ, RZ, R220 ;  /* 0x000000ffffac7224 */ /* 0x002fc400078e00dc */
[----:B---3--:R-:W-:Y:S02]  /*5bc0*/  IMAD.MOV.U32 R170, RZ, RZ, R218 ;  /* 0x000000ffffaa7224 */ /* 0x008fe400078e00da */
[----:B------:R-:W-:Y:S02]  /*5bd0*/  IMAD.MOV.U32 R168, RZ, RZ, R216 ;  /* 0x000000ffffa87224 */ /* 0x000fe400078e00d8 */
[----:B------:R-:W3:Y:S01]  /*5be0*/  LDL.LU R216, [R1+0x3cc] ;  /* 0x0003cc0001d87983 */ /* 0x000ee20000300800 */
[----:B------:R-:W-:Y:S02]  /*5bf0*/  IMAD.MOV.U32 R169, RZ, RZ, R217 ;  /* 0x000000ffffa97224 */ /* 0x000fe400078e00d9 */
[----:B------:R-:W-:Y:S01]  /*5c00*/  IMAD.MOV.U32 R171, RZ, RZ, R219 ;  /* 0x000000ffffab7224 */ /* 0x000fe200078e00db */
[----:B------:R-:W3:Y:S01]  /*5c10*/  LDL.LU R217, [R1+0x3c8] ;  /* 0x0003c80001d97983 */ /* 0x000ee20000300800 */
[----:B------:R-:W-:-:S03]  /*5c20*/  IMAD.MOV.U32 R173, RZ, RZ, R221 ;  /* 0x000000ffffad7224 */ /* 0x000fc600078e00dd */
[----:B------:R-:W3:Y:S01]  /*5c30*/  LDL.LU R218, [R1+0x3c4] ;  /* 0x0003c40001da7983 */ /* 0x000ee20000300800 */
[----:B------:R-:W-:-:S03]  /*5c40*/  UMOV UR21, UR5 ;  /* 0x0000000500157c82 */ /* 0x000fc60008000000 */
[----:B------:R-:W3:Y:S01]  /*5c50*/  LDL.LU R219, [R1+0x3c0] ;  /* 0x0003c00001db7983 */ /* 0x000ee20000300800 */
[----:B------:R-:W-:Y:S02]  /*5c60*/  WARPGROUP.DEPBAR.LE gsb0, 0x0 ;  /* 0x00008000000079c5 */ /* 0x000fe40000010000 */
[----:B------:R-:W-:Y:S01]  /*5c70*/  WARPGROUP.ARRIVE ;  /* 0x00000000000079c5 */ /* 0x000fe20000000000 */
[----:B------:R-:W3:Y:S01]  /*5c80*/  LDL.LU R220, [R1+0x3bc] ;  /* 0x0003bc0001dc7983 */ /* 0x000ee20000300800 */
[----:B------:R-:W-:-:S03]  /*5c90*/  IMAD.MOV.U32 R175, RZ, RZ, R223 ;  /* 0x000000ffffaf7224 */ /* 0x000fc600078e00df */
[----:B------:R-:W3:Y:S01]  /*5ca0*/  LDL.LU R221, [R1+0x3b8] ;  /* 0x0003b80001dd7983 */ /* 0x000ee20000300800 */
[----:B------:R-:W-:Y:S01]  /*5cb0*/  IMAD.MOV.U32 R176, RZ, RZ, R224 ;  /* 0x000000ffffb07224 */ /* 0x000fe200078e00e0 */
[----:B------:R-:W-:Y:S02]  /*5cc0*/  IGMMA.64x32x32.S8.S8 R40, gdesc[UR20], R40, gsb0 ;  /* 0x01200000142879f1 */ /* 0x000fe40008041028 */
[----:B------:R-:W3:Y:S01]  /*5cd0*/  LDL.LU R222, [R1+0x3b4] ;  /* 0x0003b40001de7983 */ /* 0x000ee20000300800 */
[----:B------:R-:W-:-:S03]  /*5ce0*/  IMAD.MOV.U32 R177, RZ, RZ, R225 ;  /* 0x000000ffffb17224 */ /* 0x000fc600078e00e1 */
        /* <DEDUP_REMOVED lines=12> */
[----:B------:R-:W3:Y:S04]  /*5db0*/  LDL.LU R229, [R1+0x398] ;  /* 0x0003980001e57983 */ /* 0x000ee80000300800 */
[----:B------:R-:W3:Y:S04]  /*5dc0*/  LDL.LU R230, [R1+0x394] ;  /* 0x0003940001e67983 */ /* 0x000ee80000300800 */
[----:B------:R-:W3:Y:S04]  /*5dd0*/  LDL.LU R231, [R1+0x390] ;  /* 0x0003900001e77983 */ /* 0x000ee80000300800 */
[----:B------:R-:W-:Y:S04]  /*5de0*/  STL.64 [R1+0x298], R118 ;  /* 0x0002987601007387 */ /* 0x000fe80000100a00 */
[----:B------:R-:W-:Y:S04]  /*5df0*/  STL.64 [R1+0x290], R116 ;  /* 0x0002907401007387 */ /* 0x000fe80000100a00 */
[----:B------:R-:W-:Y:S04]  /*5e00*/  STL.64 [R1+0x288], R114 ;  /* 0x0002887201007387 */ /* 0x000fe80000100a00 */
[----:B------:R-:W-:Y:S04]  /*5e10*/  STL.64 [R1+0x280], R112 ;  /* 0x0002807001007387 */ /* 0x000fe80000100a00 */
[----:B------:R-:W-:Y:S04]  /*5e20*/  STL.64 [R1+0x278], R110 ;  /* 0x0002786e01007387 */ /* 0x000fe80000100a00 */
[----:B------:R-:W-:Y:S01]  /*5e30*/  STL.64 [R1+0x270], R108 ;  /* 0x0002706c01007387 */ /* 0x000fe20000100a00 */
[----:B------:R-:W-:-:S03]  /*5e40*/  WARPGROUP.DEPBAR.LE gsb0, 0x0 ;  /* 0x00008000000079c5 */ /* 0x000fc60000010000 */
        /* <DEDUP_REMOVED lines=10> */
[----:B0-----:R-:W3:Y:S04]  /*5ef0*/  LDL.LU.64 R40, [R1+0xc0] ;  /* 0x0000c00001287983 */ /* 0x001ee80000300a00 */
[----:B------:R-:W3:Y:S04]  /*5f00*/  LDL.LU.64 R42, [R1+0xc8] ;  /* 0x0000c800012a7983 */ /* 0x000ee80000300a00 */
[----:B------:R-:W3:Y:S04]  /*5f10*/  LDL.LU.64 R44, [R1+0xd0] ;  /* 0x0000d000012c7983 */ /* 0x000ee80000300a00 */
[----:B------:R-:W3:Y:S04]  /*5f20*/  LDL.LU.64 R46, [R1+0xd8] ;  /* 0x0000d800012e7983 */ /* 0x000ee80000300a00 */
[----:B------:R-:W3:Y:S04]  /*5f30*/  LDL.LU.64 R48, [R1+0xe0] ;  /* 0x0000e00001307983 */ /* 0x000ee80000300a00 */
[----:B------:R-:W3:Y:S04]  /*5f40*/  LDL.LU.64 R50, [R1+0xe8] ;  /* 0x0000e80001327983 */ /* 0x000ee80000300a00 */
[----:B------:R-:W3:Y:S04]  /*5f50*/  LDL.LU.64 R52, [R1+0xf0] ;  /* 0x0000f00001347983 */ /* 0x000ee80000300a00 */
[----:B------:R-:W3:Y:S01]  /*5f60*/  LDL.LU.64 R54, [R1+0xf8] ;  /* 0x0000f80001367983 */ /* 0x000ee20000300a00 */
[----:B------:R-:W-:Y:S01]  /*5f70*/  UIADD3 UR8, UR26, 0x600, URZ ;  /* 0x000006001a087890 */ /* 0x000fe2000fffe03f */
[----:B------:R-:W-:Y:S01]  /*5f80*/  WARPGROUP.ARRIVE ;  /* 0x00000000000079c5 */ /* 0x000fe20000000000 */
[----:B------:R-:W-:-:S05]  /*5f90*/  UMOV UR21, 0x80000020 ;  /* 0x8000002000157882 */ /* 0x000fca0000000000 */
[----:B------:R-:W-:Y:S02]  /*5fa0*/  UMOV UR20, UR8 ;  /* 0x0000000800147c82 */ /* 0x000fe40008000000 */
[----:B------:R-:W-:Y:S01]  /*5fb0*/  IGMMA.64x32x32.S8.S8 R24, gdesc[UR20], R24, gsb0 ;  /* 0x01200000141879f1 */ /* 0x000fe20008041018 */
[----:B------:R-:W-:Y:S01]  /*5fc0*/  UMOV UR16, UR20 ;  /* 0x0000001400107c82 */ /* 0x000fe20008000000 */
[----:B------:R-:W-:Y:S01]  /*5fd0*/  UMOV UR17, UR21 ;  /* 0x0000001500117c82 */ /* 0x000fe20008000000 */
[----:B------:R-:W-:Y:S02]  /*5fe0*/  WARPGROUP.DEPBAR.LE gsb0, 0x0 ;  /* 0x00008000000079c5 */ /* 0x000fe40000010000 */
[----:B----4-:R-:W-:-:S06]  /*5ff0*/  WARPGROUP.ARRIVE ;  /* 0x00000000000079c5 */ /* 0x010fcc0000000000 */
[----:B------:R-:W-:Y:S01]  /*6000*/  IGMMA.64x32x32.S8.S8 R88, gdesc[UR16], R88, gsb0 ;  /* 0x01200000105879f1 */ /* 0x000fe20008041058 */
[----:B------:R-:W-:Y:S01]  /*6010*/  UMOV UR12, UR20 ;  /* 0x00000014000c7c82 */ /* 0x000fe20008000000 */
[----:B------:R-:W-:Y:S01]  /*6020*/  UMOV UR13, UR21 ;  /* 0x00000015000d7c82 */ /* 0x000fe20008000000 */
[----:B------:R-:W-:Y:S02]  /*6030*/  WARPGROUP.DEPBAR.LE gsb0, 0x0 ;  /* 0x00008000000079c5 */ /* 0x000fe40000010000 */
[----:B--2---:R-:W-:-:S06]  /*6040*/  WARPGROUP.ARRIVE ;  /* 0x00000000000079c5 */ /* 0x004fcc0000000000 */
[----:B------:R-:W-:Y:S01]  /*6050*/  IGMMA.64x32x32.S8.S8 R152, gdesc[UR12], R152, gsb0 ;  /* 0x012000000c9879f1 */ /* 0x000fe20008041098 */
[----:B------:R-:W-:Y:S01]  /*6060*/  UMOV UR8, UR20 ;  /* 0x0000001400087c82 */ /* 0x000fe20008000000 */
[----:B------:R-:W-:Y:S01]  /*6070*/  UMOV UR9, UR21 ;  /* 0x0000001500097c82 */ /* 0x000fe20008000000 */
[----:B------:R-:W-:Y:S02]  /*6080*/  WARPGROUP.DEPBAR.LE gsb0, 0x0 ;  /* 0x00008000000079c5 */ /* 0x000fe40000010000 */
[----:B---3--:R-:W-:-:S06]  /*6090*/  WARPGROUP.ARRIVE ;  /* 0x00000000000079c5 */ /* 0x008fcc0000000000 */
        /* <DEDUP_REMOVED lines=22> */
[----:B------:R-:W-:Y:S02]  /*6200*/  UIADD3 UR4, UR26, 0x2, URZ ;  /* 0x000000021a047890 */ /* 0x000fe4000fffe03f */
[----:B------:R-:W-:Y:S01]  /*6210*/  UIADD3 UR12, UR27, 0x2, URZ ;  /* 0x000000021b0c7890 */ /* 0x000fe2000fffe03f */
[----:B------:R-:W-:Y:S01]  /*6220*/  UMOV UR5, 0x80000020 ;  /* 0x8000002000057882 */ /* 0x000fe20000000000 */
[----:B------:R-:W-:-:S05]  /*6230*/  UMOV UR7, 0x80000020 ;  /* 0x8000002000077882 */ /* 0x000fca0000000000 */
[----:B------:R-:W-:Y:S01]  /*6240*/  UMOV UR6, UR12 ;  /* 0x0000000c00067c82 */ /* 0x000fe20008000000 */
[----:B------:R-:W-:Y:S02]  /*6250*/  WARPGROUP.DEPBAR.LE gsb0, 0x0 ;  /* 0x00008000000079c5 */ /* 0x000fe40000010000 */
[----:B------:R-:W-:-:S06]  /*6260*/  WARPGROUP.ARRIVE ;  /* 0x00000000000079c5 */ /* 0x000fcc0000000000 */
[----:B------:R-:W-:Y:S01]  /*6270*/  IGMMA.64x32x32.S8.S8 R104, gdesc[UR4], R104, gsb0 ;  /* 0x01200000046879f1 */ /* 0x000fe20008041068 */
[----:B------:R-:W-:Y:S01]  /*6280*/  UIADD3 UR10, UR27, 0x82, URZ ;  /* 0x000000821b0a7890 */ /* 0x000fe2000fffe03f */
[----:B------:R-:W-:Y:S01]  /*6290*/  UMOV UR8, UR4 ;  /* 0x0000000400087c82 */ /* 0x000fe20008000000 */
[----:B------:R-:W-:Y:S01]  /*62a0*/  UMOV UR9, UR5 ;  /* 0x0000000500097c82 */ /* 0x000fe20008000000 */
[----:B------:R-:W-:Y:S01]  /*62b0*/  UMOV UR11, 0x80000020 ;  /* 0x80000020000b7882 */ /* 0x000fe20000000000 */
[----:B------:R-:W-:Y:S02]  /*62c0*/  WARPGROUP.DEPBAR.LE gsb0, 0x0 ;  /* 0x00008000000079c5 */ /* 0x000fe40000010000 */
[----:B------:R-:W-:-:S06]  /*62d0*/  WARPGROUP.ARRIVE ;  /* 0x00000000000079c5 */ /* 0x000fcc0000000000 */
[----:B------:R-:W-:Y:S01]  /*62e0*/  IGMMA.64x32x32.S8.S8 R168, gdesc[UR8], R168, gsb0 ;  /* 0x0120000008a879f1 */ /* 0x000fe200080410a8 */
[----:B------:R0:W-:Y:S04]  /*62f0*/  STL.64 [R1+0x180], R104 ;  /* 0x0001806801007387 */ /* 0x0001e80000100a00 */
[----:B------:R1:W-:Y:S04]  /*6300*/  STL.64 [R1+0x188], R106 ;  /* 0x0001886a01007387 */ /* 0x0003e80000100a00 */
[----:B------:R-:W-:Y:S04]  /*6310*/  STL.64 [R1+0x190], R108 ;  /* 0x0001906c01007387 */ /* 0x000fe80000100a00 */
[----:B------:R-:W-:Y:S04]  /*6320*/  STL.64 [R1+0x198], R110 ;  /* 0x0001986e01007387 */ /* 0x000fe80000100a00 */
[----:B------:R-:W-:Y:S04]  /*6330*/  STL.64 [R1+0x1a0], R112 ;  /* 0x0001a07001007387 */ /* 0x000fe80000100a00 */
[----:B------:R-:W-:Y:S04]  /*6340*/  STL.64 [R1+0x1a8], R114 ;  /* 0x0001a87201007387 */ /* 0x000fe80000100a00 */
[----:B------:R-:W-:Y:S04]  /*6350*/  STL.64 [R1+0x1b0], R116 ;  /* 0x0001b07401007387 */ /* 0x000fe80000100a00 */
[----:B------:R-:W-:Y:S01]  /*6360*/  STL.64 [R1+0x1b8], R118 ;  /* 0x0001b87601007387 */ /* 0x000fe20000100a00 */
[----:B0-----:R-:W-:-:S02]  /*6370*/  IMAD.MOV.U32 R104, RZ, RZ, R200 ;  /* 0x000000ffff687224 */ /* 0x001fc400078e00c8 */
[----:B------:R-:W-:Y:S02]  /*6380*/  IMAD.MOV.U32 R105, RZ, RZ, R201 ;  /* 0x000000ffff697224 */ /* 0x000fe400078e00c9 */
[----:B-1----:R-:W-:Y:S01]  /*6390*/  IMAD.MOV.U32 R106, RZ, RZ, R202 ;  /* 0x000000ffff6a7224 */ /* 0x002fe200078e00ca */
[----:B------:R-:W-:Y:S02]  /*63a0*/  WARPGROUP.DEPBAR.LE gsb0, 0x0 ;  /* 0x00008000000079c5 */ /* 0x000fe40000010000 */
        /* <DEDUP_REMOVED lines=8> */
[----:B-1----:R-:W-:-:S03]  /*6430*/  IMAD.MOV.U32 R170, RZ, RZ, R85 ;  /* 0x000000ffffaa7224 */ /* 0x002fc600078e0055 */
[----:B------:R1:W-:Y:S01]  /*6440*/  STL.64 [R1+0xb0], R180 ;  /* 0x0000b0b401007387 */ /* 0x0003e20000100a00 */
[----:B------:R-:W-:-:S03]  /*6450*/  IMAD.MOV.U32 R171, RZ, RZ, R86 ;  /* 0x000000ffffab7224 */ /* 0x000fc600078e0056 */
[----:B------:R1:W-:Y:S01]  /*6460*/  STL.64 [R1+0xb8], R182 ;  /* 0x0000b8b601007387 */ /* 0x0003e20000100a00 */
[----:B--2---:R-:W-:-:S03]  /*6470*/  IMAD.MOV.U32 R172, RZ, RZ, R87 ;  /* 0x000000ffffac7224 */ /* 0x004fc600078e0057 */
[----:B------:R-:W2:Y:S01]  /*6480*/  LDL.LU R83, [R1+0x38c] ;  /* 0x00038c0001537983 */ /* 0x000ea20000300800 */
[----:B------:R-:W-:-:S03]  /*6490*/  IMAD.MOV.U32 R173, RZ, RZ, R136 ;  /* 0x000000ffffad7224 */ /* 0x000fc600078e0088 */
[----:B------:R-:W2:Y:S01]  /*64a0*/  LDL.LU R84, [R1+0x388] ;  /* 0x0003880001547983 */ /* 0x000ea20000300800 */
[----:B---3--:R-:W-:-:S03]  /*64b0*/  IMAD.MOV.U32 R174, RZ, RZ, R137 ;  /* 0x000000ffffae7224 */ /* 0x008fc600078e0089 */
[----:B------:R-:W2:Y:S01]  /*64c0*/  LDL.LU R85, [R1+0x384] ;  /* 0x0003840001557983 */ /* 0x000ea20000300800 */
[----:B------:R-:W-:-:S03]  /*64d0*/  IMAD.MOV.U32 R175, RZ, RZ, R138 ;  /* 0x000000ffffaf7224 */ /* 0x000fc600078e008a */
[----:B------:R-:W2:Y:S01]  /*64e0*/  LDL.LU R86, [R1+0x380] ;  /* 0x0003800001567983 */ /* 0x000ea20000300800 */
[----:B0-----:R-:W-:-:S03]  /*64f0*/  IMAD.MOV.U32 R176, RZ, RZ, R139 ;  /* 0x000000ffffb07224 */ /* 0x001fc600078e008b */
[----:B------:R-:W2:Y:S01]  /*6500*/  LDL.LU R87, [R1+0x37c] ;  /* 0x00037c0001577983 */ /* 0x000ea20000300800 */
[----:B------:R-:W-:-:S03]  /*6510*/  IMAD.MOV.U32 R177, RZ, RZ, R140 ;  /* 0x000000ffffb17224 */ /* 0x000fc600078e008c */
[----:B------:R-:W3:Y:S01]  /*6520*/  LDL.LU R136, [R1+0x378] ;  /* 0x0003780001887983 */ /* 0x000ee20000300800 */
[----:B----4-:R-:W-:-:S03]  /*6530*/  IMAD.MOV.U32 R178, RZ, RZ, R141 ;  /* 0x000000ffffb27224 */ /* 0x010fc600078e008d */
[----:B------:R-:W3:Y:S01]  /*6540*/  LDL.LU R137, [R1+0x374] ;  /* 0x0003740001897983 */ /* 0x000ee20000300800 */
[----:B------:R-:W-:-:S03]  /*6550*/  IMAD.MOV.U32 R179, RZ, RZ, R142 ;  /* 0x000000ffffb37224 */ /* 0x000fc600078e008e */
[----:B------:R-:W3:Y:S01]  /*6560*/  LDL.LU R138, [R1+0x370] ;  /* 0x00037000018a7983 */ /* 0x000ee20000300800 */
[----:B-1----:R-:W-:-:S03]  /*6570*/  IMAD.MOV.U32 R180, RZ, RZ, R143 ;  /* 0x000000ffffb47224 */ /* 0x002fc600078e008f */
        /* <DEDUP_REMOVED lines=9> */
[----:B------:R-:W3:Y:S01]  /*6610*/  LDL.LU R145, [R1+0x354] ;  /* 0x0003540001917983 */ /* 0x000ee20000300800 */
[----:B------:R-:W-:-:S03]  /*6620*/  IMAD.MOV.U32 R107, RZ, RZ, R203 ;  /* 0x000000ffff6b7224 */ /* 0x000fc600078e00cb */
[----:B------:R-:W3:Y:S01]  /*6630*/  LDL.LU R146, [R1+0x350] ;  /* 0x0003500001927983 */ /* 0x000ee20000300800 */
[----:B------:R-:W-:-:S03]  /*6640*/  IMAD.MOV.U32 R108, RZ, RZ, R204 ;  /* 0x000000ffff6c7224 */ /* 0x000fc600078e00cc */
[----:B------:R-:W4:Y:S01]  /*6650*/  LDL.LU R200, [R1+0x34c] ;  /* 0x00034c0001c87983 */ /* 0x000f220000300800 */
        /* <DEDUP_REMOVED lines=21> */
[----:B------:R-:W4:Y:S04]  /*67b0*/  LDL.LU R211, [R1+0x320] ;  /* 0x0003200001d37983 */ /* 0x000f280000300800 */
        /* <DEDUP_REMOVED lines=8> */
[----:B------:R-:W-:-:S02]  /*6840*/  IMAD.MOV.U32 R23, RZ, RZ, R40 ;  /* 0x000000ffff177224 */ /* 0x000fc400078e0028 */
[----:B------:R-:W-:Y:S01]  /*6850*/  IMAD.MOV.U32 R22, RZ, RZ, R41 ;  /* 0x000000ffff167224 */ /* 0x000fe200078e0029 */
[----:B------:R-:W2:Y:S01]  /*6860*/  LDL.LU R40, [R1+0x40] ;  /* 0x0000400001287983 */ /* 0x000ea20000300800 */
[----:B------:R-:W-:Y:S02]  /*6870*/  IMAD.MOV.U32 R21, RZ, RZ, R42 ;  /* 0x000000ffff157224 */ /* 0x000fe400078e002a */
[----:B------:R-:W-:Y:S01]  /*6880*/  IMAD.MOV.U32 R20, RZ, RZ, R43 ;  /* 0x000000ffff147224 */ /* 0x000fe200078e002b */
[----:B------:R-:W2:Y:S01]  /*6890*/  LDL.LU R41, [R1+0x44] ;  /* 0x0000440001297983 */ /* 0x000ea20000300800 */
[----:B------:R-:W-:-:S03]  /*68a0*/  IMAD.MOV.U32 R15, RZ, RZ, R44 ;  /* 0x000000ffff0f7224 */ /* 0x000fc600078e002c */
        /* <DEDUP_REMOVED lines=22> */
[----:B------:R-:W2:Y:S04]  /*6a10*/  LDL.LU R53, [R1+0x74] ;  /* 0x0000740001357983 */ /* 0x000ea80000300800 */
[----:B------:R-:W2:Y:S04]  /*6a20*/  LDL.LU R54, [R1+0x78] ;  /* 0x0000780001367983 */ /* 0x000ea80000300800 */
[----:B------:R-:W2:Y:S01]  /*6a30*/  LDL.LU R55, [R1+0x7c] ;  /* 0x00007c0001377983 */ /* 0x000ea20000300800 */
[----:B----4-:R-:W-:-:S06]  /*6a40*/  WARPGROUP.ARRIVE ;  /* 0x00000000000079c5 */ /* 0x010fcc0000000000 */
        /* <DEDUP_REMOVED lines=12> */
[----:B----4-:R-:W-:Y:S02]  /*6b10*/  IMAD.MOV.U32 R200, RZ, RZ, R147 ;  /* 0x000000ffffc87224 */ /* 0x010fe400078e0093 */
[----:B------:R-:W3:Y:S01]  /*6b20*/  LDL.LU R147, [R1+0x30c] ;  /* 0x00030c0001937983 */ /* 0x000ee20000300800 */
[----:B------:R-:W-:Y:S02]  /*6b30*/  IMAD.MOV.U32 R201, RZ, RZ, R148 ;  /* 0x000000ffffc97224 */ /* 0x000fe400078e0094 */
[----:B------:R-:W-:Y:S01]  /*6b40*/  IMAD.MOV.U32 R203, RZ, RZ, R150 ;  /* 0x000000ffffcb7224 */ /* 0x000fe200078e0096 */
[----:B------:R-:W3:Y:S04]  /*6b50*/  LDL.LU R148, [R1+0x308] ;  /* 0x0003080001947983 */ /* 0x000ee80000300800 */
[----:B------:R-:W3:Y:S04]  /*6b60*/  LDL.LU R149, [R1+0x304] ;  /* 0x0003040001957983 */ /* 0x000ee80000300800 */
[----:B------:R-:W3:Y:S04]  /*6b70*/  LDL.LU R150, [R1+0x300] ;  /* 0x0003000001967983 */ /* 0x000ee80000300800 */
[----:B------:R-:W3:Y:S01]  /*6b80*/  LDL.LU R151, [R1+0x2fc] ;  /* 0x0002fc0001977983 */ /* 0x000ee20000300800 */
        /* <DEDUP_REMOVED lines=199> */
[----:B------:R-:W-:Y:S01]  /*7800*/  BPT.TRAP 0x1 ;  /* 0x000000040000795c */ /* 0x000fe20000300000 */
.L_x_27:
[----:B------:R-:W2:Y:S04]  /*7810*/  LDL R4, [R1+0x1d0] ;  /* 0x0001d00001047983 */ /* 0x000ea80000100800 */
[----:B------:R-:W3:Y:S01]  /*7820*/  LDL R5, [R1+0x1d4] ;  /* 0x0001d40001057983 */ /* 0x000ee20000100800 */
[----:B------:R-:W-:Y:S01]  /*7830*/  UISETP.GT.U32.AND UP0, UPT, UR36, 0x1, UPT ;  /* 0x000000012400788c */ /* 0x000fe2000bf04070 */
[----:B--2---:R-:W-:Y:S01]  /*7840*/  ISETP.NE.AND P1, PT, R4, RZ, PT ;  /* 0x000000ff0400720c */ /* 0x004fe20003f25270 */
[----:B------:R-:W-:-:S12]  /*7850*/  IMAD.U32 R4, RZ, RZ, UR24 ;  /* 0x00000018ff047e24 */ /* 0x000fd8000f8e00ff */
[----:B-----5:R-:W-:-:S04]  /*7860*/  @P1 IMAD R4, R4, 0x8, R0 ;  /* 0x0000000804041824 */ /* 0x020fc800078e0200 */
[----:B------:R-:W-:-:S05]  /*7870*/  @P1 VIADD R4, R4, 0x28 ;  /* 0x0000002804041836 */ /* 0x000fca0000000000 */
[----:B---3--:R-:W-:-:S04]  /*7880*/  @P1 PRMT R4, R5, 0x654, R4 ;  /* 0x0000065405041816 */ /* 0x008fc80000000004 */
[----:B------:R1:W-:Y:S01]  /*7890*/  @P1 SYNCS.ARRIVE.TRANS64.RED.A1T0 RZ, [R4+URZ], RZ ;  /* 0x000000ff04ff19a7 */ /* 0x0003e2000810043f */
[----:B------:R-:W-:-:S13]  /*78a0*/  PLOP3.LUT P1, PT, PT, PT, UP0, 0x80, 0x0 ;  /* 0x000000000000781c */ /* 0x000fda0003f2f008 */
[----:B-1----:R-:W-:Y:S05]  /*78b0*/  @P1 BRA `(.L_x_28) ;  /* 0x0000000000041947 */ /* 0x002fea0003800000 */
[----:B------:R-:W-:Y:S01]  /*78c0*/  BPT.TRAP 0x1 ;  /* 0x000000040000795c */ /* 0x000fe20000300000 */
.L_x_28:
[----:B------:R-:W-:Y:S01]  /*78d0*/  UIADD3 UR25, UR25, 0x1, URZ ;  /* 0x0000000119197890 */ /* 0x000fe2000fffe03f */
[C---:B------:R-:W-:Y:S01]  /*78e0*/  ISETP.GT.AND P1, PT, R3.reuse, 0x1, PT ;  /* 0x000000010300780c */ /* 0x040fe20003f24270 */
[----:B------:R-:W-:Y:S01]  /*78f0*/  UIADD3 UR24, UR24, 0x1, URZ ;  /* 0x0000000118187890 */ /* 0x000fe2000fffe03f */
[----:B------:R-:W-:Y:S01]  /*7900*/  VIADD R3, R3, 0xffffffff ;  /* 0xffffffff03037836 */ /* 0x000fe20000000000 */
[----:B------:R-:W-:Y:S02]  /*7910*/  UISETP.NE.AND UP0, UPT, UR25, 0x5, UPT ;  /* 0x000000051900788c */ /* 0x000fe4000bf05270 */
[----:B------:R-:W-:Y:S02]  /*7920*/  UISETP.NE.AND UP1, UPT, UR24, 0x5, UPT ;  /* 0x000000051800788c */ /* 0x000fe4000bf25270 */
[----:B------:R-:W-:Y:S02]  /*7930*/  USEL UR4, URZ, 0x1, UP0 ;  /* 0x000000013f047887 */ /* 0x000fe40008000000 */
[----:B------:R-:W-:-:S02]  /*7940*/  USEL UR25, UR25, URZ, UP0 ;  /* 0x0000003f19197287 */ /* 0x000fc40008000000 */
[----:B------:R-:W-:Y:S02]  /*7950*/  USEL UR24, UR24, URZ, UP1 ;  /* 0x0000003f18187287 */ /* 0x000fe40008800000 */
[----:B------:R-:W-:Y:S01]  /*7960*/  LOP3.LUT R2, R2, UR4, RZ, 0x3c, !PT ;  /* 0x0000000402027c12 */ /* 0x000fe2000f8e3cff */
[----:B------:R-:W-:Y:S09]  /*7970*/  @P1 BRA `(.L_x_29) ;  /* 0xffffffcc004c1947 */ /* 0x000ff2000383ffff */
.L_x_22:
[----:B------:R-:W1:Y:S02]  /*7980*/  LDC R2, c[0x0][0x28c] ;  /* 0x0000a300ff027b82 */ /* 0x000e640000000800 */
[----:B-1----:R-:W-:-:S13]  /*7990*/  ISETP.GE.AND P1, PT, R2, 0x1, PT ;  /* 0x000000010200780c */ /* 0x002fda0003f26270 */
[----:B------:R-:W-:Y:S05]  /*79a0*/  @!P1 BRA `(.L_x_30) ;  /* 0x00000000005c9947 */ /* 0x000fea0003800000 */
[----:B------:R-:W-:Y:S05]  /*79b0*/  @!P0 BRA `(.L_x_31) ;  /* 0x0000000000048947 */ /* 0x000fea0003800000 */
[----:B------:R-:W-:Y:S01]  /*79c0*/  BPT.TRAP 0x1 ;  /* 0x000000040000795c */ /* 0x000fe20000300000 */
.L_x_31:
[----:B------:R-:W2:Y:S01]  /*79d0*/  LDL R2, [R1+0x1d0] ;  /* 0x0001d00001027983 */ /* 0x000ea20000100800 */
[----:B------:R-:W-:Y:S01]  /*79e0*/  BSSY B0, `(.L_x_32) ;  /* 0x000000f000007945 */ /* 0x000fe20003800000 */
[----:B--2---:R-:W-:-:S13]  /*79f0*/  ISETP.NE.AND P0, PT, R2, RZ, PT ;  /* 0x000000ff0200720c */ /* 0x004fda0003f05270 */
[----:B------:R-:W-:Y:S05]  /*7a00*/  @!P0 BRA `(.L_x_33) ;  /* 0x0000000000308947 */ /* 0x000fea0003800000 */
[----:B-----5:R-:W2:Y:S01]  /*7a10*/  LDL R3, [R1+0x1d4] ;  /* 0x0001d40001037983 */ /* 0x020ea20000100800 */
[----:B------:R-:W-:-:S04]  /*7a20*/  UISETP.LT.AND UP0, UPT, UR46, 0x1, UPT ;  /* 0x000000012e00788c */ /* 0x000fc8000bf01270 */
[----:B------:R-:W-:-:S04]  /*7a30*/  USEL UR6, UR46, 0x1, UP0 ;  /* 0x000000012e067887 */ /* 0x000fc80008000000 */
[----:B------:R-:W-:-:S04]  /*7a40*/  UIADD3 UR6, UR44, UR46, -UR6 ;  /* 0x0000002e2c067290 */ /* 0x000fc8000fffe806 */
[----:B------:R-:W-:-:S04]  /*7a50*/  UIMAD.WIDE.U32 UR4, UR6, -0x33333333, URZ ;  /* 0xcccccccd060478a5 */ /* 0x000fc8000f8e003f */
[----:B------:R-:W-:-:S04]  /*7a60*/  USHF.R.U32.HI UR4, URZ, 0x2, UR5 ;  /* 0x000000023f047899 */ /* 0x000fc80008011605 */
[----:B------:R-:W-:-:S06]  /*7a70*/  UIMAD UR6, UR4, -0x5, UR6 ;  /* 0xfffffffb040678a4 */ /* 0x000fcc000f8e0206 */
[----:B------:R-:W-:-:S04]  /*7a80*/  IMAD.U32 R2, RZ, RZ, UR6 ;  /* 0x00000006ff027e24 */ /* 0x000fc8000f8e00ff */
[----:B------:R-:W-:-:S04]  /*7a90*/  IMAD R0, R2, 0x8, R0 ;  /* 0x0000000802007824 */ /* 0x000fc800078e0200 */
[----:B------:R-:W-:-:S05]  /*7aa0*/  VIADD R0, R0, 0x28 ;  /* 0x0000002800007836 */ /* 0x000fca0000000000 */
[----:B--2---:R-:W-:-:S04]  /*7ab0*/  PRMT R0, R3, 0x654, R0 ;  /* 0x0000065403007816 */ /* 0x004fc80000000000 */
[----:B------:R1:W-:Y:S03]  /*7ac0*/  SYNCS.ARRIVE.TRANS64.RED.A1T0 RZ, [R0+URZ], RZ ;  /* 0x000000ff00ff79a7 */ /* 0x0003e6000810043f */
.L_x_33:
[----:B------:R-:W-:Y:S05]  /*7ad0*/  BSYNC B0 ;  /* 0x0000000000007941 */ /* 0x000fea0003800000 */
.L_x_32:
[----:B------:R-:W-:-:S06]  /*7ae0*/  UISETP.GT.U32.AND UP0, UPT, UR36, 0x1, UPT ;  /* 0x000000012400788c */ /* 0x000fcc000bf04070 */
[----:B------:R-:W-:-:S13]  /*7af0*/  PLOP3.LUT P0, PT, PT, PT, UP0, 0x80, 0x0 ;  /* 0x000000000000781c */ /* 0x000fda0003f0f008 */
[----:B------:R-:W-:Y:S05]  /*7b00*/  @P0 BRA `(.L_x_30) ;  /* 0x0000000000040947 */ /* 0x000fea0003800000 */
[----:B------:R-:W-:Y:S01]  /*7b10*/  BPT.TRAP 0x1 ;  /* 0x000000040000795c */ /* 0x000fe20000300000 */
.L_x_30:
[----:B------:R-:W2:Y:S01]  /*7b20*/  S2R R6, SR_TID.X ;  /* 0x0000000000067919 */ /* 0x000ea20000002100 */
[----:B------:R-:W-:Y:S01]  /*7b30*/  UIMAD UR48, UR48, 0xa0, URZ ;  /* 0x000000a0303078a4 */ /* 0x000fe2000f8e023f */
[----:B------:R-:W-:Y:S01]  /*7b40*/  IMAD.MOV.U32 R7, RZ, RZ, -0x2 ;  /* 0xfffffffeff077424 */ /* 0x000fe200078e00ff */
[----:B------:R-:W-:Y:S02]  /*7b50*/  UIMAD.WIDE UR6, UR49, 0x200, URZ ;  /* 0x00000200310678a5 */ /* 0x000fe4000f8e023f */
[----:B------:R-:W-:Y:S02]  /*7b60*/  USHF.R.S32.HI UR10, URZ, 0x1f, UR47 ;  /* 0x0000001f3f0a7899 */ /* 0x000fe4000801142f */
[----:B------:R-:W-:Y:S01]  /*7b70*/  IMAD.U32 R20, RZ, RZ, UR48 ;  /* 0x00000030ff147e24 */ /* 0x000fe2000f8e00ff */
[----:B------:R-:W-:Y:S01]  /*7b80*/  ULDC.64 UR8, c[0x0][0x5d0] ;  /* 0x0001740000087ab9 */ /* 0x000fe20000000a00 */
[----:B------:R-:W-:Y:S02]  /*7b90*/  USHF.L.U32 UR49, UR49, 0x9, URZ ;  /* 0x0000000931317899 */ /* 0x000fe4000800063f */
[----:B------:R-:W-:-:S02]  /*7ba0*/  UIMAD UR4, UR10, UR8, URZ ;  /* 0x000000080a0472a4 */ /* 0x000fc4000f8e023f */
[----:B------:R-:W-:Y:S02]  /*7bb0*/  UIADD3 UR44, UR46, UR44, URZ ;  /* 0x0000002c2e2c7290 */ /* 0x000fe4000fffe03f */
[----:B------:R-:W-:Y:S02]  /*7bc0*/  UIMAD UR4, UR47, UR9, UR4 ;  /* 0x000000092f0472a4 */ /* 0x000fe4000f8e0204 */
[----:B------:R-:W-:Y:S02]  /*7bd0*/  UISETP.GT.U32.AND UP1, UPT, UR44, 0x4, UPT ;  /* 0x000000042c00788c */ /* 0x000fe4000bf24070 */
[----:B------:R-:W-:Y:S02]  /*7be0*/  UISETP.GE.U32.AND UP2, UPT, UR46, 0x5, UPT ;  /* 0x000000052e00788c */ /* 0x000fe4000bf46070 */
[----:B------:R-:W-:Y:S01]  /*7bf0*/  UISETP.LT.U32.AND UP1, UPT, UR46, 0x5, UP1 ;  /* 0x000000052e00788c */ /* 0x000fe20008f21070 */
[--C-:B--2---:R-:W-:Y:S01]  /*7c00*/  SHF.R.U32.HI R2, RZ, 0x7, R6.reuse ;  /* 0x00000007ff027819 */ /* 0x104fe20000011606 */
[----:B------:R-:W-:Y:S01]  /*7c10*/  IMAD.SHL.U32 R21, R6, 0x2, RZ ;  /* 0x0000000206157824 */ /* 0x000fe200078e00ff */
[----:B-1---5:R-:W-:-:S02]  /*7c20*/  SHF.R.U32.HI R0, RZ, 0x2, R6 ;  /* 0x00000002ff007819 */ /* 0x022fc40000011606 */
[----:B------:R-:W-:Y:S02]  /*7c30*/  LOP3.LUT R2, R2, 0x1, RZ, 0xc0, !PT ;  /* 0x0000000102027812 */ /* 0x000fe400078ec0ff */
[----:B------:R-:W-:Y:S02]  /*7c40*/  LOP3.LUT R4, R6, 0x60, RZ, 0xc0, !PT ;  /* 0x0000006006047812 */ /* 0x000fe400078ec0ff */
[----:B------:R-:W-:Y:S01]  /*7c50*/  LOP3.LUT R0, R0, 0x7, RZ, 0xc0, !PT ;  /* 0x0000000700007812 */ /* 0x000fe200078ec0ff */
[----:B------:R-:W-:Y:S01]  /*7c60*/  IMAD.SHL.U32 R3, R2, 0x40, RZ ;  /* 0x0000004002037824 */ /* 0x000fe200078e00ff */
[----:B------:R-:W-:Y:S02]  /*7c70*/  SHF.R.U32.HI R4, RZ, 0x1, R4 ;  /* 0x00000001ff047819 */ /* 0x000fe40000011604 */
[----:B------:R-:W-:Y:S02]  /*7c80*/  LOP3.LUT R20, R20, 0x6, R21, 0xf8, !PT ;  /* 0x0000000614147812 */ /* 0x000fe400078ef815 */
[----:B------:R-:W-:-:S02]  /*7c90*/  LOP3.LUT R3, R3, 0x40, R0, 0xe2, !PT ;  /* 0x0000004003037812 */ /* 0x000fc400078ee200 */
[----:B------:R-:W-:Y:S02]  /*7ca0*/  IADD3 R0, RZ, -R4, -R0 ;  /* 0x80000004ff007210 */ /* 0x000fe40007ffe800 */
[----:B------:R-:W-:Y:S01]  /*7cb0*/  LOP3.LUT R3, R3, UR6, R4, 0xfe, !PT ;  /* 0x0000000603037c12 */ /* 0x000fe2000f8efe04 */
[----:B------:R-:W-:Y:S01]  /*7cc0*/  IMAD.U32 R4, RZ, RZ, UR8 ;  /* 0x00000008ff047e24 */ /* 0x000fe2000f8e00ff */
[----:B------:R-:W-:Y:S01]  /*7cd0*/  SHF.R.S32.HI R21, RZ, 0x1f, R20 ;  /* 0x0000001fff157819 */ /* 0x000fe20000011414 */
[----:B------:R-:W-:Y:S01]  /*7ce0*/  ULDC UR8, c[0x0][0x284] ;  /* 0x0000a10000087ab9 */ /* 0x000fe20000000800 */
[----:B------:R-:W-:Y:S02]  /*7cf0*/  IMAD R0, R2, -0x40, R0 ;  /* 0xffffffc002007824 */ /* 0x000fe400078e0200 */
[----:B------:R-:W-:Y:S02]  /*7d00*/  IMAD.U32 R22, RZ, RZ, UR8 ;  /* 0x00000008ff167e24 */ /* 0x000fe4000f8e00ff */
[----:B------:R-:W-:-:S03]  /*7d10*/  IMAD.WIDE.U32 R4, R4, UR47, R20 ;  /* 0x0000002f04047c25 */ /* 0x000fc6000f8e0014 */
[----:B------:R-:W-:Y:S01]  /*7d20*/  IADD3 R22, R22, -UR49, R0 ;  /* 0x8000003116167c10 */ /* 0x000fe2000fffe000 */
[----:B------:R-:W-:Y:S01]  /*7d30*/  VIADD R5, R5, UR4 ;  /* 0x0000000405057c36 */ /* 0x000fe20008000000 */
[----:B------:R-:W-:Y:S01]  /*7d40*/  ULDC UR4, c[0x0][0x288] ;  /* 0x0000a20000047ab9 */ /* 0x000fe20000000800 */
[----:B------:R-:W-:Y:S01]  /*7d50*/  LOP3.LUT R0, R6, 0x3, RZ, 0xc0, !PT ;  /* 0x0000000306007812 */ /* 0x000fe200078ec0ff */
[----:B------:R-:W-:-:S04]  /*7d60*/  UISETP.GE.AND UP0, UPT, UR48, UR4, UPT ;  /* 0x000000043000728c */ /* 0x000fc8000bf06270 */
[----:B------:R-:W-:Y:S01]  /*7d70*/  UISETP.GE.OR UP0, UPT, UR49, UR8, UP0 ;  /* 0x000000083100728c */ /* 0x000fe20008706670 */
[----:B------:R-:W-:Y:S01]  /*7d80*/  IMAD R0, R0, R7, UR4 ;  /* 0x0000000400007e24 */ /* 0x000fe2000f8e0207 */
[----:B------:R-:W-:Y:S02]  /*7d90*/  UIMAD.WIDE.U32 UR4, UR44, -0x33333333, URZ ;  /* 0xcccccccd2c0478a5 */ /* 0x000fe4000f8e003f */
[----:B------:R-:W-:Y:S01]  /*7da0*/  USEL UR8, URZ, 0x1, !UP1 ;  /* 0x000000013f087887 */ /* 0x000fe2000c800000 */
[----:B------:R-:W-:Y:S01]  /*7db0*/  VIADD R0, R0, -UR48 ;  /* 0x8000003000007c36 */ /* 0x000fe20008000000 */
[----:B------:R-:W-:Y:S01]  /*7dc0*/  PLOP3.LUT P0, PT, PT, PT, UP0, 0x80, 0x0 ;  /* 0x000000000000781c */ /* 0x000fe20003f0f008 */
[----:B------:R-:W-:Y:S02]  /*7dd0*/  USHF.R.U32.HI UR4, URZ, 0x2, UR5 ;  /* 0x000000023f047899 */ /* 0x000fe40008011605 */
[----:B------:R-:W-:Y:S02]  /*7de0*/  ULOP3.LUT UR45, UR45, UR8, URZ, 0x3c, !UPT ;  /* 0x000000082d2d7292 */ /* 0x000fe4000f8e3c3f */
[----:B------:R-:W-:-:S02]  /*7df0*/  UIMAD UR44, UR4, -0x5, UR44 ;  /* 0xfffffffb042c78a4 */ /* 0x000fc4000f8e022c */
[----:B------:R-:W-:Y:S01]  /*7e00*/  @UP2 ULOP3.LUT UR45, UR45, 0x1, UR4, 0x78, !UPT ;  /* 0x000000012d2d2892 */ /* 0x000fe2000f8e7804 */
[----:B------:R-:W-:-:S05]  /*7e10*/  UMOV UR49, 0xffffffff ;  /* 0xffffffff00317882 */ /* 0x000fca0000000000 */
[----:B------:R-:W-:Y:S06]  /*7e20*/  @P0 BRA `(.L_x_34) ;  /* 0x0000011c00400947 */ /* 0x000fec0003800000 */
[----:B------:R-:W-:Y:S01]  /*7e30*/  ISETP.NE.AND P0, PT, R18, RZ, PT ;  /* 0x000000ff1200720c */ /* 0x000fe20003f05270 */
[----:B------:R-:W-:Y:S01]  /*7e40*/  ULDC.64 UR12, c[0x0][0x5c8] ;  /* 0x00017200000c7ab9 */ /* 0x000fe20000000a00 */
[----:B------:R-:W-:Y:S01]  /*7e50*/  BSSY B0, `(.L_x_34) ;  /* 0x00011cd000007945 */ /* 0x000fe20003800000 */
[----:B------:R-:W-:Y:S01]  /*7e60*/  UIMAD UR4, UR7, UR12, URZ ;  /* 0x0000000c070472a4 */ /* 0x000fe2000f8e023f */
[----:B------:R-:W-:Y:S02]  /*7e70*/  IMAD.U32 R11, RZ, RZ, UR13 ;  /* 0x0000000dff0b7e24 */ /* 0x000fe4000f8e00ff */
[----:B------:R-:W-:-:S04]  /*7e80*/  IMAD.WIDE.U32 R4, R3, UR12, R4 ;  /* 0x0000000c03047c25 */ /* 0x000fc8000f8e0004 */
[----:B------:R-:W-:-:S04]  /*7e90*/  IMAD R11, R3, R11, UR4 ;  /* 0x00000004030b7e24 */ /* 0x000fc8000f8e020b */
[----:B------:R-:W-:Y:S01]  /*7ea0*/  IMAD.IADD R11, R5, 0x1, R11 ;  /* 0x00000001050b7824 */ /* 0x000fe200078e020b */
[----:B------:R-:W-:Y:S06]  /*7eb0*/  @!P0 BRA `(.L_x_35) ;  /* 0x000000bc008c8947 */ /* 0x000fec0003800000 */
[----:B------:R-:W1:Y:S01]  /*7ec0*/  LDC.64 R6, c[0x0][0x5b0] ;  /* 0x00016c00ff067b82 */ /* 0x000e620000000a00 */
[----:B------:R-:W-:Y:S01]  /*7ed0*/  ULDC.64 UR8, c[0x0][0x5b8] ;  /* 0x00016e0000087ab9 */ /* 0x000fe20000000a00 */
[----:B------:R-:W-:Y:S01]  /*7ee0*/  ISETP.GE.AND P5, PT, R22, 0x1, PT ;  /* 0x000000011600780c */ /* 0x000fe20003fa6270 */
[----:B------:R-:W-:Y:S02]  /*7ef0*/  UIMAD UR4, UR10, UR8, URZ ;  /* 0x000000080a0472a4 */ /* 0x000fe4000f8e023f */
[----:B------:R-:W-:Y:S01]  /*7f00*/  IMAD.U32 R2, RZ, RZ, UR8 ;  /* 0x00000008ff027e24 */ /* 0x000fe2000f8e00ff */
[----:B------:R-:W-:Y:S01]  /*7f10*/  LOP3.LUT R19, R19, 0xffffffef, RZ, 0xc0, !PT ;  /* 0xffffffef13137812 */ /* 0x000fe200078ec0ff */
[----:B------:R-:W-:Y:S01]  /*7f20*/  BSSY B1, `(.L_x_36) ;  /* 0x0000011000017945 */ /* 0x000fe20003800000 */
[----:B------:R-:W-:Y:S01]  /*7f30*/  UIMAD UR4, UR47, UR9, UR4 ;  /* 0x000000092f0472a4 */ /* 0x000fe2000f8e0204 */
[----:B------:R-:W2:Y:S01]  /*7f40*/  LDC.64 R12, c[0x0][0x5a8] ;  /* 0x00016a00ff0c7b82 */ /* 0x000ea20000000a00 */
[----:B------:R-:W-:Y:S01]  /*7f50*/  IMAD.WIDE.U32 R20, R2, UR47, R20 ;  /* 0x0000002f02147c25 */ /* 0x000fe2000f8e0014 */
[----:B------:R-:W-:-:S03]  /*7f60*/  ISETP.LT.OR P1, PT, R0, 0x1, !P5 ;  /* 0x000000010000780c */ /* 0x000fc60006f21670 */
[----:B------:R-:W-:Y:S02]  /*7f70*/  VIADD R233, R21, UR4 ;  /* 0x0000000415e97c36 */ /* 0x000fe40008000000 */
[----:B------:R-:W-:Y:S01]  /*7f80*/  IMAD.MOV.U32 R232, RZ, RZ, R20 ;  /* 0x000000ffffe87224 */ /* 0x000fe200078e0014 */
[----:B------:R-:W-:-:S04]  /*7f90*/  @P5 LOP3.LUT R19, R19, 0x10, RZ, 0xfc, !PT ;  /* 0x0000001013135812 */ /* 0x000fc800078efcff */
[----:B------:R3:W-:Y:S01]  /*7fa0*/  STL.64 [R1+0x1c8], R232 ;  /* 0x0001c8e801007387 */ /* 0x0007e20000100a00 */
[----:B-1----:R-:W-:Y:S02]  /*7fb0*/  IMAD R14, R6, UR7, RZ ;  /* 0x00000007060e7c24 */ /* 0x002fe4000f8e02ff */
[----:B------:R-:W-:-:S04]  /*7fc0*/  IMAD.WIDE.U32 R8, R3, R6, R232 ;  /* 0x0000000603087225 */ /* 0x000fc800078e00e8 */
[----:B------:R-:W-:Y:S01]  /*7fd0*/  IMAD R14, R3, R7, R14 ;  /* 0x00000007030e7224 */ /* 0x000fe200078e020e */
[----:B--2---:R-:W-:-:S04]  /*7fe0*/  IADD3 R234, P0, R8, R12, RZ ;  /* 0x0000000c08ea7210 */ /* 0x004fc80007f1e0ff */
[----:B------:R-:W-:-:S05]  /*7ff0*/  IADD3.X R235, R13, R9, R14, P0, !PT ;  /* 0x000000090deb7210 */ /* 0x000fca00007fe40e */
[----:B------:R3:W-:Y:S01]  /*8000*/  STL.64 [R1+0x1c0], R234 ;  /* 0x0001c0ea01007387 */ /* 0x0007e20000100a00 */
[----:B------:R-:W-:Y:S05]  /*8010*/  @P1 BRA `(.L_x_37) ;  /* 0x0000000000041947 */ /* 0x000fea0003800000 */
[----:B------:R1:W5:Y:S02]  /*8020*/  LDG.E.U8 R16, desc[UR50][R234.64] ;  /* 0x00000032ea107981 */ /* 0x000364000c1e1100 */
.L_x_37:
[----:B------:R-:W-:Y:S05]  /*8030*/  BSYNC B1 ;  /* 0x0000000000017941 */ /* 0x000fea0003800000 */
.L_x_36:
[----:B------:R-:W2:Y:S01]  /*8040*/  LDL.LU R8, [R1+0x180] ;  /* 0x0001800001087983 */ /* 0x000ea20000300800 */
[----:B-----5:R-:W-:Y:S01]  /*8050*/  LOP3.LUT R2, R16, 0xffff, RZ, 0xc0, !PT ;  /* 0x0000ffff10027812 */ /* 0x020fe200078ec0ff */
[----:B------:R-:W-:Y:S01]  /*8060*/  ULDC.64 UR4, c[0x0][0x5c0] ;  /* 0x0001700000047ab9 */ /* 0x000fe20000000a00 */
[----:B------:R-:W-:Y:S01]  /*8070*/  ISETP.LT.OR P2, PT, R0, 0x2, !P5 ;  /* 0x000000020000780c */ /* 0x000fe20006f41670 */
[----:B------:R-:W-:Y:S01]  /*8080*/  BSSY B1, `(.L_x_38) ;  /* 0x000000b000017945 */ /* 0x000fe20003800000 */
[----:B------:R-:W-:Y:S02]  /*8090*/  PRMT R2, R2, 0x8880, RZ ;  /* 0x0000888002027816 */ /* 0x000fe400000000ff */
[----:B------:R-:W-:-:S03]  /*80a0*/  IADD3 R10, P0, R4, UR4, RZ ;  /* 0x00000004040a7c10 */ /* 0x000fc6000ff1e0ff */
[----:B------:R-:W-:Y:S01]  /*80b0*/  IMAD R2, R2, R18, RZ ;  /* 0x0000001202027224 */ /* 0x000fe200078e02ff */
[----:B------:R-:W-:-:S03]  /*80c0*/  IADD3.X R11, R11, UR5, RZ, P0, !PT ;  /* 0x000000050b0b7c10 */ /* 0x000fc600087fe4ff */
[----:B--2---:R-:W-:-:S05]  /*80d0*/  @!P1 IMAD R4, R8, R17, R2 ;  /* 0x0000001108049224 */ /* 0x004fca00078e0202 */
[----:B------:R2:W-:Y:S01]  /*80e0*/  @!P1 STG.E.U8 desc[UR50][R10.64], R4 ;  /* 0x000000040a009986 */ /* 0x0005e2000c101132 */
[----:B------:R-:W-:Y:S05]  /*80f0*/  @P2 BRA `(.L_x_39) ;  /* 0x00000000000c2947 */ /* 0x000fea0003800000 */
[----:B------:R-:W4:Y:S02]  /*8100*/  LDG.E.U8 R16, desc[UR50][R234.64+0x1] ;  /* 0x00000132ea107981 */ /* 0x000f24000c1e1100 */
[----:B----4-:R-:W-:-:S05]  /*8110*/  PRMT R2, R16, 0x8880, RZ ;  /* 0x0000888010027816 */ /* 0x010fca00000000ff */
[----:B------:R-:W-:-:S07]  /*8120*/  IMAD R2, R2, R18, RZ ;  /* 0x0000001202027224 */ /* 0x000fce00078e02ff */
.L_x_39:
[----:B------:R-:W-:Y:S05]  /*8130*/  BSYNC B1 ;  /* 0x0000000000017941 */ /* 0x000fea0003800000 */
.L_x_38:
[----:B--2---:R-:W2:Y:S01]  /*8140*/  LDL.LU R4, [R1+0x184] ;  /* 0x0001840001047983 */ /* 0x004ea20000300800 */
[----:B------:R-:W-:Y:S01]  /*8150*/  @!P2 IMAD.MOV.U32 R5, RZ, RZ, R11 ;  /* 0x000000ffff05a224 */ /* 0x000fe200078e000b */
[----:B------:R-:W-:Y:S01]  /*8160*/  ISETP.GE.AND P6, PT, R22, 0x9, PT ;  /* 0x000000091600780c */ /* 0x000fe20003fc6270 */
[----:B------:R-:W-:Y:S03]  /*8170*/  BSSY B1, `(.L_x_40) ;  /* 0x0000012000017945 */ /* 0x000fe60003800000 */
[C---:B------:R-:W-:Y:S02]  /*8180*/  ISETP.LT.OR P4, PT, R0.reuse, 0x1, !P6 ;  /* 0x000000010000780c */ /* 0x040fe40007781670 */
[----:B------:R-:W-:Y:S01]  /*8190*/  ISETP.LT.OR P0, PT, R0, 0x2, !P6 ;  /* 0x000000020000780c */ /* 0x000fe20007701670 */
[----:B--2---:R-:W-:Y:S02]  /*81a0*/  @!P2 IMAD R8, R4, R17, R2 ;  /* 0x000000110408a224 */ /* 0x004fe400078e0202 */
[----:B------:R-:W-:-:S05]  /*81b0*/  @!P2 IMAD.MOV.U32 R4, RZ, RZ, R10 ;  /* 0x000000ffff04a224 */ /* 0x000fca00078e000a */
[----:B------:R2:W-:Y:S02]  /*81c0*/  @!P2 STG.E.U8 desc[UR50][R4.64+0x1], R8 ;  /* 0x000001080400a986 */ /* 0x0005e4000c101132 */
[C---:B--2---:R-:W-:Y:S01]  /*81d0*/  SHF.L.U64.HI R5, R6.reuse, 0x3, R7 ;  /* 0x0000000306057819 */ /* 0x044fe20000010207 */
[----:B------:R-:W-:-:S04]  /*81e0*/  IMAD.SHL.U32 R4, R6, 0x8, RZ ;  /* 0x0000000806047824 */ /* 0x000fc800078e00ff */
[----:B------:R-:W-:-:S04]  /*81f0*/  IMAD.WIDE.U32 R8, R3, R6, R4 ;  /* 0x0000000603087225 */ /* 0x000fc800078e0004 */
[----:B------:R-:W-:Y:S01]  /*8200*/  IMAD.IADD R14, R14, 0x1, R9 ;  /* 0x000000010e0e7824 */ /* 0x000fe200078e0209 */
[----:B-1-3--:R-:W-:Y:S02]  /*8210*/  IADD3 R234, P1, P2, R20, R12, R8 ;  /* 0x0000000c14ea7210 */ /* 0x00afe40007a3e008 */
[----:B------:R-:W-:Y:S02]  /*8220*/  @!P4 IADD3 R8, P3, R10, UR41, RZ ;  /* 0x000000290a08cc10 */ /* 0x000fe4000ff7e0ff */
[----:B------:R-:W-:-:S05]  /*8230*/  IADD3.X R235, R233, R13, R14, P1, P2 ;  /* 0x0000000de9eb7210 */ /* 0x000fca0000fe440e */
[----:B------:R1:W-:Y:S01]  /*8240*/  STL.64 [R1+0x180], R234 ;  /* 0x000180ea01007387 */ /* 0x0003e20000100a00 */
[----:B------:R-:W-:Y:S05]  /*8250*/  @P4 BRA `(.L_x_41) ;  /* 0x00000000000c4947 */ /* 0x000fea0003800000 */
[----:B------:R-:W2:Y:S02]  /*8260*/  LDG.E.U8 R16, desc[UR50][R234.64] ;  /* 0x00000032ea107981 */ /* 0x000ea4000c1e1100 */
[----:B--2---:R-:W-:-:S05]  /*8270*/  PRMT R2, R16, 0x8880, RZ ;  /* 0x0000888010027816 */ /* 0x004fca00000000ff */
[----:B------:R-:W-:-:S07]  /*8280*/  IMAD R2, R2, R18, RZ ;  /* 0x0000001202027224 */ /* 0x000fce00078e02ff */
.L_x_41:
[----:B------:R-:W-:Y:S05]  /*8290*/  BSYNC B1 ;  /* 0x0000000000017941 */ /* 0x000fea0003800000 */
.L_x_40:
[----:B------:R-:W2:Y:S01]  /*82a0*/  LDL.LU R14, [R1+0x188] ;  /* 0x00018800010e7983 */ /* 0x000ea20000300800 */
[----:B------:R-:W-:Y:S01]  /*82b0*/  @!P4 IADD3.X R9, R11, UR40, RZ, P3, !PT ;  /* 0x000000280b09cc10 */ /* 0x000fe20009ffe4ff */
[----:B------:R-:W-:Y:S01]  /*82c0*/  BSSY B1, `(.L_x_42) ;  /* 0x000000b000017945 */ /* 0x000fe20003800000 */
[C---:B------:R-:W-:Y:S02]  /*82d0*/  ISETP.LT.OR P2, PT, R0.reuse, 0x9, !P5 ;  /* 0x000000090000780c */ /* 0x040fe40006f41670 */
[C---:B------:R-:W-:Y:S02]  /*82e0*/  ISETP.LT.OR P3, PT, R0.reuse, 0xa, !P5 ;  /* 0x0000000a0000780c */ /* 0x040fe40006f61670 */
[----:B------:R-:W-:Y:S01]  /*82f0*/  ISETP.LT.OR P1, PT, R0, 0x9, !P6 ;  /* 0x000000090000780c */ /* 0x000fe20007721670 */
[----:B--2---:R-:W-:-:S05]  /*8300*/  @!P4 IMAD R14, R14, R17, R2 ;  /* 0x000000110e0ec224 */ /* 0x004fca00078e0202 */
[----:B------:R2:W-:Y:S02]  /*8310*/  @!P4 STG.E.U8 desc[UR50][R8.64], R14 ;  /* 0x0000000e0800c986 */ /* 0x0005e4000c101132 */
[----:B--2---:R-:W-:Y:S01]  /*8320*/  @!P0 IADD3 R8, P4, R10, UR41, RZ ;  /* 0x000000290a088c10 */ /* 0x004fe2000ff9e0ff */
[----:B------:R-:W-:-:S12]  /*8330*/  @P0 BRA `(.L_x_43) ;  /* 0x00000000000c0947 */ /* 0x000fd80003800000 */
[----:B------:R-:W2:Y:S02]  /*8340*/  LDG.E.U8 R16, desc[UR50][R234.64+0x1] ;  /* 0x00000132ea107981 */ /* 0x000ea4000c1e1100 */
[----:B--2---:R-:W-:-:S05]  /*8350*/  PRMT R2, R16, 0x8880, RZ ;  /* 0x0000888010027816 */ /* 0x004fca00000000ff */
[----:B------:R-:W-:-:S07]  /*8360*/  IMAD R2, R2, R18, RZ ;  /* 0x0000001202027224 */ /* 0x000fce00078e02ff */
.L_x_43:
[----:B------:R-:W-:Y:S05]  /*8370*/  BSYNC B1 ;  /* 0x0000000000017941 */ /* 0x000fea0003800000 */
.L_x_42:
[----:B------:R-:W2:Y:S01]  /*8380*/  LDL.LU R14, [R1+0x18c] ;  /* 0x00018c00010e7983 */ /* 0x000ea20000300800 */
[----:B------:R-:W-:Y:S01]  /*8390*/  @!P0 IADD3.X R9, R11, UR40, RZ, P4, !PT ;  /* 0x000000280b098c10 */ /* 0x000fe2000a7fe4ff */
[----:B------:R-:W-:Y:S01]  /*83a0*/  BSSY B1, `(.L_x_44) ;  /* 0x0000008000017945 */ /* 0x000fe20003800000 */
[----:B--2---:R-:W-:-:S05]  /*83b0*/  @!P0 IMAD R14, R14, R17, R2 ;  /* 0x000000110e0e8224 */ /* 0x004fca00078e0202 */
[----:B------:R2:W-:Y:S01]  /*83c0*/  @!P0 STG.E.U8 desc[UR50][R8.64+0x1], R14 ;  /* 0x0000010e08008986 */ /* 0x0005e2000c101132 */
[----:B------:R-:W-:Y:S05]  /*83d0*/  @P2 BRA `(.L_x_45) ;  /* 0x0000000000102947 */ /* 0x000fea0003800000 */
[----:B--2---:R-:W2:Y:S04]  /*83e0*/  LDL.64 R8, [R1+0x1c0] ;  /* 0x0001c00001087983 */ /* 0x004ea80000100a00 */
[----:B--2---:R-:W2:Y:S02]  /*83f0*/  LDG.E.U8 R16, desc[UR50][R8.64+0x8] ;  /* 0x0000083208107981 */ /* 0x004ea4000c1e1100 */
[----:B--2---:R-:W-:-:S05]  /*8400*/  PRMT R2, R16, 0x8880, RZ ;  /* 0x0000888010027816 */ /* 0x004fca00000000ff */
[----:B------:R-:W-:-:S07]  /*8410*/  IMAD R2, R2, R18, RZ ;  /* 0x0000001202027224 */ /* 0x000fce00078e02ff */
.L_x_45:
[----:B------:R-:W-:Y:S05]  /*8420*/  BSYNC B1 ;  /* 0x0000000000017941 */ /* 0x000fea0003800000 */
.L_x_44:
[----:B--2---:R-:W2:Y:S01]  /*8430*/  LDL.LU R8, [R1+0x190] ;  /* 0x0001900001087983 */ /* 0x004ea20000300800 */
[----:B------:R-:W-:Y:S01]  /*8440*/  @!P2 IMAD.MOV.U32 R9, RZ, RZ, R11 ;  /* 0x000000ffff09a224 */ /* 0x000fe200078e000b */
[----:B------:R-:W-:Y:S01]  /*8450*/  BSSY B1, `(.L_x_46) ;  /* 0x0000009000017945 */ /* 0x000fe20003800000 */
[----:B--2---:R-:W-:Y:S02]  /*8460*/  @!P2 IMAD R14, R8, R17, R2 ;  /* 0x00000011080ea224 */ /* 0x004fe400078e0202 */
[----:B------:R-:W-:-:S05]  /*8470*/  @!P2 IMAD.MOV.U32 R8, RZ, RZ, R10 ;  /* 0x000000ffff08a224 */ /* 0x000fca00078e000a */
[----:B------:R2:W-:Y:S01]  /*8480*/  @!P2 STG.E.U8 desc[UR50][R8.64+0x8], R14 ;  /* 0x0000080e0800a986 */ /* 0x0005e2000c101132 */
[----:B------:R-:W-:Y:S05]  /*8490*/  @P3 BRA `(.L_x_47) ;  /* 0x0000000000103947 */ /* 0x000fea0003800000 */
[----:B--2---:R-:W2:Y:S04]  /*84a0*/  LDL.64 R8, [R1+0x1c0] ;  /* 0x0001c00001087983 */ /* 0x004ea80000100a00 */
[----:B--2---:R-:W2:Y:S02]  /*84b0*/  LDG.E.U8 R16, desc[UR50][R8.64+0x9] ;  /* 0x0000093208107981 */ /* 0x004ea4000c1e1100 */
[----:B--2---:R-:W-:-:S05]  /*84c0*/  PRMT R2, R16, 0x8880, RZ ;  /* 0x0000888010027816 */ /* 0x004fca00000000ff */
[----:B------:R-:W-:-:S07]  /*84d0*/  IMAD R2, R2, R18, RZ ;  /* 0x0000001202027224 */ /* 0x000fce00078e02ff */
.L_x_47:
[----:B------:R-:W-:Y:S05]  /*84e0*/  BSYNC B1 ;  /* 0x0000000000017941 */ /* 0x000fea0003800000 */
.L_x_46:
[----:B--2---:R-:W2:Y:S01]  /*84f0*/  LDL.LU R8, [R1+0x194] ;  /* 0x0001940001087983 */ /* 0x004ea20000300800 */
[----:B------:R-:W-:Y:S01]  /*8500*/  @!P3 IMAD.MOV.U32 R9, RZ, RZ, R11 ;  /* 0x000000ffff09b224 */ /* 0x000fe200078e000b */
[----:B------:R-:W-:Y:S01]  /*8510*/  BSSY B1, `(.L_x_48) ;  /* 0x000000a000017945 */ /* 0x000fe20003800000 */
[----:B------:R-:W-:Y:S01]  /*8520*/  ISETP.LT.OR P0, PT, R0, 0xa, !P6 ;  /* 0x0000000a0000780c */ /* 0x000fe20007701670 */
[----:B--2---:R-:W-:Y:S02]  /*8530*/  @!P3 IMAD R14, R8, R17, R2 ;  /* 0x00000011080eb224 */ /* 0x004fe400078e0202 */
[----:B------:R-:W-:-:S05]  /*8540*/  @!P3 IMAD.MOV.U32 R8, RZ, RZ, R10 ;  /* 0x000000ffff08b224 */ /* 0x000fca00078e000a */
[----:B------:R2:W-:Y:S02]  /*8550*/  @!P3 STG.E.U8 desc[UR50][R8.64+0x9], R14 ;  /* 0x0000090e0800b986 */ /* 0x0005e4000c101132 */
[----:B--2---:R-:W-:Y:S01]  /*8560*/  @!P1 IADD3 R8, P2, R10, UR41, RZ ;  /* 0x000000290a089c10 */ /* 0x004fe2000ff5e0ff */
[----:B------:R-:W-:-:S12]  /*8570*/  @P1 BRA `(.L_x_49) ;  /* 0x00000000000c1947 */ /* 0x000fd80003800000 */
[----:B------:R-:W2:Y:S02]  /*8580*/  LDG.E.U8 R16, desc[UR50][R234.64+0x8] ;  /* 0x00000832ea107981 */ /* 0x000ea4000c1e1100 */
[----:B--2---:R-:W-:-:S05]  /*8590*/  PRMT R2, R16, 0x8880, RZ ;  /* 0x0000888010027816 */ /* 0x004fca00000000ff */
[----:B------:R-:W-:-:S07]  /*85a0*/  IMAD R2, R2, R18, RZ ;  /* 0x0000001202027224 */ /* 0x000fce00078e02ff */
.L_x_49:
[----:B------:R-:W-:Y:S05]  /*85b0*/  BSYNC B1 ;  /* 0x0000000000017941 */ /* 0x000fea0003800000 */
.L_x_48:
[----:B------:R-:W2:Y:S01]  /*85c0*/  LDL.LU R14, [R1+0x198] ;  /* 0x00019800010e7983 */ /* 0x000ea20000300800 */
[----:B------:R-:W-:Y:S01]  /*85d0*/  @!P1 IADD3.X R9, R11, UR40, RZ, P2, !PT ;  /* 0x000000280b099c10 */ /* 0x000fe200097fe4ff */
[----:B------:R-:W-:Y:S01]  /*85e0*/  BSSY B1, `(.L_x_50) ;  /* 0x000000b000017945 */ /* 0x000fe20003800000 */
[C---:B------:R-:W-:Y:S02]  /*85f0*/  ISETP.LT.OR P2, PT, R0.reuse, 0x11, !P5 ;  /* 0x000000110000780c */ /* 0x040fe40006f41670 */
[----:B------:R-:W-:Y:S01]  /*8600*/  ISETP.LT.OR P3, PT, R0, 0x12, !P5 ;  /* 0x000000120000780c */ /* 0x000fe20006f61670 */
[----:B--2---:R-:W-:-:S05]  /*8610*/  @!P1 IMAD R14, R14, R17, R2 ;  /* 0x000000110e0e9224 */ /* 0x004fca00078e0202 */
[----:B------:R2:W-:Y:S01]  /*8620*/  @!P1 STG.E.U8 desc[UR50][R8.64+0x8], R14 ;  /* 0x0000080e08009986 */ /* 0x0005e2000c101132 */
[----:B------:R-:W-:Y:S02]  /*8630*/  ISETP.LT.OR P1, PT, R0, 0x11, !P6 ;  /* 0x000000110000780c */ /* 0x000fe40007721670 */
[----:B--2---:R-:W-:Y:S01]  /*8640*/  @!P0 IADD3 R8, P4, R10, UR41, RZ ;  /* 0x000000290a088c10 */ /* 0x004fe2000ff9e0ff */
[----:B------:R-:W-:-:S12]  /*8650*/  @P0 BRA `(.L_x_51) ;  /* 0x00000000000c0947 */ /* 0x000fd80003800000 */
[----:B------:R-:W2:Y:S02]  /*8660*/  LDG.E.U8 R16, desc[UR50][R234.64+0x9] ;  /* 0x00000932ea107981 */ /* 0x000ea4000c1e1100 */
[----:B--2---:R-:W-:-:S05]  /*8670*/  PRMT R2, R16, 0x8880, RZ ;  /* 0x0000888010027816 */ /* 0x004fca00000000ff */
[----:B------:R-:W-:-:S07]  /*8680*/  IMAD R2, R2, R18, RZ ;  /* 0x0000001202027224 */ /* 0x000fce00078e02ff */
.L_x_51:
[----:B------:R-:W-:Y:S05]  /*8690*/  BSYNC B1 ;  /* 0x0000000000017941 */ /* 0x000fea0003800000 */
.L_x_50:
        /* <DEDUP_REMOVED lines=10> */
.L_x_53:
[----:B------:R-:W-:Y:S05]  /*8740*/  BSYNC B1 ;  /* 0x0000000000017941 */ /* 0x000fea0003800000 */
.L_x_52:
        /* <DEDUP_REMOVED lines=11> */
.L_x_55:
[----:B------:R-:W-:Y:S05]  /*8800*/  BSYNC B1 ;  /* 0x0000000000017941 */ /* 0x000fea0003800000 */
.L_x_54:
        /* <DEDUP_REMOVED lines=12> */
.L_x_57:
[----:B------:R-:W-:Y:S05]  /*88d0*/  BSYNC B1 ;  /* 0x0000000000017941 */ /* 0x000fea0003800000 */
.L_x_56:
        /* <DEDUP_REMOVED lines=13> */
.L_x_59:
[----:B------:R-:W-:Y:S05]  /*89b0*/  BSYNC B1 ;  /* 0x0000000000017941 */ /* 0x000fea0003800000 */
.L_x_58:
        /* <DEDUP_REMOVED lines=10> */
.L_x_61:
[----:B------:R-:W-:Y:S05]  /*8a60*/  BSYNC B1 ;  /* 0x0000000000017941 */ /* 0x000fea0003800000 */
.L_x_60:
        /* <DEDUP_REMOVED lines=11> */
.L_x_63:
[----:B------:R-:W-:Y:S05]  /*8b20*/  BSYNC B1 ;  /* 0x0000000000017941 */ /* 0x000fea0003800000 */
.L_x_62:
        /* <DEDUP_REMOVED lines=12> */
.L_x_65:
[----:B------:R-:W-:Y:S05]  /*8bf0*/  BSYNC B1 ;  /* 0x0000000000017941 */ /* 0x000fea0003800000 */
.L_x_64:
[----:B------:R-:W2:Y:S01]  /*8c00*/  LDL.LU R14, [R1+0x1b8] ;  /* 0x0001b800010e7983 */ /* 0x000ea20000300800 */
[----:B------:R-:W-:Y:S01]  /*8c10*/  @!P1 IADD3.X R9, R11, UR40, RZ, P2, !PT ;  /* 0x000000280b099c10 */ /* 0x000fe200097fe4ff */
[----:B------:R-:W-:Y:S01]  /*8c20*/  BSSY B1, `(.L_x_66) ;  /* 0x0000008000017945 */ /* 0x000fe20003800000 */
[----:B--2---:R-:W-:-:S05]  /*8c30*/  @!P1 IMAD R14, R14, R17, R2 ;  /* 0x000000110e0e9224 */ /* 0x004fca00078e0202 */
[----:B------:R2:W-:Y:S02]  /*8c40*/  @!P1 STG.E.U8 desc[UR50][R8.64+0x18], R14 ;  /* 0x0000180e08009986 */ /* 0x0005e4000c101132 */
[----:B--2---:R-:W-:Y:S01]  /*8c50*/  @!P0 IADD3 R8, P1, R10, UR41, RZ ;  /* 0x000000290a088c10 */ /* 0x004fe2000ff3e0ff */
[----:B------:R-:W-:-:S12]  /*8c60*/  @P0 BRA `(.L_x_67) ;  /* 0x00000000000c0947 */ /* 0x000fd80003800000 */
[----:B------:R-:W2:Y:S02]  /*8c70*/  LDG.E.U8 R16, desc[UR50][R234.64+0x19] ;  /* 0x00001932ea107981 */ /* 0x000ea4000c1e1100 */
[----:B--2---:R-:W-:-:S05]  /*8c80*/  PRMT R2, R16, 0x8880, RZ ;  /* 0x0000888010027816 */ /* 0x004fca00000000ff */
[----:B------:R-:W-:-:S07]  /*8c90*/  IMAD R2, R2, R18, RZ ;  /* 0x0000001202027224 */ /* 0x000fce00078e02ff */
.L_x_67:
[----:B------:R-:W-:Y:S05]  /*8ca0*/  BSYNC B1 ;  /* 0x0000000000017941 */ /* 0x000fea0003800000 */
.L_x_66:
[----:B------:R-:W2:Y:S01]  /*8cb0*/  LDL.LU R14, [R1+0x1bc] ;  /* 0x0001bc00010e7983 */ /* 0x000ea20000300800 */
[----:B------:R-:W-:Y:S01]  /*8cc0*/  @!P0 IADD3.X R9, R11, UR40, RZ, P1, !PT ;  /* 0x000000280b098c10 */ /* 0x000fe20008ffe4ff */
[----:B------:R-:W-:Y:S01]  /*8cd0*/  BSSY B1, `(.L_x_68) ;  /* 0x0000014000017945 */ /* 0x000fe20003800000 */
[----:B------:R-:W-:Y:S02]  /*8ce0*/  ISETP.GE.AND P4, PT, R22, 0x81, PT ;  /* 0x000000811600780c */ /* 0x000fe40003f86270 */
[----:B------:R-:W-:Y:S02]  /*8cf0*/  LOP3.LUT R19, R19, 0xfffffff7, RZ, 0xc0, !PT ;  /* 0xfffffff713137812 */ /* 0x000fe400078ec0ff */
[C---:B------:R-:W-:Y:S02]  /*8d00*/  ISETP.LT.OR P1, PT, R0.reuse, 0x1, !P4 ;  /* 0x000000010000780c */ /* 0x040fe40006721670 */
[----:B------:R-:W-:-:S07]  /*8d10*/  ISETP.LT.OR P2, PT, R0, 0x2, !P4 ;  /* 0x000000020000780c */ /* 0x000fce0006741670 */
[----:B------:R-:W-:Y:S01]  /*8d20*/  @P4 LOP3.LUT R19, R19, 0x8, RZ, 0xfc, !PT ;  /* 0x0000000813134812 */ /* 0x000fe200078efcff */
[----:B--2---:R-:W-:-:S05]  /*8d30*/  @!P0 IMAD R14, R14, R17, R2 ;  /* 0x000000110e0e8224 */ /* 0x004fca00078e0202 */
[----:B------:R2:W-:Y:S01]  /*8d40*/  @!P0 STG.E.U8 desc[UR50][R8.64+0x19], R14 ;  /* 0x0000190e08008986 */ /* 0x0005e2000c101132 */
[----:B-1----:R-:W-:-:S05]  /*8d50*/  IADD3 R234, P0, R3, 0x80, RZ ;  /* 0x0000008003ea7810 */ /* 0x002fca0007f1e0ff */
[----:B--2---:R-:W-:-:S04]  /*8d60*/  IMAD.X R8, RZ, RZ, UR7, P0 ;  /* 0x00000007ff087e24 */ /* 0x004fc800080e06ff */
[-C--:B------:R-:W-:Y:S02]  /*8d70*/  IMAD R14, R8, R6.reuse, RZ ;  /* 0x00000006080e7224 */ /* 0x080fe400078e02ff */
[----:B------:R-:W-:-:S04]  /*8d80*/  IMAD.WIDE.U32 R8, R234, R6, R232 ;  /* 0x00000006ea087225 */ /* 0x000fc800078e00e8 */
[----:B------:R-:W-:Y:S01]  /*8d90*/  IMAD R14, R234, R7, R14 ;  /* 0x00000007ea0e7224 */ /* 0x000fe200078e020e */
[----:B------:R-:W-:-:S04]  /*8da0*/  IADD3 R236, P0, R8, R12, RZ ;  /* 0x0000000c08ec7210 */ /* 0x000fc80007f1e0ff */
[----:B------:R-:W-:Y:S02]  /*8db0*/  IADD3.X R237, R13, R9, R14, P0, !PT ;  /* 0x000000090ded7210 */ /* 0x000fe400007fe40e */
[----:B------:R-:W-:Y:S01]  /*8dc0*/  IADD3 R8, P0, R10, UR39, RZ ;  /* 0x000000270a087c10 */ /* 0x000fe2000ff1e0ff */
[----:B------:R-:W-:-:S12]  /*8dd0*/  @P1 BRA `(.L_x_69) ;  /* 0x00000000000c1947 */ /* 0x000fd80003800000 */
[----:B------:R-:W2:Y:S02]  /*8de0*/  LDG.E.U8 R16, desc[UR50][R236.64] ;  /* 0x00000032ec107981 */ /* 0x000ea4000c1e1100 */
[----:B--2---:R-:W-:-:S05]  /*8df0*/  PRMT R2, R16, 0x8880, RZ ;  /* 0x0000888010027816 */ /* 0x004fca00000000ff */
[----:B------:R-:W-:-:S07]  /*8e00*/  IMAD R2, R2, R18, RZ ;  /* 0x0000001202027224 */ /* 0x000fce00078e02ff */
.L_x_69:
[----:B------:R-:W-:Y:S05]  /*8e10*/  BSYNC B1 ;  /* 0x0000000000017941 */ /* 0x000fea0003800000 */
.L_x_68:
[----:B------:R-:W2:Y:S01]  /*8e20*/  LDL.LU R15, [R1+0x140] ;  /* 0x00014000010f7983 */ /* 0x000ea20000300800 */
[----:B------:R-:W-:Y:S01]  /*8e30*/  IADD3.X R9, R11, UR38, RZ, P0, !PT ;  /* 0x000000260b097c10 */ /* 0x000fe200087fe4ff */
[----:B------:R-:W-:Y:S01]  /*8e40*/  BSSY B1, `(.L_x_70) ;  /* 0x0000007000017945 */ /* 0x000fe20003800000 */
[----:B--2---:R-:W-:-:S05]  /*8e50*/  @!P1 IMAD R15, R15, R17, R2 ;  /* 0x000000110f0f9224 */ /* 0x004fca00078e0202 */
[----:B------:R1:W-:Y:S01]  /*8e60*/  @!P1 STG.E.U8 desc[UR50][R8.64], R15 ;  /* 0x0000000f08009986 */ /* 0x0003e2000c101132 */
[----:B------:R-:W-:Y:S05]  /*8e70*/  @P2 BRA `(.L_x_71) ;  /* 0x00000000000c2947 */ /* 0x000fea0003800000 */
[----:B------:R-:W2:Y:S02]  /*8e80*/  LDG.E.U8 R16, desc[UR50][R236.64+0x1] ;  /* 0x00000132ec107981 */ /* 0x000ea4000c1e1100 */
[----:B--2---:R-:W-:-:S05]  /*8e90*/  PRMT R2, R16, 0x8880, RZ ;  /* 0x0000888010027816 */ /* 0x004fca00000000ff */
[----:B------:R-:W-:-:S07]  /*8ea0*/  IMAD R2, R2, R18, RZ ;  /* 0x0000001202027224 */ /* 0x000fce00078e02ff */
.L_x_71:
[----:B------:R-:W-:Y:S05]  /*8eb0*/  BSYNC B1 ;  /* 0x0000000000017941 */ /* 0x000fea0003800000 */
.L_x_70:
[----:B-1----:R-:W2:Y:S01]  /*8ec0*/  LDL.LU R15, [R1+0x144] ;  /* 0x00014400010f7983 */ /* 0x002ea20000300800 */
[----:B------:R-:W-:Y:S01]  /*8ed0*/  ISETP.GE.AND P3, PT, R22, 0x89, PT ;  /* 0x000000891600780c */ /* 0x000fe20003f66270 */
[----:B------:R-:W-:Y:S01]  /*8ee0*/  IMAD.WIDE.U32 R234, R234, R6, R4 ;  /* 0x00000006eaea7225 */ /* 0x000fe200078e0004 */
[----:B------:R-:W-:Y:S02]  /*8ef0*/  BSSY B1, `(.L_x_72) ;  /* 0x000000d000017945 */ /* 0x000fe40003800000 */
[----:B------:R-:W-:Y:S01]  /*8f00*/  ISETP.LT.OR P0, PT, R0, 0x1, !P3 ;  /* 0x000000010000780c */ /* 0x000fe20005f01670 */
[----:B------:R-:W-:Y:S02]  /*8f10*/  IMAD.IADD R14, R14, 0x1, R235 ;  /* 0x000000010e0e7824 */ /* 0x000fe400078e02eb */
[----:B--2---:R-:W-:-:S05]  /*8f20*/  @!P2 IMAD R15, R15, R17, R2 ;  /* 0x000000110f0fa224 */ /* 0x004fca00078e0202 */
[----:B------:R1:W-:Y:S01]  /*8f30*/  @!P2 STG.E.U8 desc[UR50][R8.64+0x1], R15 ;  /* 0x0000010f0800a986 */ /* 0x0003e2000c101132 */
[----:B------:R-:W-:-:S04]  /*8f40*/  IADD3 R234, P1, P2, R20, R12, R234 ;  /* 0x0000000c14ea7210 */ /* 0x000fc80007a3e0ea */
[----:B------:R-:W-:Y:S02]  /*8f50*/  IADD3.X R235, R233, R13, R14, P1, P2 ;  /* 0x0000000de9eb7210 */ /* 0x000fe40000fe440e */
[----:B------:R-:W-:Y:S02]  /*8f60*/  ISETP.LT.OR P1, PT, R0, 0x2, !P3 ;  /* 0x000000020000780c */ /* 0x000fe40005f21670 */
[----:B------:R-:W-:Y:S01]  /*8f70*/  @!P0 IADD3 R14, P2, R8, UR41, RZ ;  /* 0x00000029080e8c10 */ /* 0x000fe2000ff5e0ff */
[----:B------:R-:W-:-:S12]  /*8f80*/  @P0 BRA `(.L_x_73) ;  /* 0x00000000000c0947 */ /* 0x000fd80003800000 */
[----:B------:R-:W2:Y:S02]  /*8f90*/  LDG.E.U8 R16, desc[UR50][R234.64] ;  /* 0x00000032ea107981 */ /* 0x000ea4000c1e1100 */
[----:B--2---:R-:W-:-:S05]  /*8fa0*/  PRMT R2, R16, 0x8880, RZ ;  /* 0x0000888010027816 */ /* 0x004fca00000000ff */
[----:B------:R-:W-:-:S07]  /*8fb0*/  IMAD R2, R2, R18, RZ ;  /* 0x0000001202027224 */ /* 0x000fce00078e02ff */
.L_x_73:
[----:B------:R-:W-:Y:S05]  /*8fc0*/  BSYNC B1 ;  /* 0x0000000000017941 */ /* 0x000fea0003800000 */
.L_x_72:
[----:B------:R-:W2:Y:S01]  /*8fd0*/  LDL.LU R23, [R1+0x148] ;  /* 0x0001480001177983 */ /* 0x000ea20000300800 */
[----:B-1----:R-:W-:Y:S01]  /*8fe0*/  @!P0 IADD3.X R15, R9, UR40, RZ, P2, !PT ;  /* 0x00000028090f8c10 */ /* 0x002fe200097fe4ff */
[----:B------:R-:W-:Y:S01]  /*8ff0*/  BSSY B1, `(.L_x_74) ;  /* 0x0000008000017945 */ /* 0x000fe20003800000 */
[----:B--2---:R-:W-:-:S05]  /*9000*/  @!P0 IMAD R23, R23, R17, R2 ;  /* 0x0000001117178224 */ /* 0x004fca00078e0202 */
[----:B------:R1:W-:Y:S02]  /*9010*/  @!P0 STG.E.U8 desc[UR50][R14.64], R23 ;  /* 0x000000170e008986 */ /* 0x0003e4000c101132 */
[----:B-1----:R-:W-:Y:S01]  /*9020*/  @!P1 IADD3 R14, P0, R8, UR41, RZ ;  /* 0x00000029080e9c10 */ /* 0x002fe2000ff1e0ff */
[----:B------:R-:W-:-:S12]  /*9030*/  @P1 BRA `(.L_x_75) ;  /* 0x00000000000c1947 */ /* 0x000fd80003800000 */
[----:B------:R-:W2:Y:S02]  /*9040*/  LDG.E.U8 R16, desc[UR50][R234.64+0x1] ;  /* 0x00000132ea107981 */ /* 0x000ea4000c1e1100 */
[----:B--2---:R-:W-:-:S05]  /*9050*/  PRMT R2, R16, 0x8880, RZ ;  /* 0x0000888010027816 */ /* 0x004fca00000000ff */
[----:B------:R-:W-:-:S07]  /*9060*/  IMAD R2, R2, R18, RZ ;  /* 0x0000001202027224 */ /* 0x000fce00078e02ff */
.L_x_75:
[----:B------:R-:W-:Y:S05]  /*9070*/  BSYNC B1 ;  /* 0x0000000000017941 */ /* 0x000fea0003800000 */
.L_x_74:
[----:B------:R-:W2:Y:S01]  /*9080*/  LDL.LU R23, [R1+0x14c] ;  /* 0x00014c0001177983 */ /* 0x000ea20000300800 */
[----:B------:R-:W-:Y:S01]  /*9090*/  @!P1 IADD3.X R15, R9, UR40, RZ, P0, !PT ;  /* 0x00000028090f9c10 */ /* 0x000fe200087fe4ff */
[----:B------:R-:W-:Y:S01]  /*90a0*/  BSSY B1, `(.L_x_76) ;  /* 0x000000a000017945 */ /* 0x000fe20003800000 */
[C---:B------:R-:W-:Y:S02]  /*90b0*/  ISETP.LT.OR P2, PT, R0.reuse, 0xa, !P4 ;  /* 0x0000000a0000780c */ /* 0x040fe40006741670 */
[----:B------:R-:W-:Y:S01]  /*90c0*/  ISETP.LT.OR P0, PT, R0, 0x9, !P3 ;  /* 0x000000090000780c */ /* 0x000fe20005f01670 */
[----:B--2---:R-:W-:-:S05]  /*90d0*/  @!P1 IMAD R23, R23, R17, R2 ;  /* 0x0000001117179224 */ /* 0x004fca00078e0202 */
[----:B------:R1:W-:Y:S01]  /*90e0*/  @!P1 STG.E.U8 desc[UR50][R14.64+0x1], R23 ;  /* 0x000001170e009986 */ /* 0x0003e2000c101132 */
[----:B------:R-:W-:-:S13]  /*90f0*/  ISETP.LT.OR P1, PT, R0, 0x9, !P4 ;  /* 0x000000090000780c */ /* 0x000fda0006721670 */
[----:B-1----:R-:W-:Y:S05]  /*9100*/  @P1 BRA `(.L_x_77) ;  /* 0x00000000000c1947 */ /* 0x002fea0003800000 */
[----:B------:R-:W2:Y:S02]  /*9110*/  LDG.E.U8 R16, desc[UR50][R236.64+0x8] ;  /* 0x00000832ec107981 */ /* 0x000ea4000c1e1100 */
[----:B--2---:R-:W-:-:S05]  /*9120*/  PRMT R2, R16, 0x8880, RZ ;  /* 0x0000888010027816 */ /* 0x004fca00000000ff */
[----:B------:R-:W-:-:S07]  /*9130*/  IMAD R2, R2, R18, RZ ;  /* 0x0000001202027224 */ /* 0x000fce00078e02ff */
.L_x_77:
[----:B------:R-:W-:Y:S05]  /*9140*/  BSYNC B1 ;  /* 0x0000000000017941 */ /* 0x000fea0003800000 */
.L_x_76:
[----:B------:R-:W2:Y:S01]  /*9150*/  LDL.LU R14, [R1+0x150] ;  /* 0x00015000010e7983 */ /* 0x000ea20000300800 */
[----:B------:R-:W-:Y:S01]  /*9160*/  BSSY B1, `(.L_x_78) ;  /* 0x0000007000017945 */ /* 0x000fe20003800000 */
[----:B--2---:R-:W-:-:S05]  /*9170*/  @!P1 IMAD R14, R14, R17, R2 ;  /* 0x000000110e0e9224 */ /* 0x004fca00078e0202 */
[----:B------:R1:W-:Y:S01]  /*9180*/  @!P1 STG.E.U8 desc[UR50][R8.64+0x8], R14 ;  /* 0x0000080e08009986 */ /* 0x0003e2000c101132 */
[----:B------:R-:W-:Y:S05]  /*9190*/  @P2 BRA `(.L_x_79) ;  /* 0x00000000000c2947 */ /* 0x000fea0003800000 */
[----:B------:R-:W2:Y:S02]  /*91a0*/  LDG.E.U8 R16, desc[UR50][R236.64+0x9] ;  /* 0x00000932ec107981 */ /* 0x000ea4000c1e1100 */
[----:B--2---:R-:W-:-:S05]  /*91b0*/  PRMT R2, R16, 0x8880, RZ ;  /* 0x0000888010027816 */ /* 0x004fca00000000ff */
[----:B------:R-:W-:-:S07]  /*91c0*/  IMAD R2, R2, R18, RZ ;  /* 0x0000001202027224 */ /* 0x000fce00078e02ff */
.L_x_79:
[----:B------:R-:W-:Y:S05]  /*91d0*/  BSYNC B1 ;  /* 0x0000000000017941 */ /* 0x000fea0003800000 */
.L_x_78:
[----:B-1----:R-:W2:Y:S01]  /*91e0*/  LDL.LU R14, [R1+0x154] ;  /* 0x00015400010e7983 */ /* 0x002ea20000300800 */
[----:B------:R-:W-:Y:S01]  /*91f0*/  BSSY B1, `(.L_x_80) ;  /* 0x0000009000017945 */ /* 0x000fe20003800000 */
[----:B------:R-:W-:Y:S01]  /*9200*/  ISETP.LT.OR P1, PT, R0, 0xa, !P3 ;  /* 0x0000000a0000780c */ /* 0x000fe20005f21670 */
[----:B--2---:R-:W-:-:S05]  /*9210*/  @!P2 IMAD R14, R14, R17, R2 ;  /* 0x000000110e0ea224 */ /* 0x004fca00078e0202 */
[----:B------:R1:W-:Y:S01]  /*9220*/  @!P2 STG.E.U8 desc[UR50][R8.64+0x9], R14 ;  /* 0x0000090e0800a986 */ /* 0x0003e2000c101132 */
[----:B------:R-:W-:Y:S01]  /*9230*/  @!P0 IADD3 R232, P2, R8, UR41, RZ ;  /* 0x0000002908e88c10 */ /* 0x000fe2000ff5e0ff */
[----:B------:R-:W-:-:S12]  /*9240*/  @P0 BRA `(.L_x_81) ;  /* 0x00000000000c0947 */ /* 0x000fd80003800000 */
[----:B------:R-:W2:Y:S02]  /*9250*/  LDG.E.U8 R16, desc[UR50][R234.64+0x8] ;  /* 0x00000832ea107981 */ /* 0x000ea4000c1e1100 */
[----:B--2---:R-:W-:-:S05]  /*9260*/  PRMT R2, R16, 0x8880, RZ ;  /* 0x0000888010027816 */ /* 0x004fca00000000ff */
[----:B------:R-:W-:-:S07]  /*9270*/  IMAD R2, R2, R18, RZ ;  /* 0x0000001202027224 */ /* 0x000fce00078e02ff */
.L_x_81:
[----:B------:R-:W-:Y:S05]  /*9280*/  BSYNC B1 ;  /* 0x0000000000017941 */ /* 0x000fea0003800000 */
.L_x_80:
[----:B------:R-:W2:Y:S01]  /*9290*/  LDL.LU R23, [R1+0x158] ;  /* 0x0001580001177983 */ /* 0x000ea20000300800 */
[----:B------:R-:W-:Y:S01]  /*92a0*/  @!P0 IADD3.X R233, R9, UR40, RZ, P2, !PT ;  /* 0x0000002809e98c10 */ /* 0x000fe200097fe4ff */
[----:B------:R-:W-:Y:S01]  /*92b0*/  BSSY B1, `(.L_x_82) ;  /* 0x0000008000017945 */ /* 0x000fe20003800000 */
[----:B-1----:R-:W-:Y:S01]  /*92c0*/  @!P1 IADD3 R14, P2, R8, UR41, RZ ;  /* 0x00000029080e9c10 */ /* 0x002fe2000ff5e0ff */
[----:B--2---:R-:W-:-:S05]  /*92d0*/  @!P0 IMAD R23, R23, R17, R2 ;  /* 0x0000001117178224 */ /* 0x004fca00078e0202 */
[----:B------:R1:W-:Y:S01]  /*92e0*/  @!P0 STG.E.U8 desc[UR50][R232.64+0x8], R23 ;  /* 0x00000817e8008986 */ /* 0x0003e2000c101132 */
[----:B------:R-:W-:Y:S06]  /*92f0*/  @P1 BRA `(.L_x_83) ;  /* 0x00000000000c1947 */ /* 0x000fec0003800000 */
[----:B------:R-:W2:Y:S02]  /*9300*/  LDG.E.U8 R16, desc[UR50][R234.64+0x9] ;  /* 0x00000932ea107981 */ /* 0x000ea4000c1e1100 */
[----:B--2---:R-:W-:-:S05]  /*9310*/  PRMT R2, R16, 0x8880, RZ ;  /* 0x0000888010027816 */ /* 0x004fca00000000ff */
[----:B------:R-:W-:-:S07]  /*9320*/  IMAD R2, R2, R18, RZ ;  /* 0x0000001202027224 */ /* 0x000fce00078e02ff */
.L_x_83:
[----:B------:R-:W-:Y:S05]  /*9330*/  BSYNC B1 ;  /* 0x0000000000017941 */ /* 0x000fea0003800000 */
.L_x_82:
[----:B-1----:R-:W2:Y:S01]  /*9340*/  LDL.LU R23, [R1+0x15c] ;  /* 0x00015c0001177983 */ /* 0x002ea20000300800 */
[----:B------:R-:W-:Y:S01]  /*9350*/  @!P1 IADD3.X R15, R9, UR40, RZ, P2, !PT ;  /* 0x00000028090f9c10 */ /* 0x000fe200097fe4ff */
[----:B------:R-:W-:Y:S01]  /*9360*/  BSSY B1, `(.L_x_84) ;  /* 0x000000a000017945 */ /* 0x000fe20003800000 */
[C---:B------:R-:W-:Y:S02]  /*9370*/  ISETP.LT.OR P2, PT, R0.reuse, 0x11, !P4 ;  /* 0x000000110000780c */ /* 0x040fe40006741670 */
[----:B------:R-:W-:Y:S01]  /*9380*/  ISETP.LT.OR P0, PT, R0, 0x12, !P4 ;  /* 0x000000120000780c */ /* 0x000fe20006701670 */
[----:B--2---:R-:W-:-:S05]  /*9390*/  @!P1 IMAD R23, R23, R17, R2 ;  /* 0x0000001117179224 */ /* 0x004fca00078e0202 */
[----:B------:R1:W-:Y:S01]  /*93a0*/  @!P1 STG.E.U8 desc[UR50][R14.64+0x9], R23 ;  /* 0x000009170e009986 */ /* 0x0003e2000c101132 */
[----:B------:R-:W-:-:S04]  /*93b0*/  ISETP.LT.OR P1, PT, R0, 0x11, !P3 ;  /* 0x000000110000780c */ /* 0x000fc80005f21670 */
[----:B------:R-:W-:Y:S09]  /*93c0*/  @P2 BRA `(.L_x_85) ;  /* 0x00000000000c2947 */ /* 0x000ff20003800000 */
[----:B------:R-:W2:Y:S02]  /*93d0*/  LDG.E.U8 R16, desc[UR50][R236.64+0x10] ;  /* 0x00001032ec107981 */ /* 0x000ea4000c1e1100 */
[----:B--2---:R-:W-:-:S05]  /*93e0*/  PRMT R2, R16, 0x8880, RZ ;  /* 0x0000888010027816 */ /* 0x004fca00000000ff */
[----:B------:R-:W-:-:S07]  /*93f0*/  IMAD R2, R2, R18, RZ ;  /* 0x0000001202027224 */ /* 0x000fce00078e02ff */
.L_x_85:
[----:B------:R-:W-:Y:S05]  /*9400*/  BSYNC B1 ;  /* 0x0000000000017941 */ /* 0x000fea0003800000 */
.L_x_84:
[----:B-1----:R-:W2:Y:S01]  /*9410*/  LDL.LU R14, [R1+0x160] ;  /* 0x00016000010e7983 */ /* 0x002ea20000300800 */
[----:B------:R-:W-:Y:S01]  /*9420*/  BSSY B1, `(.L_x_86) ;  /* 0x0000007000017945 */ /* 0x000fe20003800000 */
[----:B--2---:R-:W-:-:S05]  /*9430*/  @!P2 IMAD R14, R14, R17, R2 ;  /* 0x000000110e0ea224 */ /* 0x004fca00078e0202 */
[----:B------:R1:W-:Y:S01]  /*9440*/  @!P2 STG.E.U8 desc[UR50][R8.64+0x10], R14 ;  /* 0x0000100e0800a986 */ /* 0x0003e2000c101132 */
[----:B------:R-:W-:Y:S05]  /*9450*/  @P0 BRA `(.L_x_87) ;  /* 0x00000000000c0947 */ /* 0x000fea0003800000 */
[----:B------:R-:W2:Y:S02]  /*9460*/  LDG.E.U8 R16, desc[UR50][R236.64+0x11] ;  /* 0x00001132ec107981 */ /* 0x000ea4000c1e1100 */
[----:B--2---:R-:W-:-:S05]  /*9470*/  PRMT R2, R16, 0x8880, RZ ;  /* 0x0000888010027816 */ /* 0x004fca00000000ff */
[----:B------:R-:W-:-:S07]  /*9480*/  IMAD R2, R2, R18, RZ ;  /* 0x0000001202027224 */ /* 0x000fce00078e02ff */
.L_x_87:
[----:B------:R-:W-:Y:S05]  /*9490*/  BSYNC B1 ;  /* 0x0000000000017941 */ /* 0x000fea0003800000 */
.L_x_86:
[----:B-1----:R-:W2:Y:S01]  /*94a0*/  LDL.LU R14, [R1+0x164] ;  /* 0x00016400010e7983 */ /* 0x002ea20000300800 */
[----:B------:R-:W-:Y:S01]  /*94b0*/  BSSY B1, `(.L_x_88) ;  /* 0x000000c000017945 */ /* 0x000fe20003800000 */
[----:B--2---:R-:W-:Y:S01]  /*94c0*/  @!P0 IMAD R15, R14, R17, R2 ;  /* 0x000000110e0f8224 */ /* 0x004fe200078e0202 */
[----:B------:R-:W-:-:S04]  /*94d0*/  @!P1 IADD3 R14, P2, R8, UR41, RZ ;  /* 0x00000029080e9c10 */ /* 0x000fc8000ff5e0ff */
[----:B------:R1:W-:Y:S01]  /*94e0*/  @!P0 STG.E.U8 desc[UR50][R8.64+0x11], R15 ;  /* 0x0000110f08008986 */ /* 0x0003e2000c101132 */
[----:B------:R-:W-:Y:S02]  /*94f0*/  ISETP.LT.OR P0, PT, R0, 0x12, !P3 ;  /* 0x000000120000780c */ /* 0x000fe40005f01670 */
[----:B-1----:R-:W-:Y:S02]  /*9500*/  @!P1 IADD3.X R15, R9, UR40, RZ, P2, !PT ;  /* 0x00000028090f9c10 */ /* 0x002fe400097fe4ff */
[----:B------:R-:W-:-:S05]  /*9510*/  IADD3 R23, P2, R3, 0x100, RZ ;  /* 0x0000010003177810 */ /* 0x000fca0007f5e0ff */
[----:B------:R-:W-:Y:S01]  /*9520*/  IMAD.X R232, RZ, RZ, UR7, P2 ;  /* 0x00000007ffe87e24 */ /* 0x000fe200090e06ff */
[----:B------:R-:W-:Y:S07]  /*9530*/  @P1 BRA `(.L_x_89) ;  /* 0x00000000000c1947 */ /* 0x000fee0003800000 */
[----:B------:R-:W2:Y:S02]  /*9540*/  LDG.E.U8 R16, desc[UR50][R234.64+0x10] ;  /* 0x00001032ea107981 */ /* 0x000ea4000c1e1100 */
[----:B--2---:R-:W-:-:S05]  /*9550*/  PRMT R2, R16, 0x8880, RZ ;  /* 0x0000888010027816 */ /* 0x004fca00000000ff */
[----:B------:R-:W-:-:S07]  /*9560*/  IMAD R2, R2, R18, RZ ;  /* 0x0000001202027224 */ /* 0x000fce00078e02ff */
.L_x_89:
[----:B------:R-:W-:Y:S05]  /*9570*/  BSYNC B1 ;  /* 0x0000000000017941 */ /* 0x000fea0003800000 */
.L_x_88:
[----:B------:R-:W2:Y:S01]  /*9580*/  LDL.LU R233, [R1+0x168] ;  /* 0x0001680001e97983 */ /* 0x000ea20000300800 */
[----:B------:R-:W-:-:S03]  /*9590*/  IMAD R232, R232, R6, RZ ;  /* 0x00000006e8e87224 */ /* 0x000fc600078e02ff */
[----:B------:R1:W-:Y:S02]  /*95a0*/  STL.64 [R1+0x1e0], R10 ;  /* 0x0001e00a01007387 */ /* 0x0003e40000100a00 */
[----:B-1----:R-:W-:-:S05]  /*95b0*/  @!P0 IADD3 R10, P2, R8, UR41, RZ ;  /* 0x00000029080a8c10 */ /* 0x002fca000ff5e0ff */
[----:B------:R1:W-:Y:S04]  /*95c0*/  @!P0 STL [R1+0x140], R10 ;  /* 0x0001400a01008387 */ /* 0x0003e80000100800 */
[----:B-1----:R1:W5:Y:S01]  /*95d0*/  LDL.LU.64 R10, [R1+0x1e0] ;  /* 0x0001e000010a7983 */ /* 0x0023620000300a00 */
[----:B------:R-:W-:Y:S01]  /*95e0*/  BSSY B1, `(.L_x_90) ;  /* 0x000000a000017945 */ /* 0x000fe20003800000 */
[----:B--2---:R-:W-:-:S05]  /*95f0*/  @!P1 IMAD R233, R233, R17, R2 ;  /* 0x00000011e9e99224 */ /* 0x004fca00078e0202 */
[----:B------:R2:W-:Y:S02]  /*9600*/  @!P1 STG.E.U8 desc[UR50][R14.64+0x10], R233 ;  /* 0x000010e90e009986 */ /* 0x0005e4000c101132 */
[----:B--2---:R-:W-:-:S05]  /*9610*/  IMAD R14, R23, R7, R232 ;  /* 0x00000007170e7224 */ /* 0x004fca00078e02e8 */
[----:B------:R1:W-:Y:S01]  /*9620*/  STL [R1+0x148], R14 ;  /* 0x0001480e01007387 */ /* 0x0003e20000100800 */
[----:B------:R-:W-:Y:S01]  /*9630*/  IMAD.WIDE.U32 R232, R23, R6, R4 ;  /* 0x0000000617e87225 */ /* 0x000fe200078e0004 */
[----:B------:R-:W-:Y:S06]  /*9640*/  @P0 BRA `(.L_x_91) ;  /* 0x00000000000c0947 */ /* 0x000fec0003800000 */
[----:B------:R-:W2:Y:S02]  /*9650*/  LDG.E.U8 R16, desc[UR50][R234.64+0x11] ;  /* 0x00001132ea107981 */ /* 0x000ea4000c1e1100 */
[----:B--2---:R-:W-:-:S05]  /*9660*/  PRMT R2, R16, 0x8880, RZ ;  /* 0x0000888010027816 */ /* 0x004fca00000000ff */
[----:B------:R-:W-:-:S07]  /*9670*/  IMAD R2, R2, R18, RZ ;  /* 0x0000001202027224 */ /* 0x000fce00078e02ff */
.L_x_91:
[----:B------:R-:W-:Y:S05]  /*9680*/  BSYNC B1 ;  /* 0x0000000000017941 */ /* 0x000fea0003800000 */
.L_x_90:
[----:B------:R-:W2:Y:S04]  /*9690*/  LDL.LU R15, [R1+0x16c] ;  /* 0x00016c00010f7983 */ /* 0x000ea80000300800 */
[----:B------:R3:W-:Y:S04]  /*96a0*/  STL.64 [R1+0x1e8], R6 ;  /* 0x0001e80601007387 */ /* 0x0007e80000100a00 */
[----:B---3--:R-:W3:Y:S04]  /*96b0*/  LDL.LU.64 R6, [R1+0x140] ;  /* 0x0001400001067983 */ /* 0x008ee80000300a00 */
[----:B------:R4:W-:Y:S04]  /*96c0*/  STL.64 [R1+0x1e0], R4 ;  /* 0x0001e00401007387 */ /* 0x0009e80000100a00 */
[----:B----4-:R-:W4:Y:S01]  /*96d0*/  LDL.64 R4, [R1+0x1c8] ;  /* 0x0001c80001047983 */ /* 0x010f220000100a00 */
[----:B-1----:R-:W-:-:S02]  /*96e0*/  IMAD.IADD R14, R14, 0x1, R233 ;  /* 0x000000010e0e7824 */ /* 0x002fc400078e02e9 */
[----:B--2---:R-:W-:Y:S01]  /*96f0*/  @!P0 IMAD R15, R15, R17, R2 ;  /* 0x000000110f0f8224 */ /* 0x004fe200078e0202 */
[----:B---3--:R-:W-:Y:S02]  /*9700*/  @!P0 IADD3.X R7, R9, UR40, RZ, P2, !PT ;  /* 0x0000002809078c10 */ /* 0x008fe400097fe4ff */
[----:B------:R-:W-:-:S03]  /*9710*/  IADD3 R232, P1, P2, R20, R12, R232 ;  /* 0x0000000c14e87210 */ /* 0x000fc60007a3e0e8 */
[----:B------:R1:W-:Y:S01]  /*9720*/  @!P0 STG.E.U8 desc[UR50][R6.64+0x11], R15 ;  /* 0x0000110f06008986 */ /* 0x0003e2000c101132 */
[----:B----4-:R-:W-:-:S03]  /*9730*/  IADD3.X R233, R5, R13, R14, P1, P2 ;  /* 0x0000000d05e97210 */ /* 0x010fc60000fe440e */
[----:B-1----:R1:W5:Y:S01]  /*9740*/  LDL.LU.64 R6, [R1+0x1e8] ;  /* 0x0001e80001067983 */ /* 0x0023620000300a00 */
[----:B------:R-:W-:-:S03]  /*9750*/  ISETP.LT.OR P0, PT, R0, 0x19, !P4 ;  /* 0x000000190000780c */ /* 0x000fc60006701670 */
[----:B------:R1:W5:Y:S01]  /*9760*/  LDL.LU.64 R4, [R1+0x1e0] ;  /* 0x0001e00001047983 */ /* 0x0003620000300a00 */
[----:B------:R-:W-:Y:S01]  /*9770*/  BSSY B1, `(.L_x_92) ;  /* 0x0000007000017945 */ /* 0x000fe20003800000 */
[C---:B------:R-:W-:Y:S02]  /*9780*/  ISETP.LT.OR P2, PT, R0.reuse, 0x1a, !P4 ;  /* 0x0000001a0000780c */ /* 0x040fe40006741670 */
[----:B------:R-:W-:-:S06]  /*9790*/  ISETP.LT.OR P1, PT, R0, 0x19, !P3 ;  /* 0x000000190000780c */ /* 0x000fcc0005f21670 */
[----:B-1----:R-:W-:Y:S07]  /*97a0*/  @P0 BRA `(.L_x_93) ;  /* 0x00000000000c0947 */ /* 0x002fee0003800000 */
[----:B------:R-:W2:Y:S02]  /*97b0*/  LDG.E.U8 R16, desc[UR50][R236.64+0x18] ;  /* 0x00001832ec107981 */ /* 0x000ea4000c1e1100 */
[----:B--2---:R-:W-:-:S05]  /*97c0*/  PRMT R2, R16, 0x8880, RZ ;  /* 0x0000888010027816 */ /* 0x004fca00000000ff */
[----:B------:R-:W-:-:S07]  /*97d0*/  IMAD R2, R2, R18, RZ ;  /* 0x0000001202027224 */ /* 0x000fce00078e02ff */
.L_x_93:
[----:B------:R-:W-:Y:S05]  /*97e0*/  BSYNC B1 ;  /* 0x0000000000017941 */ /* 0x000fea0003800000 */
.L_x_92:
        /* <DEDUP_REMOVED lines=8> */
.L_x_95:
[----:B------:R-:W-:Y:S05]  /*9870*/  BSYNC B1 ;  /* 0x0000000000017941 */ /* 0x000fea0003800000 */
.L_x_94:
[----:B-1----:R-:W2:Y:S04]  /*9880*/  LDL.LU R14, [R1+0x174] ;  /* 0x00017400010e7983 */ /* 0x002ea80000300800 */
[----:B-----5:R1:W-:Y:S02]  /*9890*/  STL.64 [R1+0x1e0], R4 ;  /* 0x0001e00401007387 */ /* 0x0203e40000100a00 */
[----:B-1----:R-:W-:-:S04]  /*98a0*/  @!P1 IADD3 R4, P0, R8, UR41, RZ ;  /* 0x0000002908049c10 */ /* 0x002fc8000ff1e0ff */
[----:B------:R-:W-:-:S05]  /*98b0*/  @!P1 IADD3.X R5, R9, UR40, RZ, P0, !PT ;  /* 0x0000002809059c10 */ /* 0x000fca00087fe4ff */
[----:B------:R1:W-:Y:S04]  /*98c0*/  @!P1 STL.64 [R1+0x140], R4 ;  /* 0x0001400401009387 */ /* 0x0003e80000100a00 */
[----:B-1----:R1:W5:Y:S01]  /*98d0*/  LDL.LU.64 R4, [R1+0x1e0] ;  /* 0x0001e00001047983 */ /* 0x0023620000300a00 */
[----:B------:R-:W-:Y:S01]  /*98e0*/  IADD3 R3, P0, R3, 0x180, RZ ;  /* 0x0000018003037810 */ /* 0x000fe20007f1e0ff */
[----:B------:R-:W-:Y:S04]  /*98f0*/  BSSY B1, `(.L_x_96) ;  /* 0x0000009000017945 */ /* 0x000fe80003800000 */
[----:B------:R-:W-:-:S02]  /*9900*/  IMAD.X R15, RZ, RZ, UR7, P0 ;  /* 0x00000007ff0f7e24 */ /* 0x000fc400080e06ff */
[----:B--2---:R-:W-:-:S05]  /*9910*/  @!P2 IMAD R14, R14, R17, R2 ;  /* 0x000000110e0ea224 */ /* 0x004fca00078e0202 */
[----:B------:R1:W-:Y:S01]  /*9920*/  @!P2 STG.E.U8 desc[UR50][R8.64+0x19], R14 ;  /* 0x0000190e0800a986 */ /* 0x0003e2000c101132 */
[----:B------:R-:W-:Y:S01]  /*9930*/  ISETP.LT.OR P2, PT, R0, 0x1a, !P3 ;  /* 0x0000001a0000780c */ /* 0x000fe20005f41670 */
[----:B------:R-:W-:-:S12]  /*9940*/  @P1 BRA `(.L_x_97) ;  /* 0x00000000000c1947 */ /* 0x000fd80003800000 */
[----:B------:R-:W2:Y:S02]  /*9950*/  LDG.E.U8 R16, desc[UR50][R234.64+0x18] ;  /* 0x00001832ea107981 */ /* 0x000ea4000c1e1100 */
[----:B--2---:R-:W-:-:S05]  /*9960*/  PRMT R2, R16, 0x8880, RZ ;  /* 0x0000888010027816 */ /* 0x004fca00000000ff */
[----:B------:R-:W-:-:S07]  /*9970*/  IMAD R2, R2, R18, RZ ;  /* 0x0000001202027224 */ /* 0x000fce00078e02ff */
.L_x_97:
[----:B------:R-:W-:Y:S05]  /*9980*/  BSYNC B1 ;  /* 0x0000000000017941 */ /* 0x000fea0003800000 */
.L_x_96:
[----:B-1----:R-:W2:Y:S01]  /*9990*/  LDL.LU R14, [R1+0x178] ;  /* 0x00017800010e7983 */ /* 0x002ea20000300800 */
[----:B------:R-:W-:-:S03]  /*99a0*/  IMAD.MOV.U32 R21, RZ, RZ, R15 ;  /* 0x000000ffff157224 */ /* 0x000fc600078e000f */
[----:B------:R1:W-:Y:S04]  /*99b0*/  STL.64 [R1+0x1e0], R10 ;  /* 0x0001e00a01007387 */ /* 0x0003e80000100a00 */
[----:B-1----:R-:W3:Y:S01]  /*99c0*/  LDL.LU.64 R10, [R1+0x140] ;  /* 0x00014000010a7983 */ /* 0x002ee20000300a00 */
[-C--:B------:R-:W-:Y:S02]  /*99d0*/  IMAD R21, R21, R6.reuse, RZ ;  /* 0x0000000615157224 */ /* 0x080fe400078e02ff */
[----:B-----5:R-:W-:-:S04]  /*99e0*/  IMAD.WIDE.U32 R4, R3, R6, R4 ;  /* 0x0000000603047225 */ /* 0x020fc800078e0004 */
[----:B------:R-:W-:Y:S01]  /*99f0*/  IMAD R7, R3, R7, R21 ;  /* 0x0000000703077224 */ /* 0x000fe200078e0215 */
[----:B------:R-:W-:Y:S01]  /*9a00*/  BSSY B1, `(.L_x_98) ;  /* 0x000000e000017945 */ /* 0x000fe20003800000 */
[----:B--2---:R-:W-:Y:S01]  /*9a10*/  @!P1 IMAD R15, R14, R17, R2 ;  /* 0x000000110e0f9224 */ /* 0x004fe200078e0202 */
[----:B------:R-:W-:-:S04]  /*9a20*/  @!P2 IADD3 R14, P0, R8, UR41, RZ ;  /* 0x00000029080eac10 */ /* 0x000fc8000ff1e0ff */
[----:B---3--:R1:W-:Y:S02]  /*9a30*/  @!P1 STG.E.U8 desc[UR50][R10.64+0x18], R15 ;  /* 0x0000180f0a009986 */ /* 0x0083e4000c101132 */
[----:B-1----:R-:W-:Y:S02]  /*9a40*/  @!P2 IADD3.X R15, R9, UR40, RZ, P0, !PT ;  /* 0x00000028090fac10 */ /* 0x002fe400087fe4ff */
[----:B------:R1:W5:Y:S01]  /*9a50*/  LDL.LU.64 R10, [R1+0x1e0] ;  /* 0x0001e000010a7983 */ /* 0x0003620000300a00 */
[----:B------:R-:W-:Y:S01]  /*9a60*/  IADD3 R20, P0, P1, R20, R12, R4 ;  /* 0x0000000c14147210 */ /* 0x000fe2000791e004 */
[----:B------:R-:W-:Y:S02]  /*9a70*/  IMAD.IADD R4, R7, 0x1, R5 ;  /* 0x0000000107047824 */ /* 0x000fe400078e0205 */
[----:B------:R1:W-:Y:S04]  /*9a80*/  STL [R1+0x14c], R7 ;  /* 0x00014c0701007387 */ /* 0x0003e80000100800 */
[----:B------:R1:W-:Y:S01]  /*9a90*/  STL [R1+0x140], R4 ;  /* 0x0001400401007387 */ /* 0x0003e20000100800 */
[----:B------:R-:W-:Y:S05]  /*9aa0*/  @P2 BRA `(.L_x_99) ;  /* 0x00000000000c2947 */ /* 0x000fea0003800000 */
[----:B------:R-:W2:Y:S02]  /*9ab0*/  LDG.E.U8 R16, desc[UR50][R234.64+0x19] ;  /* 0x00001932ea107981 */ /* 0x000ea4000c1e1100 */
[----:B--2---:R-:W-:-:S05]  /*9ac0*/  PRMT R2, R16, 0x8880, RZ ;  /* 0x0000888010027816 */ /* 0x004fca00000000ff */
[----:B------:R-:W-:-:S07]  /*9ad0*/  IMAD R2, R2, R18, RZ ;  /* 0x0000001202027224 */ /* 0x000fce00078e02ff */
.L_x_99:
[----:B------:R-:W-:Y:S05]  /*9ae0*/  BSYNC B1 ;  /* 0x0000000000017941 */ /* 0x000fea0003800000 */
.L_x_98:
[----:B-1----:R-:W2:Y:S04]  /*9af0*/  LDL.LU R4, [R1+0x17c] ;  /* 0x00017c0001047983 */ /* 0x002ea80000300800 */
[----:B------:R-:W3:Y:S04]  /*9b00*/  LDL.LU R21, [R1+0x140] ;  /* 0x0001400001157983 */ /* 0x000ee80000300800 */
[----:B------:R1:W-:Y:S04]  /*9b10*/  STL.64 [R1+0x1e0], R8 ;  /* 0x0001e00801007387 */ /* 0x0003e80000100a00 */
[----:B-1----:R-:W4:Y:S01]  /*9b20*/  LDL.64 R8, [R1+0x1c8] ;  /* 0x0001c80001087983 */ /* 0x002f220000100a00 */
[----:B--2---:R-:W-:-:S02]  /*9b30*/  @!P2 IMAD R7, R4, R17, R2 ;  /* 0x000000110407a224 */ /* 0x004fc400078e0202 */
[----:B----4-:R-:W-:Y:S02]  /*9b40*/  IMAD.WIDE.U32 R4, R23, R6, R8 ;  /* 0x0000000617047225 */ /* 0x010fe400078e0008 */
[----:B------:R-:W2:Y:S01]  /*9b50*/  LDL.LU R23, [R1+0x148] ;  /* 0x0001480001177983 */ /* 0x000ea20000300800 */
[----:B---3--:R-:W-:-:S03]  /*9b60*/  IADD3.X R21, R9, R13, R21, P0, P1 ;  /* 0x0000000d09157210 */ /* 0x008fc600007e2415 */
[----:B------:R1:W5:Y:S01]  /*9b70*/  LDL.LU.64 R8, [R1+0x1e0] ;  /* 0x0001e00001087983 */ /* 0x0003620000300a00 */
[----:B------:R-:W-:Y:S01]  /*9b80*/  ISETP.GE.AND P5, PT, R22, 0x101, PT ;  /* 0x000001011600780c */ /* 0x000fe20003fa6270 */
[----:B------:R-:W-:Y:S01]  /*9b90*/  BSSY B1, `(.L_x_100) ;  /* 0x000000e000017945 */ /* 0x000fe20003800000 */
[----:B------:R-:W-:Y:S01]  /*9ba0*/  LOP3.LUT R19, R19, 0xfffffffb, RZ, 0xc0, !PT ;  /* 0xfffffffb13137812 */ /* 0x000fe200078ec0ff */
[----:B------:R3:W-:Y:S10]  /*9bb0*/  @!P2 STG.E.U8 desc[UR50][R14.64+0x19], R7 ;  /* 0x000019070e00a986 */ /* 0x0007f4000c101132 */
[----:B------:R-:W-:-:S02]  /*9bc0*/  @P5 LOP3.LUT R19, R19, 0x4, RZ, 0xfc, !PT ;  /* 0x0000000413135812 */ /* 0x000fc400078efcff */
[----:B---3--:R-:W-:Y:S02]  /*9bd0*/  IADD3 R14, P1, R4, R12, RZ ;  /* 0x0000000c040e7210 */ /* 0x008fe40007f3e0ff */
[----:B-----5:R-:W-:Y:S02]  /*9be0*/  IADD3 R4, P0, R10, UR43, RZ ;  /* 0x0000002b0a047c10 */ /* 0x020fe4000ff1e0ff */
[----:B--2---:R-:W-:Y:S02]  /*9bf0*/  IADD3.X R15, R13, R5, R23, P1, !PT ;  /* 0x000000050d0f7210 */ /* 0x004fe40000ffe417 */
[C---:B------:R-:W-:Y:S02]  /*9c00*/  ISETP.LT.OR P1, PT, R0.reuse, 0x1, !P5 ;  /* 0x000000010000780c */ /* 0x040fe40006f21670 */
[----:B------:R-:W-:Y:S02]  /*9c10*/  IADD3.X R5, R11, UR42, RZ, P0, !PT ;  /* 0x0000002a0b057c10 */ /* 0x000fe400087fe4ff */
[----:B------:R-:W-:-:S09]  /*9c20*/  ISETP.LT.OR P0, PT, R0, 0x2, !P5 ;  /* 0x000000020000780c */ /* 0x000fd20006f01670 */
[----:B-1----:R-:W-:Y:S05]  /*9c30*/  @P1 BRA `(.L_x_101) ;  /* 0x00000000000c1947 */ /* 0x002fea0003800000 */
[----:B------:R-:W2:Y:S02]  /*9c40*/  LDG.E.U8 R16, desc[UR50][R14.64] ;  /* 0x000000320e107981 */ /* 0x000ea4000c1e1100 */
[----:B--2---:R-:W-:-:S05]  /*9c50*/  PRMT R2, R16, 0x8880, RZ ;  /* 0x0000888010027816 */ /* 0x004fca00000000ff */
[----:B------:R-:W-:-:S07]  /*9c60*/  IMAD R2, R2, R18, RZ ;  /* 0x0000001202027224 */ /* 0x000fce00078e02ff */
.L_x_101:
[----:B------:R-:W-:Y:S05]  /*9c70*/  BSYNC B1 ;  /* 0x0000000000017941 */ /* 0x000fea0003800000 */
.L_x_100:
        /* <DEDUP_REMOVED lines=8> */
.L_x_103:
[----:B------:R-:W-:Y:S05]  /*9d00*/  BSYNC B1 ;  /* 0x0000000000017941 */ /* 0x000fea0003800000 */
.L_x_102:
[----:B-1----:R-:W2:Y:S01]  /*9d10*/  LDL.LU R7, [R1+0x104] ;  /* 0x0001040001077983 */ /* 0x002ea20000300800 */
[----:B------:R-:W-:-:S03]  /*9d20*/  ISETP.GE.AND P2, PT, R22, 0x109, PT ;  /* 0x000001091600780c */ /* 0x000fc60003f46270 */
[----:B------:R1:W-:Y:S01]  /*9d30*/  STL.64 [R1+0x1e0], R8 ;  /* 0x0001e00801007387 */ /* 0x0003e20000100a00 */
[----:B--2---:R-:W-:-:S05]  /*9d40*/  @!P0 IMAD R7, R7, R17, R2 ;  /* 0x0000001107078224 */ /* 0x004fca00078e0202 */
[----:B------:R-:W-:Y:S01]  /*9d50*/  @!P0 STG.E.U8 desc[UR50][R4.64+0x1], R7 ;  /* 0x0000010704008986 */ /* 0x000fe2000c101132 */
[----:B------:R-:W-:-:S13]  /*9d60*/  ISETP.LT.OR P0, PT, R0, 0x1, !P2 ;  /* 0x000000010000780c */ /* 0x000fda0005701670 */
[----:B-1----:R-:W-:-:S04]  /*9d70*/  @!P0 IADD3 R8, P1, R4, UR41, RZ ;  /* 0x0000002904088c10 */ /* 0x002fc8000ff3e0ff */
[----:B------:R-:W-:-:S05]  /*9d80*/  @!P0 IADD3.X R9, R5, UR40, RZ, P1, !PT ;  /* 0x0000002805098c10 */ /* 0x000fca0008ffe4ff */
[----:B------:R1:W-:Y:S04]  /*9d90*/  @!P0 STL.64 [R1+0x140], R8 ;  /* 0x0001400801008387 */ /* 0x0003e80000100a00 */
[----:B-1----:R1:W5:Y:S01]  /*9da0*/  LDL.LU.64 R8, [R1+0x1e0] ;  /* 0x0001e00001087983 */ /* 0x0023620000300a00 */
[----:B------:R-:W-:Y:S04]  /*9db0*/  BSSY B1, `(.L_x_104) ;  /* 0x0000005000017945 */ /* 0x000fe80003800000 */
[----:B------:R-:W-:Y:S05]  /*9dc0*/  @P0 BRA `(.L_x_105) ;  /* 0x00000000000c0947 */ /* 0x000fea0003800000 */
[----:B------:R-:W2:Y:S02]  /*9dd0*/  LDG.E.U8 R16, desc[UR50][R232.64] ;  /* 0x00000032e8107981 */ /* 0x000ea4000c1e1100 */
[----:B--2---:R-:W-:-:S05]  /*9de0*/  PRMT R2, R16, 0x8880, RZ ;  /* 0x0000888010027816 */ /* 0x004fca00000000ff */
[----:B------:R-:W-:-:S07]  /*9df0*/  IMAD R2, R2, R18, RZ ;  /* 0x0000001202027224 */ /* 0x000fce00078e02ff */
.L_x_105:
[----:B------:R-:W-:Y:S05]  /*9e00*/  BSYNC B1 ;  /* 0x0000000000017941 */ /* 0x000fea0003800000 */
.L_x_104:
[----:B------:R2:W-:Y:S04]  /*9e10*/  STL.64 [R1+0x1e8], R10 ;  /* 0x0001e80a01007387 */ /* 0x0005e80000100a00 */
[----:B--2---:R-:W2:Y:S04]  /*9e20*/  LDL.LU.64 R10, [R1+0x140] ;  /* 0x00014000010a7983 */ /* 0x004ea80000300a00 */
[----:B------:R-:W3:Y:S01]  /*9e30*/  LDL.LU R7, [R1+0x108] ;  /* 0x0001080001077983 */ /* 0x000ee20000300800 */
[----:B------:R-:W-:-:S03]  /*9e40*/  ISETP.LT.OR P1, PT, R0, 0x2, !P2 ;  /* 0x000000020000780c */ /* 0x000fc60005721670 */
[----:B-----5:R2:W-:Y:S02]  /*9e50*/  STL.64 [R1+0x1e0], R8 ;  /* 0x0001e00801007387 */ /* 0x0205e40000100a00 */
[----:B--2---:R-:W-:-:S08]  /*9e60*/  IMAD.MOV.U32 R8, RZ, RZ, R10 ;  /* 0x000000ffff087224 */ /* 0x004fd000078e000a */
[----:B------:R-:W-:Y:S01]  /*9e70*/  @!P1 IADD3 R10, P4, R4, UR41, RZ ;  /* 0x00000029040a9c10 */ /* 0x000fe2000ff9e0ff */
[----:B------:R-:W-:Y:S02]  /*9e80*/  IMAD.MOV.U32 R9, RZ, RZ, R11 ;  /* 0x000000ffff097224 */ /* 0x000fe400078e000b */
[----:B---3--:R-:W-:Y:S01]  /*9e90*/  @!P0 IMAD R7, R7, R17, R2 ;  /* 0x0000001107078224 */ /* 0x008fe200078e0202 */
[----:B------:R-:W-:-:S04]  /*9ea0*/  @!P1 IADD3.X R11, R5, UR40, RZ, P4, !PT ;  /* 0x00000028050b9c10 */ /* 0x000fc8000a7fe4ff */
[----:B------:R-:W-:Y:S04]  /*9eb0*/  @!P0 STG.E.U8 desc[UR50][R8.64], R7 ;  /* 0x0000000708008986 */ /* 0x000fe8000c101132 */
[----:B------:R2:W-:Y:S04]  /*9ec0*/  @!P1 STL.64 [R1+0x100], R10 ;  /* 0x0001000a01009387 */ /* 0x0005e80000100a00 */
[----:B--2---:R2:W5:Y:S04]  /*9ed0*/  LDL.LU.64 R10, [R1+0x1e8] ;  /* 0x0001e800010a7983 */ /* 0x0045680000300a00 */
[----:B------:R2:W5:Y:S01]  /*9ee0*/  LDL.LU.64 R8, [R1+0x1e0] ;  /* 0x0001e00001087983 */ /* 0x0005620000300a00 */
[----:B------:R-:W-:Y:S04]  /*9ef0*/  BSSY B1, `(.L_x_106) ;  /* 0x0000005000017945 */ /* 0x000fe80003800000 */
[----:B------:R-:W-:Y:S05]  /*9f00*/  @P1 BRA `(.L_x_107) ;  /* 0x00000000000c1947 */ /* 0x000fea0003800000 */
[----:B------:R-:W3:Y:S02]  /*9f10*/  LDG.E.U8 R16, desc[UR50][R232.64+0x1] ;  /* 0x00000132e8107981 */ /* 0x000ee4000c1e1100 */
[----:B---3--:R-:W-:-:S05]  /*9f20*/  PRMT R2, R16, 0x8880, RZ ;  /* 0x0000888010027816 */ /* 0x008fca00000000ff */
[----:B------:R-:W-:-:S07]  /*9f30*/  IMAD R2, R2, R18, RZ ;  /* 0x0000001202027224 */ /* 0x000fce00078e02ff */
.L_x_107:
[----:B------:R-:W-:Y:S05]  /*9f40*/  BSYNC B1 ;  /* 0x0000000000017941 */ /* 0x000fea0003800000 */
.L_x_106:
[----:B------:R-:W3:Y:S04]  /*9f50*/  LDL.LU R7, [R1+0x10c] ;  /* 0x00010c0001077983 */ /* 0x000ee80000300800 */
[----:B------:R4:W-:Y:S04]  /*9f60*/  STL.64 [R1+0x1e0], R4 ;  /* 0x0001e00401007387 */ /* 0x0009e80000100a00 */
[----:B----4-:R-:W4:Y:S01]  /*9f70*/  LDL.LU.64 R4, [R1+0x100] ;  /* 0x0001000001047983 */ /* 0x010f220000300a00 */
[----:B---3--:R-:W-:-:S05]  /*9f80*/  @!P1 IMAD R7, R7, R17, R2 ;  /* 0x0000001107079224 */ /* 0x008fca00078e0202 */
[----:B----4-:R3:W-:Y:S04]  /*9f90*/  @!P1 STG.E.U8 desc[UR50][R4.64+0x1], R7 ;  /* 0x0000010704009986 */ /* 0x0107e8000c101132 */
[----:B---3--:R3:W5:Y:S01]  /*9fa0*/  LDL.LU.64 R4, [R1+0x1e0] ;  /* 0x0001e00001047983 */ /* 0x0087620000300a00 */
[----:B------:R-:W-:Y:S01]  /*9fb0*/  ISETP.LT.OR P0, PT, R0, 0x9, !P5 ;  /* 0x000000090000780c */ /* 0x000fe20006f01670 */
[----:B------:R-:W-:-:S12]  /*9fc0*/  BSSY B1, `(.L_x_108) ;  /* 0x0000005000017945 */ /* 0x000fd80003800000 */
[----:B---3--:R-:W-:Y:S05]  /*9fd0*/  @P0 BRA `(.L_x_109) ;  /* 0x00000000000c0947 */ /* 0x008fea0003800000 */
[----:B------:R-:W3:Y:S02]  /*9fe0*/  LDG.E.U8 R16, desc[UR50][R14.64+0x8] ;  /* 0x000008320e107981 */ /* 0x000ee4000c1e1100 */
[----:B---3--:R-:W-:-:S05]  /*9ff0*/  PRMT R2, R16, 0x8880, RZ ;  /* 0x0000888010027816 */ /* 0x008fca00000000ff */
[----:B------:R-:W-:-:S07]  /*a000*/  IMAD R2, R2, R18, RZ ;  /* 0x0000001202027224 */ /* 0x000fce00078e02ff */
.L_x_109:
[----:B------:R-:W-:Y:S05]  /*a010*/  BSYNC B1 ;  /* 0x0000000000017941 */ /* 0x000fea0003800000 */
.L_x_108:
[----:B------:R-:W3:Y:S01]  /*a020*/  LDL.LU R7, [R1+0x110] ;  /* 0x0001100001077983 */ /* 0x000ee20000300800 */
[----:B------:R-:W-:Y:S01]  /*a030*/  ISETP.LT.OR P1, PT, R0, 0xa, !P5 ;  /* 0x0000000a0000780c */ /* 0x000fe20006f21670 */
[----:B------:R-:W-:Y:S01]  /*a040*/  BSSY B1, `(.L_x_110) ;  /* 0x0000007000017945 */ /* 0x000fe20003800000 */
[----:B---3--:R-:W-:-:S05]  /*a050*/  @!P0 IMAD R7, R7, R17, R2 ;  /* 0x0000001107078224 */ /* 0x008fca00078e0202 */
[----:B-----5:R3:W-:Y:S06]  /*a060*/  @!P0 STG.E.U8 desc[UR50][R4.64+0x8], R7 ;  /* 0x0000080704008986 */ /* 0x0207ec000c101132 */
[----:B------:R-:W-:Y:S05]  /*a070*/  @P1 BRA `(.L_x_111) ;  /* 0x00000000000c1947 */ /* 0x000fea0003800000 */
[----:B------:R-:W4:Y:S02]  /*a080*/  LDG.E.U8 R16, desc[UR50][R14.64+0x9] ;  /* 0x000009320e107981 */ /* 0x000f24000c1e1100 */
[----:B----4-:R-:W-:-:S05]  /*a090*/  PRMT R2, R16, 0x8880, RZ ;  /* 0x0000888010027816 */ /* 0x010fca00000000ff */
[----:B------:R-:W-:-:S07]  /*a0a0*/  IMAD R2, R2, R18, RZ ;  /* 0x0000001202027224 */ /* 0x000fce00078e02ff */
.L_x_111:
[----:B------:R-:W-:Y:S05]  /*a0b0*/  BSYNC B1 ;  /* 0x0000000000017941 */ /* 0x000fea0003800000 */
.L_x_110:
[----:B------:R4:W-:Y:S04]  /*a0c0*/  STL.64 [R1+0x1e0], R8 ;  /* 0x0001e00801007387 */ /* 0x0009e80000100a00 */
[----:B---3--:R-:W3:Y:S01]  /*a0d0*/  LDL.LU R7, [R1+0x114] ;  /* 0x0001140001077983 */ /* 0x008ee20000300800 */
[----:B------:R-:W-:-:S13]  /*a0e0*/  ISETP.LT.OR P0, PT, R0, 0x9, !P2 ;  /* 0x000000090000780c */ /* 0x000fda0005701670 */
[----:B----4-:R-:W-:-:S04]  /*a0f0*/  @!P0 IADD3 R8, P4, R4, UR41, RZ ;  /* 0x0000002904088c10 */ /* 0x010fc8000ff9e0ff */
[----:B------:R-:W-:-:S05]  /*a100*/  @!P0 IADD3.X R9, R5, UR40, RZ, P4, !PT ;  /* 0x0000002805098c10 */ /* 0x000fca000a7fe4ff */
[----:B------:R4:W-:Y:S04]  /*a110*/  @!P0 STL.64 [R1+0x108], R8 ;  /* 0x0001080801008387 */ /* 0x0009e80000100a00 */
[----:B----4-:R4:W5:Y:S01]  /*a120*/  LDL.LU.64 R8, [R1+0x1e0] ;  /* 0x0001e00001087983 */ /* 0x0109620000300a00 */
[----:B------:R-:W-:Y:S01]  /*a130*/  BSSY B1, `(.L_x_112) ;  /* 0x0000007000017945 */ /* 0x000fe20003800000 */
[----:B---3--:R-:W-:-:S05]  /*a140*/  @!P1 IMAD R7, R7, R17, R2 ;  /* 0x0000001107079224 */ /* 0x008fca00078e0202 */
[----:B------:R4:W-:Y:S01]  /*a150*/  @!P1 STG.E.U8 desc[UR50][R4.64+0x9], R7 ;  /* 0x0000090704009986 */ /* 0x0009e2000c101132 */
[----:B------:R-:W-:Y:S05]  /*a160*/  @P0 BRA `(.L_x_113) ;  /* 0x00000000000c0947 */ /* 0x000fea0003800000 */
[----:B------:R-:W3:Y:S02]  /*a170*/  LDG.E.U8 R16, desc[UR50][R232.64+0x8] ;  /* 0x00000832e8107981 */ /* 0x000ee4000c1e1100 */
[----:B---3--:R-:W-:-:S05]  /*a180*/  PRMT R2, R16, 0x8880, RZ ;  /* 0x0000888010027816 */ /* 0x008fca00000000ff */
[----:B------:R-:W-:-:S07]  /*a190*/  IMAD R2, R2, R18, RZ ;  /* 0x0000001202027224 */ /* 0x000fce00078e02ff */
.L_x_113:
[----:B------:R-:W-:Y:S05]  /*a1a0*/  BSYNC B1 ;  /* 0x0000000000017941 */ /* 0x000fea0003800000 */
.L_x_112:
[----:B------:R-:W-:Y:S04]  /*a1b0*/  STL.64 [R1+0x1e8], R10 ;  /* 0x0001e80a01007387 */ /* 0x000fe80000100a00 */
[----:B----4-:R-:W3:Y:S04]  /*a1c0*/  LDL.LU R7, [R1+0x118] ;  /* 0x0001180001077983 */ /* 0x010ee80000300800 */
[----:B-----5:R4:W-:Y:S04]  /*a1d0*/  STL.64 [R1+0x1e0], R8 ;  /* 0x0001e00801007387 */ /* 0x0209e80000100a00 */
[----:B----4-:R-:W4:Y:S01]  /*a1e0*/  LDL.LU.64 R8, [R1+0x108] ;  /* 0x0001080001087983 */ /* 0x010f220000300a00 */
[----:B------:R-:W-:-:S13]  /*a1f0*/  ISETP.LT.OR P1, PT, R0, 0xa, !P2 ;  /* 0x0000000a0000780c */ /* 0x000fda0005721670 */
[----:B------:R-:W-:-:S04]  /*a200*/  @!P1 IADD3 R10, P4, R4, UR41, RZ ;  /* 0x00000029040a9c10 */ /* 0x000fc8000ff9e0ff */
[----:B------:R-:W-:-:S05]  /*a210*/  @!P1 IADD3.X R11, R5, UR40, RZ, P4, !PT ;  /* 0x00000028050b9c10 */ /* 0x000fca000a7fe4ff */
[----:B------:R0:W-:Y:S04]  /*a220*/  @!P1 STL.64 [R1+0x100], R10 ;  /* 0x0001000a01009387 */ /* 0x0001e80000100a00 */
[----:B0-----:R0:W5:Y:S01]  /*a230*/  LDL.LU.64 R10, [R1+0x1e8] ;  /* 0x0001e800010a7983 */ /* 0x0011620000300a00 */
[----:B---3--:R-:W-:-:S05]  /*a240*/  @!P0 IMAD R7, R7, R17, R2 ;  /* 0x0000001107078224 */ /* 0x008fca00078e0202 */
[----:B----4-:R3:W-:Y:S04]  /*a250*/  @!P0 STG.E.U8 desc[UR50][R8.64+0x8], R7 ;  /* 0x0000080708008986 */ /* 0x0107e8000c101132 */
[----:B---3--:R0:W5:Y:S01]  /*a260*/  LDL.LU.64 R8, [R1+0x1e0] ;  /* 0x0001e00001087983 */ /* 0x0081620000300a00 */
[----:B------:R-:W-:Y:S04]  /*a270*/  BSSY B1, `(.L_x_114) ;  /* 0x0000005000017945 */ /* 0x000fe80003800000 */
[----:B------:R-:W-:Y:S05]  /*a280*/  @P1 BRA `(.L_x_115) ;  /* 0x00000000000c1947 */ /* 0x000fea0003800000 */
[----:B------:R-:W3:Y:S02]  /*a290*/  LDG.E.U8 R16, desc[UR50][R232.64+0x9] ;  /* 0x00000932e8107981 */ /* 0x000ee4000c1e1100 */
[----:B---3--:R-:W-:-:S05]  /*a2a0*/  PRMT R2, R16, 0x8880, RZ ;  /* 0x0000888010027816 */ /* 0x008fca00000000ff */
[----:B------:R-:W-:-:S07]  /*a2b0*/  IMAD R2, R2, R18, RZ ;  /* 0x0000001202027224 */ /* 0x000fce00078e02ff */
.L_x_115:
[----:B------:R-:W-:Y:S05]  /*a2c0*/  BSYNC B1 ;  /* 0x0000000000017941 */ /* 0x000fea0003800000 */
.L_x_114:
        /* <DEDUP_REMOVED lines=12> */
.L_x_117:
[----:B------:R-:W-:Y:S05]  /*a390*/  BSYNC B1 ;  /* 0x0000000000017941 */ /* 0x000fea0003800000 */
.L_x_116:
        /* <DEDUP_REMOVED lines=9> */
.L_x_119:
[----:B------:R-:W-:Y:S05]  /*a430*/  BSYNC B1 ;  /* 0x0000000000017941 */ /* 0x000fea0003800000 */
.L_x_118:
        /* <DEDUP_REMOVED lines=14> */
.L_x_121:
[----:B------:R-:W-:Y:S05]  /*a520*/  BSYNC B1 ;  /* 0x0000000000017941 */ /* 0x000fea0003800000 */
.L_x_120:
        /* <DEDUP_REMOVED lines=17> */
.L_x_123:
[----:B------:R-:W-:Y:S05]  /*a640*/  BSYNC B1 ;  /* 0x0000000000017941 */ /* 0x000fea0003800000 */
.L_x_122:
        /* <DEDUP_REMOVED lines=12> */
.L_x_125:
[----:B------:R-:W-:Y:S05]  /*a710*/  BSYNC B1 ;  /* 0x0000000000017941 */ /* 0x000fea0003800000 */
.L_x_124:
        /* <DEDUP_REMOVED lines=9> */
.L_x_127:
[----:B------:R-:W-:Y:S05]  /*a7b0*/  BSYNC B1 ;  /* 0x0000000000017941 */ /* 0x000fea0003800000 */
.L_x_126:
        /* <DEDUP_REMOVED lines=14> */
.L_x_129:
[----:B------:R-:W-:Y:S05]  /*a8a0*/  BSYNC B1 ;  /* 0x0000000000017941 */ /* 0x000fea0003800000 */
.L_x_128:
        /* <DEDUP_REMOVED lines=17> */
.L_x_131:
[----:B------:R-:W-:Y:S05]  /*a9c0*/  BSYNC B1 ;  /* 0x0000000000017941 */ /* 0x000fea0003800000 */
.L_x_130:
[----:B------:R-:W3:Y:S04]  /*a9d0*/  LDL.LU R7, [R1+0x13c] ;  /* 0x00013c0001077983 */ /* 0x000ee80000300800 */
[----:B------:R4:W-:Y:S04]  /*a9e0*/  STL.64 [R1+0x1f0], R14 ;  /* 0x0001f00e01007387 */ /* 0x0009e80000100a00 */
[----:B----4-:R-:W4:Y:S04]  /*a9f0*/  LDL.LU.64 R14, [R1+0x1c8] ;  /* 0x0001c800010e7983 */ /* 0x010f280000300a00 */
[----:B-----5:R0:W-:Y:S04]  /*aa00*/  STL.64 [R1+0x1e8], R8 ;  /* 0x0001e80801007387 */ /* 0x0201e80000100a00 */
[----:B0-----:R-:W2:Y:S04]  /*aa10*/  LDL.LU.64 R8, [R1+0x100] ;  /* 0x0001000001087983 */ /* 0x001ea80000300a00 */
[----:B------:R0:W-:Y:S04]  /*aa20*/  STL.64 [R1+0x1e0], R4 ;  /* 0x0001e00401007387 */ /* 0x0001e80000100a00 */
[----:B0-----:R-:W2:Y:S01]  /*aa30*/  LDL.LU R5, [R1+0x14c] ;  /* 0x00014c0001057983 */ /* 0x001ea20000300800 */
[----:B---3--:R-:W-:-:S02]  /*aa40*/  @!P1 IMAD R23, R7, R17, R2 ;  /* 0x0000001107179224 */ /* 0x008fc400078e0202 */
[----:B----4-:R-:W-:Y:S02]  /*aa50*/  IMAD.WIDE.U32 R6, R3, R6, R14 ;  /* 0x0000000603067225 */ /* 0x010fe400078e000e */
[----:B------:R0:W5:Y:S01]  /*aa60*/  LDL.LU.64 R14, [R1+0x1f0] ;  /* 0x0001f000010e7983 */ /* 0x0001620000300a00 */
[----:B------:R-:W-:-:S03]  /*aa70*/  IADD3 R12, P0, R6, R12, RZ ;  /* 0x0000000c060c7210 */ /* 0x000fc60007f1e0ff */
[----:B--2---:R2:W-:Y:S01]  /*aa80*/  @!P1 STG.E.U8 desc[UR50][R8.64+0x19], R23 ;  /* 0x0000191708009986 */ /* 0x0045e2000c101132 */
[----:B------:R-:W-:-:S03]  /*aa90*/  ISETP.GE.AND P1, PT, R22, 0x181, PT ;  /* 0x000001811600780c */ /* 0x000fc60003f26270 */
[----:B--2---:R0:W5:Y:S01]  /*aaa0*/  LDL.LU.64 R8, [R1+0x1e8] ;  /* 0x0001e80001087983 */ /* 0x0041620000300a00 */
[----:B------:R-:W-:-:S03]  /*aab0*/  IADD3.X R13, R13, R7, R5, P0, !PT ;  /* 0x000000070d0d7210 */ /* 0x000fc600007fe405 */
[----:B------:R-:W2:Y:S01]  /*aac0*/  LDL.LU R23, [R1+0xc0] ;  /* 0x0000c00001177983 */ /* 0x000ea20000300800 */
[----:B------:R-:W-:-:S13]  /*aad0*/  ISETP.LT.OR P0, PT, R0, 0x1, !P1 ;  /* 0x000000010000780c */ /* 0x000fda0004f01670 */
[----:B------:R-:W3:Y:S01]  /*aae0*/  @!P0 LDG.E.U8 R16, desc[UR50][R12.64] ;  /* 0x000000320c108981 */ /* 0x000ee2000c1e1100 */
[----:B------:R-:W-:Y:S02]  /*aaf0*/  IMAD.U32 R6, RZ, RZ, UR13 ;  /* 0x0000000dff067e24 */ /* 0x000fe4000f8e00ff */
[----:B------:R-:W-:Y:S02]  /*ab00*/  IMAD.U32 R7, RZ, RZ, UR12 ;  /* 0x0000000cff077e24 */ /* 0x000fe4000f8e00ff */
[----:B------:R-:W-:Y:S02]  /*ab10*/  IMAD R5, R6, 0x180, RZ ;  /* 0x0000018006057824 */ /* 0x000fe400078e02ff */
[----:B------:R-:W-:-:S04]  /*ab20*/  IMAD.WIDE.U32 R6, R7, 0x180, R10 ;  /* 0x0000018007067825 */ /* 0x000fc800078e000a */
[----:B------:R-:W-:Y:S02]  /*ab30*/  IMAD.IADD R5, R7, 0x1, R5 ;  /* 0x0000000107057824 */ /* 0x000fe400078e0205 */
[----:B------:R-:W-:-:S05]  /*ab40*/  @!P0 IMAD.MOV.U32 R4, RZ, RZ, R6 ;  /* 0x000000ffff048224 */ /* 0x000fca00078e0006 */
[----:B------:R-:W-:Y:S01]  /*ab50*/  STL.64 [R1+0x100], R4 ;  /* 0x0001000401007387 */ /* 0x000fe20000100a00 */
[----:B---3--:R-:W-:-:S05]  /*ab60*/  @!P0 PRMT R3, R16, 0x8880, RZ ;  /* 0x0000888010038816 */ /* 0x008fca00000000ff */
[----:B------:R-:W-:-:S04]  /*ab70*/  @!P0 IMAD R2, R3, R18, RZ ;  /* 0x0000001203028224 */ /* 0x000fc800078e02ff */
[----:B--2---:R-:W-:-:S05]  /*ab80*/  @!P0 IMAD R3, R23, R17, R2 ;  /* 0x0000001117038224 */ /* 0x004fca00078e0202 */
[----:B------:R2:W-:Y:S04]  /*ab90*/  @!P0 STG.E.U8 desc[UR50][R4.64], R3 ;  /* 0x0000000304008986 */ /* 0x0005e8000c101132 */
[----:B--2---:R0:W5:Y:S01]  /*aba0*/  LDL.LU.64 R4, [R1+0x1e0] ;  /* 0x0001e00001047983 */ /* 0x0041620000300a00 */
[----:B------:R-:W-:Y:S01]  /*abb0*/  ISETP.LT.OR P5, PT, R0, 0x2, !P1 ;  /* 0x000000020000780c */ /* 0x000fe20004fa1670 */
[----:B------:R-:W-:-:S12]  /*abc0*/  BSSY B1, `(.L_x_132) ;  /* 0x0000005000017945 */ /* 0x000fd80003800000 */
[----:B0-----:R-:W-:Y:S05]  /*abd0*/  @P5 BRA `(.L_x_133) ;  /* 0x00000000000c5947 */ /* 0x001fea0003800000 */
[----:B------:R-:W2:Y:S02]  /*abe0*/  LDG.E.U8 R16, desc[UR50][R12.64+0x1] ;  /* 0x000001320c107981 */ /* 0x000ea4000c1e1100 */
[----:B--2---:R-:W-:-:S05]  /*abf0*/  PRMT R2, R16, 0x8880, RZ ;  /* 0x0000888010027816 */ /* 0x004fca00000000ff */
[----:B------:R-:W-:-:S07]  /*ac00*/  IMAD R2, R2, R18, RZ ;  /* 0x0000001202027224 */ /* 0x000fce00078e02ff */
.L_x_133:
[----:B------:R-:W-:Y:S05]  /*ac10*/  BSYNC B1 ;  /* 0x0000000000017941 */ /* 0x000fea0003800000 */
.L_x_132:
[----:B-----5:R0:W-:Y:S01]  /*ac20*/  STL.64 [R1+0x1e0], R4 ;  /* 0x0001e00401007387 */ /* 0x0201e20000100a00 */
[----:B------:R-:W-:-:S03]  /*ac30*/  ISETP.GE.AND P0, PT, R22, 0x189, PT ;  /* 0x000001891600780c */ /* 0x000fc60003f06270 */
[----:B------:R-:W2:Y:S01]  /*ac40*/  LDL.LU R3, [R1+0xc4] ;  /* 0x0000c40001037983 */ /* 0x000ea20000300800 */
[----:B------:R-:W-:-:S03]  /*ac50*/  LOP3.LUT R19, R19, 0xffffffbf, RZ, 0xc0, !PT ;  /* 0xffffffbf13137812 */ /* 0x000fc600078ec0ff */
[----:B------:R-:W3:Y:S01]  /*ac60*/  LDL.64 R22, [R1+0x100] ;  /* 0x0001000001167983 */ /* 0x000ee20000100a00 */
[----:B------:R-:W-:Y:S02]  /*ac70*/  ISETP.LT.OR P4, PT, R0, 0x1, !P0 ;  /* 0x000000010000780c */ /* 0x000fe40004781670 */
[----:B------:R-:W-:-:S11]  /*ac80*/  @P1 LOP3.LUT R19, R19, 0x40, RZ, 0xfc, !PT ;  /* 0x0000004013131812 */ /* 0x000fd600078efcff */
[----:B0-----:R-:W-:-:S04]  /*ac90*/  @!P4 IADD3 R4, P1, R6, UR41, RZ ;  /* 0x000000290604cc10 */ /* 0x001fc8000ff3e0ff */
[----:B---3--:R-:W-:-:S05]  /*aca0*/  @!P4 IADD3.X R5, R23, UR40, RZ, P1, !PT ;  /* 0x000000281705cc10 */ /* 0x008fca0008ffe4ff */
[----:B------:R0:W-:Y:S04]  /*acb0*/  @!P4 STL.64 [R1+0x108], R4 ;  /* 0x000108040100c387 */ /* 0x0001e80000100a00 */
[----:B0-----:R0:W5:Y:S01]  /*acc0*/  LDL.LU.64 R4, [R1+0x1e0] ;  /* 0x0001e00001047983 */ /* 0x0011620000300a00 */
[----:B--2---:R-:W-:Y:S02]  /*acd0*/  @!P5 IMAD R3, R3, R17, R2 ;  /* 0x000000110303d224 */ /* 0x004fe400078e0202 */
[----:B------:R-:W-:-:S05]  /*ace0*/  @!P5 IMAD.MOV.U32 R22, RZ, RZ, R6 ;  /* 0x000000ffff16d224 */ /* 0x000fca00078e0006 */
[----:B------:R0:W-:Y:S01]  /*acf0*/  @!P5 STG.E.U8 desc[UR50][R22.64+0x1], R3 ;  /* 0x000001031600d986 */ /* 0x0001e2000c101132 */
[----:B------:R-:W-:Y:S01]  /*ad00*/  BSSY B1, `(.L_x_134) ;  /* 0x0000006000017945 */ /* 0x000fe20003800000 */
[----:B------:R-:W-:-:S03]  /*ad10*/  LOP3.LUT P1, RZ, R19, 0x40, RZ, 0xc0, !PT ;  /* 0x0000004013ff7812 */ /* 0x000fc6000782c0ff */
[----:B------:R-:W-:Y:S10]  /*ad20*/  @P4 BRA `(.L_x_135) ;  /* 0x00000000000c4947 */ /* 0x000ff40003800000 */
[----:B------:R-:W2:Y:S02]  /*ad30*/  LDG.E.U8 R16, desc[UR50][R20.64] ;  /* 0x0000003214107981 */ /* 0x000ea4000c1e1100 */
[----:B--2---:R-:W-:-:S05]  /*ad40*/  PRMT R2, R16, 0x8880, RZ ;  /* 0x0000888010027816 */ /* 0x004fca00000000ff */
[----:B------:R-:W-:-:S07]  /*ad50*/  IMAD R2, R2, R18, RZ ;  /* 0x0000001202027224 */ /* 0x000fce00078e02ff */
.L_x_135:
[----:B------:R-:W-:Y:S05]  /*ad60*/  BSYNC B1 ;  /* 0x0000000000017941 */ /* 0x000fea0003800000 */
.L_x_134:
[----:B------:R2:W-:Y:S04]  /*ad70*/  STL.64 [R1+0x1e8], R8 ;  /* 0x0001e80801007387 */ /* 0x0005e80000100a00 */
[----:B--2---:R-:W2:Y:S04]  /*ad80*/  LDL.64 R8, [R1+0x100] ;  /* 0x0001000001087983 */ /* 0x004ea80000100a00 */
[----:B0-----:R-:W3:Y:S04]  /*ad90*/  LDL.LU R3, [R1+0xc8] ;  /* 0x0000c80001037983 */ /* 0x001ee80000300800 */
[----:B-----5:R0:W-:Y:S04]  /*ada0*/  STL.64 [R1+0x1e0], R4 ;  /* 0x0001e00401007387 */ /* 0x0201e80000100a00 */
[----:B0-----:R-:W4:Y:S01]  /*adb0*/  LDL.LU.64 R4, [R1+0x108] ;  /* 0x0001080001047983 */ /* 0x001f220000300a00 */
[----:B------:R-:W-:-:S02]  /*adc0*/  ISETP.LT.OR P5, PT, R0, 0x2, !P0 ;  /* 0x000000020000780c */ /* 0x000fc400047a1670 */
[----:B------:R-:W-:-:S04]  /*add0*/  LOP3.LUT R19, R19, 0xffffffbf, RZ, 0xc0, !PT ;  /* 0xffffffbf13137812 */ /* 0x000fc800078ec0ff */
[----:B------:R-:W-:-:S07]  /*ade0*/  @P1 LOP3.LUT R19, R19, 0x40, RZ, 0xfc, !PT ;  /* 0x0000004013131812 */ /* 0x000fce00078efcff */
[----:B------:R-:W-:-:S04]  /*adf0*/  @!P5 IADD3 R22, P1, R6, UR41, RZ ;  /* 0x000000290616dc10 */ /* 0x000fc8000ff3e0ff */
[----:B--2---:R-:W-:Y:S02]  /*ae00*/  @!P5 IADD3.X R23, R9, UR40, RZ, P1, !PT ;  /* 0x000000280917dc10 */ /* 0x004fe40008ffe4ff */
[----:B------:R0:W5:Y:S01]  /*ae10*/  LDL.LU.64 R8, [R1+0x1e8] ;  /* 0x0001e80001087983 */ /* 0x0001620000300a00 */
[----:B------:R-:W-:Y:S01]  /*ae20*/  BSSY B1, `(.L_x_136) ;  /* 0x0000009000017945 */ /* 0x000fe20003800000 */
[----:B---3--:R-:W-:Y:S01]  /*ae30*/  @!P4 IMAD R3, R3, R17, R2 ;  /* 0x000000110303c224 */ /* 0x008fe200078e0202 */
[----:B------:R-:W-:-:S04]  /*ae40*/  LOP3.LUT P1, RZ, R19, 0x40, RZ, 0xc0, !PT ;  /* 0x0000004013ff7812 */ /* 0x000fc8000782c0ff */
[----:B----4-:R2:W-:Y:S04]  /*ae50*/  @!P4 STG.E.U8 desc[UR50][R4.64], R3 ;  /* 0x000000030400c986 */ /* 0x0105e8000c101132 */
[----:B--2---:R0:W5:Y:S01]  /*ae60*/  LDL.LU.64 R4, [R1+0x1e0] ;  /* 0x0001e00001047983 */ /* 0x0041620000300a00 */
[----:B------:R-:W-:Y:S05]  /*ae70*/  @P5 BRA `(.L_x_137) ;  /* 0x00000000000c5947 */ /* 0x000fea0003800000 */
[----:B------:R-:W2:Y:S02]  /*ae80*/  LDG.E.U8 R16, desc[UR50][R20.64+0x1] ;  /* 0x0000013214107981 */ /* 0x000ea4000c1e1100 */
[----:B--2---:R-:W-:-:S05]  /*ae90*/  PRMT R2, R16, 0x8880, RZ ;  /* 0x0000888010027816 */ /* 0x004fca00000000ff */
[----:B------:R-:W-:-:S07]  /*aea0*/  IMAD R2, R2, R18, RZ ;  /* 0x0000001202027224 */ /* 0x000fce00078e02ff */
.L_x_137:
[----:B------:R-:W-:Y:S05]  /*aeb0*/  BSYNC B1 ;  /* 0x0000000000017941 */ /* 0x000fea0003800000 */
.L_x_136:
[----:B------:R-:W2:Y:S01]  /*aec0*/  LDL.LU R3, [R1+0xcc] ;  /* 0x0000cc0001037983 */ /* 0x000ea20000300800 */
[----:B------:R-:W-:Y:S01]  /*aed0*/  ISETP.LT.OR P4, PT, R0, 0x9, !P1 ;  /* 0x000000090000780c */ /* 0x000fe20004f81670 */
[----:B------:R-:W-:Y:S01]  /*aee0*/  BSSY B1, `(.L_x_138) ;  /* 0x0000007000017945 */ /* 0x000fe20003800000 */
[----:B--2---:R-:W-:-:S05]  /*aef0*/  @!P5 IMAD R3, R3, R17, R2 ;  /* 0x000000110303d224 */ /* 0x004fca00078e0202 */
[----:B------:R2:W-:Y:S06]  /*af00*/  @!P5 STG.E.U8 desc[UR50][R22.64+0x1], R3 ;  /* 0x000001031600d986 */ /* 0x0005ec000c101132 */
[----:B------:R-:W-:Y:S05]  /*af10*/  @P4 BRA `(.L_x_139) ;  /* 0x00000000000c4947 */ /* 0x000fea0003800000 */
[----:B------:R-:W3:Y:S02]  /*af20*/  LDG.E.U8 R16, desc[UR50][R12.64+0x8] ;  /* 0x000008320c107981 */ /* 0x000ee4000c1e1100 */
[----:B---3--:R-:W-:-:S05]  /*af30*/  PRMT R2, R16, 0x8880, RZ ;  /* 0x0000888010027816 */ /* 0x008fca00000000ff */
[----:B------:R-:W-:-:S07]  /*af40*/  IMAD R2, R2, R18, RZ ;  /* 0x0000001202027224 */ /* 0x000fce00078e02ff */
.L_x_139:
[----:B------:R-:W-:Y:S05]  /*af50*/  BSYNC B1 ;  /* 0x0000000000017941 */ /* 0x000fea0003800000 */
.L_x_138:
[----:B--2---:R-:W2:Y:S04]  /*af60*/  LDL.LU R3, [R1+0xd0] ;  /* 0x0000d00001037983 */ /* 0x004ea80000300800 */
[----:B------:R-:W3:Y:S01]  /*af70*/  LDL.64 R22, [R1+0x100] ;  /* 0x0001000001167983 */ /* 0x000ee20000100a00 */
[----:B------:R-:W-:Y:S01]  /*af80*/  ISETP.LT.OR P5, PT, R0, 0xa, !P1 ;  /* 0x0000000a0000780c */ /* 0x000fe20004fa1670 */
[----:B------:R-:W-:Y:S01]  /*af90*/  BSSY B1, `(.L_x_140) ;  /* 0x0000008000017945 */ /* 0x000fe20003800000 */
[----:B--2---:R-:W-:Y:S02]  /*afa0*/  @!P4 IMAD R3, R3, R17, R2 ;  /* 0x000000110303c224 */ /* 0x004fe400078e0202 */
[----:B---3--:R-:W-:-:S05]  /*afb0*/  @!P4 IMAD.MOV.U32 R22, RZ, RZ, R6 ;  /* 0x000000ffff16c224 */ /* 0x008fca00078e0006 */
[----:B------:R2:W-:Y:S04]  /*afc0*/  @!P4 STG.E.U8 desc[UR50][R22.64+0x8], R3 ;  /* 0x000008031600c986 */ /* 0x0005e8000c101132 */
[----:B------:R-:W-:Y:S05]  /*afd0*/  @P5 BRA `(.L_x_141) ;  /* 0x00000000000c5947 */ /* 0x000fea0003800000 */
[----:B------:R-:W3:Y:S02]  /*afe0*/  LDG.E.U8 R16, desc[UR50][R12.64+0x9] ;  /* 0x000009320c107981 */ /* 0x000ee4000c1e1100 */
[----:B---3--:R-:W-:-:S05]  /*aff0*/  PRMT R2, R16, 0x8880, RZ ;  /* 0x0000888010027816 */ /* 0x008fca00000000ff */
[----:B------:R-:W-:-:S07]  /*b000*/  IMAD R2, R2, R18, RZ ;  /* 0x0000001202027224 */ /* 0x000fce00078e02ff */
.L_x_141:
[----:B------:R-:W-:Y:S05]  /*b010*/  BSYNC B1 ;  /* 0x0000000000017941 */ /* 0x000fea0003800000 */
.L_x_140:
[----:B-----5:R3:W-:Y:S04]  /*b020*/  STL.64 [R1+0x1e0], R4 ;  /* 0x0001e00401007387 */ /* 0x0207e80000100a00 */
[----:B--2---:R-:W2:Y:S04]  /*b030*/  LDL.LU R3, [R1+0xd4] ;  /* 0x0000d40001037983 */ /* 0x004ea80000300800 */
[----:B------:R-:W4:Y:S01]  /*b040*/  LDL.64 R22, [R1+0x100] ;  /* 0x0001000001167983 */ /* 0x000f220000100a00 */
[----:B------:R-:W-:Y:S02]  /*b050*/  ISETP.LT.OR P4, PT, R0, 0x9, !P0 ;  /* 0x000000090000780c */ /* 0x000fe40004781670 */
[----:B------:R-:W-:-:S04]  /*b060*/  LOP3.LUT R19, R19, 0xffffffbf, RZ, 0xc0, !PT ;  /* 0xffffffbf13137812 */ /* 0x000fc800078ec0ff */
[----:B------:R-:W-:-:S07]  /*b070*/  @P1 LOP3.LUT R19, R19, 0x40, RZ, 0xfc, !PT ;  /* 0x0000004013131812 */ /* 0x000fce00078efcff */
[----:B---3--:R-:W-:-:S04]  /*b080*/  @!P4 IADD3 R4, P1, R6, UR41, RZ ;  /* 0x000000290604cc10 */ /* 0x008fc8000ff3e0ff */
[----:B----4-:R-:W-:-:S05]  /*b090*/  @!P4 IADD3.X R5, R23, UR40, RZ, P1, !PT ;  /* 0x000000281705cc10 */ /* 0x010fca0008ffe4ff */
[----:B------:R3:W-:Y:S04]  /*b0a0*/  @!P4 STL.64 [R1+0xc0], R4 ;  /* 0x0000c0040100c387 */ /* 0x0007e80000100a00 */
[----:B---3--:R3:W5:Y:S01]  /*b0b0*/  LDL.LU.64 R4, [R1+0x1e0] ;  /* 0x0001e00001047983 */ /* 0x0087620000300a00 */
[----:B--2---:R-:W-:Y:S01]  /*b0c0*/  @!P5 IMAD R3, R3, R17, R2 ;  /* 0x000000110303d224 */ /* 0x004fe200078e0202 */
[----:B------:R-:W-:Y:S01]  /*b0d0*/  BSSY B1, `(.L_x_142) ;  /* 0x0000008000017945 */ /* 0x000fe20003800000 */
[----:B------:R-:W-:Y:S01]  /*b0e0*/  @!P5 IMAD.MOV.U32 R22, RZ, RZ, R6 ;  /* 0x000000ffff16d224 */ /* 0x000fe200078e0006 */
[----:B------:R-:W-:-:S04]  /*b0f0*/  LOP3.LUT P1, RZ, R19, 0x40, RZ, 0xc0, !PT ;  /* 0x0000004013ff7812 */ /* 0x000fc8000782c0ff */
[----:B------:R3:W-:Y:S01]  /*b100*/  @!P5 STG.E.U8 desc[UR50][R22.64+0x9], R3 ;  /* 0x000009031600d986 */ /* 0x0007e2000c101132 */
[----:B------:R-:W-:Y:S08]  /*b110*/  @P4 BRA `(.L_x_143) ;  /* 0x00000000000c4947 */ /* 0x000ff00003800000 */
[----:B------:R-:W2:Y:S02]  /*b120*/  LDG.E.U8 R16, desc[UR50][R20.64+0x8] ;  /* 0x0000083214107981 */ /* 0x000ea4000c1e1100 */
[----:B--2---:R-:W-:-:S05]  /*b130*/  PRMT R2, R16, 0x8880, RZ ;  /* 0x0000888010027816 */ /* 0x004fca00000000ff */
[----:B------:R-:W-:-:S07]  /*b140*/  IMAD R2, R2, R18, RZ ;  /* 0x0000001202027224 */ /* 0x000fce00078e02ff */
.L_x_143:
[----:B------:R-:W-:Y:S05]  /*b150*/  BSYNC B1 ;  /* 0x0000000000017941 */ /* 0x000fea0003800000 */
.L_x_142:
[----:B------:R2:W-:Y:S04]  /*b160*/  STL.64 [R1+0x1e8], R8 ;  /* 0x0001e80801007387 */ /* 0x0005e80000100a00 */
[----:B--2---:R-:W2:Y:S04]  /*b170*/  LDL.64 R8, [R1+0x100] ;  /* 0x0001000001087983 */ /* 0x004ea80000100a00 */
[----:B---3--:R-:W3:Y:S04]  /*b180*/  LDL.LU R3, [R1+0xd8] ;  /* 0x0000d80001037983 */ /* 0x008ee80000300800 */
[----:B-----5:R4:W-:Y:S04]  /*b190*/  STL.64 [R1+0x1e0], R4 ;  /* 0x0001e00401007387 */ /* 0x0209e80000100a00 */
[----:B----4-:R-:W4:Y:S01]  /*b1a0*/  LDL.LU.64 R4, [R1+0xc0] ;  /* 0x0000c00001047983 */ /* 0x010f220000300a00 */
        /* <DEDUP_REMOVED lines=10> */
[----:B---3--:R2:W5:Y:S01]  /*b250*/  LDL.LU.64 R4, [R1+0x1e0] ;  /* 0x0001e00001047983 */ /* 0x0085620000300a00 */
[----:B------:R-:W-:Y:S05]  /*b260*/  @P5 BRA `(.L_x_145) ;  /* 0x00000000000c5947 */ /* 0x000fea0003800000 */
[----:B------:R-:W3:Y:S02]  /*b270*/  LDG.E.U8 R16, desc[UR50][R20.64+0x9] ;  /* 0x0000093214107981 */ /* 0x000ee4000c1e1100 */
[----:B---3--:R-:W-:-:S05]  /*b280*/  PRMT R2, R16, 0x8880, RZ ;  /* 0x0000888010027816 */ /* 0x008fca00000000ff */
[----:B------:R-:W-:-:S07]  /*b290*/  IMAD R2, R2, R18, RZ ;  /* 0x0000001202027224 */ /* 0x000fce00078e02ff */
.L_x_145:
[----:B------:R-:W-:Y:S05]  /*b2a0*/  BSYNC B1 ;  /* 0x0000000000017941 */ /* 0x000fea0003800000 */
.L_x_144:
[----:B------:R-:W3:Y:S01]  /*b2b0*/  LDL.LU R3, [R1+0xdc] ;  /* 0x0000dc0001037983 */ /* 0x000ee20000300800 */
[----:B------:R-:W-:Y:S01]  /*b2c0*/  ISETP.LT.OR P4, PT, R0, 0x11, !P1 ;  /* 0x000000110000780c */ /* 0x000fe20004f81670 */
[----:B------:R-:W-:Y:S01]  /*b2d0*/  BSSY B1, `(.L_x_146) ;  /* 0x0000007000017945 */ /* 0x000fe20003800000 */
[----:B---3--:R-:W-:-:S05]  /*b2e0*/  @!P5 IMAD R3, R3, R17, R2 ;  /* 0x000000110303d224 */ /* 0x008fca00078e0202 */
[----:B------:R3:W-:Y:S06]  /*b2f0*/  @!P5 STG.E.U8 desc[UR50][R22.64+0x9], R3 ;  /* 0x000009031600d986 */ /* 0x0007ec000c101132 */
[----:B------:R-:W-:Y:S05]  /*b300*/  @P4 BRA `(.L_x_147) ;  /* 0x00000000000c4947 */ /* 0x000fea0003800000 */
[----:B------:R-:W4:Y:S02]  /*b310*/  LDG.E.U8 R16, desc[UR50][R12.64+0x10] ;  /* 0x000010320c107981 */ /* 0x000f24000c1e1100 */
[----:B----4-:R-:W-:-:S05]  /*b320*/  PRMT R2, R16, 0x8880, RZ ;  /* 0x0000888010027816 */ /* 0x010fca00000000ff */
[----:B------:R-:W-:-:S07]  /*b330*/  IMAD R2, R2, R18, RZ ;  /* 0x0000001202027224 */ /* 0x000fce00078e02ff */
.L_x_147:
[----:B------:R-:W-:Y:S05]  /*b340*/  BSYNC B1 ;  /* 0x0000000000017941 */ /* 0x000fea0003800000 */
.L_x_146:
[----:B---3--:R-:W3:Y:S04]  /*b350*/  LDL.LU R3, [R1+0xe0] ;  /* 0x0000e00001037983 */ /* 0x008ee80000300800 */
[----:B------:R-:W4:Y:S01]  /*b360*/  LDL.64 R22, [R1+0x100] ;  /* 0x0001000001167983 */ /* 0x000f220000100a00 */
[----:B------:R-:W-:Y:S01]  /*b370*/  ISETP.LT.OR P5, PT, R0, 0x12, !P1 ;  /* 0x000000120000780c */ /* 0x000fe20004fa1670 */
[----:B------:R-:W-:Y:S01]  /*b380*/  BSSY B1, `(.L_x_148) ;  /* 0x0000008000017945 */ /* 0x000fe20003800000 */
[----:B---3--:R-:W-:Y:S02]  /*b390*/  @!P4 IMAD R3, R3, R17, R2 ;  /* 0x000000110303c224 */ /* 0x008fe400078e0202 */
[----:B----4-:R-:W-:-:S05]  /*b3a0*/  @!P4 IMAD.MOV.U32 R22, RZ, RZ, R6 ;  /* 0x000000ffff16c224 */ /* 0x010fca00078e0006 */
[----:B------:R3:W-:Y:S04]  /*b3b0*/  @!P4 STG.E.U8 desc[UR50][R22.64+0x10], R3 ;  /* 0x000010031600c986 */ /* 0x0007e8000c101132 */
[----:B------:R-:W-:Y:S05]  /*b3c0*/  @P5 BRA `(.L_x_149) ;  /* 0x00000000000c5947 */ /* 0x000fea0003800000 */
[----:B------:R-:W4:Y:S02]  /*b3d0*/  LDG.E.U8 R16, desc[UR50][R12.64+0x11] ;  /* 0x000011320c107981 */ /* 0x000f24000c1e1100 */
[----:B----4-:R-:W-:-:S05]  /*b3e0*/  PRMT R2, R16, 0x8880, RZ ;  /* 0x0000888010027816 */ /* 0x010fca00000000ff */
[----:B------:R-:W-:-:S07]  /*b3f0*/  IMAD R2, R2, R18, RZ ;  /* 0x0000001202027224 */ /* 0x000fce00078e02ff */
.L_x_149:
[----:B------:R-:W-:Y:S05]  /*b400*/  BSYNC B1 ;  /* 0x0000000000017941 */ /* 0x000fea0003800000 */
.L_x_148:
[----:B-----5:R4:W-:Y:S04]  /*b410*/  STL.64 [R1+0x1e0], R4 ;  /* 0x0001e00401007387 */ /* 0x0209e80000100a00 */
[----:B---3--:R-:W3:Y:S04]  /*b420*/  LDL.LU R3, [R1+0xe4] ;  /* 0x0000e40001037983 */ /* 0x008ee80000300800 */
[----:B------:R-:W2:Y:S01]  /*b430*/  LDL.64 R22, [R1+0x100] ;  /* 0x0001000001167983 */ /* 0x000ea20000100a00 */
[----:B------:R-:W-:Y:S02]  /*b440*/  ISETP.LT.OR P4, PT, R0, 0x11, !P0 ;  /* 0x000000110000780c */ /* 0x000fe40004781670 */
[----:B------:R-:W-:-:S04]  /*b450*/  LOP3.LUT R19, R19, 0xffffffbf, RZ, 0xc0, !PT ;  /* 0xffffffbf13137812 */ /* 0x000fc800078ec0ff */
[----:B------:R-:W-:-:S07]  /*b460*/  @P1 LOP3.LUT R19, R19, 0x40, RZ, 0xfc, !PT ;  /* 0x0000004013131812 */ /* 0x000fce00078efcff */
[----:B----4-:R-:W-:-:S04]  /*b470*/  @!P4 IADD3 R4, P1, R6, UR41, RZ ;  /* 0x000000290604cc10 */ /* 0x010fc8000ff3e0ff */
[----:B--2---:R-:W-:-:S05]  /*b480*/  @!P4 IADD3.X R5, R23, UR40, RZ, P1, !PT ;  /* 0x000000281705cc10 */ /* 0x004fca0008ffe4ff */
[----:B------:R2:W-:Y:S04]  /*b490*/  @!P4 STL.64 [R1+0xc0], R4 ;  /* 0x0000c0040100c387 */ /* 0x0005e80000100a00 */
[----:B--2---:R2:W5:Y:S01]  /*b4a0*/  LDL.LU.64 R4, [R1+0x1e0] ;  /* 0x0001e00001047983 */ /* 0x0045620000300a00 */
[----:B---3--:R-:W-:Y:S01]  /*b4b0*/  @!P5 IMAD R3, R3, R17, R2 ;  /* 0x000000110303d224 */ /* 0x008fe200078e0202 */
[----:B------:R-:W-:Y:S01]  /*b4c0*/  BSSY B1, `(.L_x_150) ;  /* 0x0000008000017945 */ /* 0x000fe20003800000 */
[----:B------:R-:W-:Y:S01]  /*b4d0*/  @!P5 IMAD.MOV.U32 R22, RZ, RZ, R6 ;  /* 0x000000ffff16d224 */ /* 0x000fe200078e0006 */
[----:B------:R-:W-:-:S04]  /*b4e0*/  LOP3.LUT P1, RZ, R19, 0x40, RZ, 0xc0, !PT ;  /* 0x0000004013ff7812 */ /* 0x000fc8000782c0ff */
[----:B------:R2:W-:Y:S01]  /*b4f0*/  @!P5 STG.E.U8 desc[UR50][R22.64+0x11], R3 ;  /* 0x000011031600d986 */ /* 0x0005e2000c101132 */
[----:B------:R-:W-:Y:S08]  /*b500*/  @P4 BRA `(.L_x_151) ;  /* 0x00000000000c4947 */ /* 0x000ff00003800000 */
[----:B------:R-:W3:Y:S02]  /*b510*/  LDG.E.U8 R16, desc[UR50][R20.64+0x10] ;  /* 0x0000103214107981 */ /* 0x000ee4000c1e1100 */
[----:B---3--:R-:W-:-:S05]  /*b520*/  PRMT R2, R16, 0x8880, RZ ;  /* 0x0000888010027816 */ /* 0x008fca00000000ff */
[----:B------:R-:W-:-:S07]  /*b530*/  IMAD R2, R2, R18, RZ ;  /* 0x0000001202027224 */ /* 0x000fce00078e02ff */
.L_x_151:
[----:B------:R-:W-:Y:S05]  /*b540*/  BSYNC B1 ;  /* 0x0000000000017941 */ /* 0x000fea0003800000 */
.L_x_150:
[----:B------:R3:W-:Y:S04]  /*b550*/  STL.64 [R1+0x1e8], R8 ;  /* 0x0001e80801007387 */ /* 0x0007e80000100a00 */
[----:B---3--:R-:W3:Y:S04]  /*b560*/  LDL.64 R8, [R1+0x100] ;  /* 0x0001000001087983 */ /* 0x008ee80000100a00 */
[----:B--2---:R-:W2:Y:S04]  /*b570*/  LDL.LU R3, [R1+0xe8] ;  /* 0x0000e80001037983 */ /* 0x004ea80000300800 */
[----:B-----5:R4:W-:Y:S04]  /*b580*/  STL.64 [R1+0x1e0], R4 ;  /* 0x0001e00401007387 */ /* 0x0209e80000100a00 */
[----:B----4-:R-:W4:Y:S01]  /*b590*/  LDL.LU.64 R4, [R1+0xc0] ;  /* 0x0000c00001047983 */ /* 0x010f220000300a00 */
[----:B------:R-:W-:-:S02]  /*b5a0*/  ISETP.LT.OR P5, PT, R0, 0x12, !P0 ;  /* 0x000000120000780c */ /* 0x000fc400047a1670 */
[----:B------:R-:W-:-:S04]  /*b5b0*/  LOP3.LUT R19, R19, 0xffffffbf, RZ, 0xc0, !PT ;  /* 0xffffffbf13137812 */ /* 0x000fc800078ec0ff */
[----:B------:R-:W-:-:S07]  /*b5c0*/  @P1 LOP3.LUT R19, R19, 0x40, RZ, 0xfc, !PT ;  /* 0x0000004013131812 */ /* 0x000fce00078efcff */
[----:B------:R-:W-:-:S04]  /*b5d0*/  @!P5 IADD3 R22, P1, R6, UR41, RZ ;  /* 0x000000290616dc10 */ /* 0x000fc8000ff3e0ff */
[----:B---3--:R-:W-:Y:S02]  /*b5e0*/  @!P5 IADD3.X R23, R9, UR40, RZ, P1, !PT ;  /* 0x000000280917dc10 */ /* 0x008fe40008ffe4ff */
[----:B------:R3:W5:Y:S01]  /*b5f0*/  LDL.LU.64 R8, [R1+0x1e8] ;  /* 0x0001e80001087983 */ /* 0x0007620000300a00 */
[----:B------:R-:W-:Y:S01]  /*b600*/  BSSY B1, `(.L_x_152) ;  /* 0x0000009000017945 */ /* 0x000fe20003800000 */
[----:B--2---:R-:W-:Y:S01]  /*b610*/  @!P4 IMAD R3, R3, R17, R2 ;  /* 0x000000110303c224 */ /* 0x004fe200078e0202 */
[----:B------:R-:W-:-:S04]  /*b620*/  LOP3.LUT P1, RZ, R19, 0x40, RZ, 0xc0, !PT ;  /* 0x0000004013ff7812 */ /* 0x000fc8000782c0ff */
[----:B----4-:R2:W-:Y:S04]  /*b630*/  @!P4 STG.E.U8 desc[UR50][R4.64+0x10], R3 ;  /* 0x000010030400c986 */ /* 0x0105e8000c101132 */
[----:B--2---:R3:W5:Y:S01]  /*b640*/  LDL.LU.64 R4, [R1+0x1e0] ;  /* 0x0001e00001047983 */ /* 0x0047620000300a00 */
[----:B------:R-:W-:Y:S05]  /*b650*/  @P5 BRA `(.L_x_153) ;  /* 0x00000000000c5947 */ /* 0x000fea0003800000 */
[----:B------:R-:W2:Y:S02]  /*b660*/  LDG.E.U8 R16, desc[UR50][R20.64+0x11] ;  /* 0x0000113214107981 */ /* 0x000ea4000c1e1100 */
[----:B--2---:R-:W-:-:S05]  /*b670*/  PRMT R2, R16, 0x8880, RZ ;  /* 0x0000888010027816 */ /* 0x004fca00000000ff */
[----:B------:R-:W-:-:S07]  /*b680*/  IMAD R2, R2, R18, RZ ;  /* 0x0000001202027224 */ /* 0x000fce00078e02ff */
.L_x_153:
[----:B------:R-:W-:Y:S05]  /*b690*/  BSYNC B1 ;  /* 0x0000000000017941 */ /* 0x000fea0003800000 */
.L_x_152:
[----:B------:R-:W2:Y:S01]  /*b6a0*/  LDL.LU R3, [R1+0xec] ;  /* 0x0000ec0001037983 */ /* 0x000ea20000300800 */
[----:B------:R-:W-:Y:S01]  /*b6b0*/  ISETP.LT.OR P4, PT, R0, 0x19, !P1 ;  /* 0x000000190000780c */ /* 0x000fe20004f81670 */
[----:B------:R-:W-:Y:S01]  /*b6c0*/  BSSY B1, `(.L_x_154) ;  /* 0x0000007000017945 */ /* 0x000fe20003800000 */
[----:B--2---:R-:W-:-:S05]  /*b6d0*/  @!P5 IMAD R3, R3, R17, R2 ;  /* 0x000000110303d224 */ /* 0x004fca00078e0202 */
[----:B------:R2:W-:Y:S06]  /*b6e0*/  @!P5 STG.E.U8 desc[UR50][R22.64+0x11], R3 ;  /* 0x000011031600d986 */ /* 0x0005ec000c101132 */
[----:B------:R-:W-:Y:S05]  /*b6f0*/  @P4 BRA `(.L_x_155) ;  /* 0x00000000000c4947 */ /* 0x000fea0003800000 */
[----:B------:R-:W4:Y:S02]  /*b700*/  LDG.E.U8 R16, desc[UR50][R12.64+0x18] ;  /* 0x000018320c107981 */ /* 0x000f24000c1e1100 */
[----:B----4-:R-:W-:-:S05]  /*b710*/  PRMT R2, R16, 0x8880, RZ ;  /* 0x0000888010027816 */ /* 0x010fca00000000ff */
[----:B------:R-:W-:-:S07]  /*b720*/  IMAD R2, R2, R18, RZ ;  /* 0x0000001202027224 */ /* 0x000fce00078e02ff */
.L_x_155:
[----:B------:R-:W-:Y:S05]  /*b730*/  BSYNC B1 ;  /* 0x0000000000017941 */ /* 0x000fea0003800000 */
.L_x_154:
[----:B--2---:R-:W2:Y:S04]  /*b740*/  LDL.LU R3, [R1+0xf0] ;  /* 0x0000f00001037983 */ /* 0x004ea80000300800 */
[----:B------:R-:W4:Y:S01]  /*b750*/  LDL.64 R22, [R1+0x100] ;  /* 0x0001000001167983 */ /* 0x000f220000100a00 */
[----:B------:R-:W-:Y:S01]  /*b760*/  ISETP.LT.OR P5, PT, R0, 0x1a, !P1 ;  /* 0x0000001a0000780c */ /* 0x000fe20004fa1670 */
[----:B------:R-:W-:Y:S01]  /*b770*/  BSSY B1, `(.L_x_156) ;  /* 0x0000008000017945 */ /* 0x000fe20003800000 */
[----:B--2---:R-:W-:Y:S02]  /*b780*/  @!P4 IMAD R3, R3, R17, R2 ;  /* 0x000000110303c224 */ /* 0x004fe400078e0202 */
[----:B----4-:R-:W-:-:S05]  /*b790*/  @!P4 IMAD.MOV.U32 R22, RZ, RZ, R6 ;  /* 0x000000ffff16c224 */ /* 0x010fca00078e0006 */
[----:B------:R2:W-:Y:S04]  /*b7a0*/  @!P4 STG.E.U8 desc[UR50][R22.64+0x18], R3 ;  /* 0x000018031600c986 */ /* 0x0005e8000c101132 */
[----:B------:R-:W-:Y:S05]  /*b7b0*/  @P5 BRA `(.L_x_157) ;  /* 0x00000000000c5947 */ /* 0x000fea0003800000 */
[----:B------:R-:W4:Y:S02]  /*b7c0*/  LDG.E.U8 R16, desc[UR50][R12.64+0x19] ;  /* 0x000019320c107981 */ /* 0x000f24000c1e1100 */
[----:B----4-:R-:W-:-:S05]  /*b7d0*/  PRMT R2, R16, 0x8880, RZ ;  /* 0x0000888010027816 */ /* 0x010fca00000000ff */
[----:B------:R-:W-:-:S07]  /*b7e0*/  IMAD R2, R2, R18, RZ ;  /* 0x0000001202027224 */ /* 0x000fce00078e02ff */
.L_x_157:
[----:B------:R-:W-:Y:S05]  /*b7f0*/  BSYNC B1 ;  /* 0x0000000000017941 */ /* 0x000fea0003800000 */
.L_x_156:
[----:B-----5:R4:W-:Y:S04]  /*b800*/  STL.64 [R1+0x1e0], R4 ;  /* 0x0001e00401007387 */ /* 0x0209e80000100a00 */
[----:B--2---:R-:W2:Y:S04]  /*b810*/  LDL.LU R3, [R1+0xf4] ;  /* 0x0000f40001037983 */ /* 0x004ea80000300800 */
[----:B------:R-:W3:Y:S01]  /*b820*/  LDL.64 R22, [R1+0x100] ;  /* 0x0001000001167983 */ /* 0x000ee20000100a00 */
[----:B------:R-:W-:Y:S02]  /*b830*/  ISETP.LT.OR P4, PT, R0, 0x19, !P0 ;  /* 0x000000190000780c */ /* 0x000fe40004781670 */
[----:B------:R-:W-:-:S04]  /*b840*/  LOP3.LUT R19, R19, 0xffffffbf, RZ, 0xc0, !PT ;  /* 0xffffffbf13137812 */ /* 0x000fc800078ec0ff */
[----:B------:R-:W-:-:S07]  /*b850*/  @P1 LOP3.LUT R19, R19, 0x40, RZ, 0xfc, !PT ;  /* 0x0000004013131812 */ /* 0x000fce00078efcff */
[----:B----4-:R-:W-:-:S04]  /*b860*/  @!P4 IADD3 R4, P1, R6, UR41, RZ ;  /* 0x000000290604cc10 */ /* 0x010fc8000ff3e0ff */
[----:B---3--:R-:W-:-:S05]  /*b870*/  @!P4 IADD3.X R5, R23, UR40, RZ, P1, !PT ;  /* 0x000000281705cc10 */ /* 0x008fca0008ffe4ff */
        /* <DEDUP_REMOVED lines=11> */
.L_x_159:
[----:B------:R-:W-:Y:S05]  /*b930*/  BSYNC B1 ;  /* 0x0000000000017941 */ /* 0x000fea0003800000 */
.L_x_158:
[----:B------:R2:W-:Y:S04]  /*b940*/  STL.64 [R1+0x1e8], R8 ;  /* 0x0001e80801007387 */ /* 0x0005e80000100a00 */
[----:B--2---:R-:W2:Y:S04]  /*b950*/  LDL.LU.64 R8, [R1+0x100] ;  /* 0x0001000001087983 */ /* 0x004ea80000300a00 */
        /* <DEDUP_REMOVED lines=18> */
.L_x_161:
[----:B------:R-:W-:Y:S05]  /*ba80*/  BSYNC B1 ;  /* 0x0000000000017941 */ /* 0x000fea0003800000 */
.L_x_160:
[----:B------:R-:W3:Y:S01]  /*ba90*/  LDL.LU R3, [R1+0xfc] ;  /* 0x0000fc0001037983 */ /* 0x000ee20000300800 */
[----:B------:R-:W-:Y:S01]  /*baa0*/  BSSY B1, `(.L_x_162) ;  /* 0x000000a000017945 */ /* 0x000fe20003800000 */
[----:B---3--:R-:W-:-:S05]  /*bab0*/  @!P5 IMAD R3, R3, R17, R2 ;  /* 0x000000110303d224 */ /* 0x008fca00078e0202 */
[----:B------:R3:W-:Y:S04]  /*bac0*/  @!P5 STG.E.U8 desc[UR50][R22.64+0x19], R3 ;  /* 0x000019031600d986 */ /* 0x0007e8000c101132 */
[----:B---3--:R3:W5:Y:S01]  /*bad0*/  LDL.64 R22, [R1+0x1c0] ;  /* 0x0001c00001167983 */ /* 0x0087620000100a00 */
[----:B------:R-:W-:-:S04]  /*bae0*/  LOP3.LUT P5, RZ, R19, 0x10, RZ, 0xc0, !PT ;  /* 0x0000001013ff7812 */ /* 0x000fc800078ac0ff */
[----:B------:R-:W-:-:S13]  /*baf0*/  ISETP.LT.OR P4, PT, R0, 0x21, !P5 ;  /* 0x000000210000780c */ /* 0x000fda0006f81670 */
[----:B---3--:R-:W-:Y:S05]  /*bb00*/  @P4 BRA `(.L_x_163) ;  /* 0x00000000000c4947 */ /* 0x008fea0003800000 */
[----:B-----5:R-:W3:Y:S02]  /*bb10*/  LDG.E.U8 R16, desc[UR50][R22.64+0x20] ;  /* 0x0000203216107981 */ /* 0x020ee4000c1e1100 */
[----:B---3--:R-:W-:-:S05]  /*bb20*/  PRMT R2, R16, 0x8880, RZ ;  /* 0x0000888010027816 */ /* 0x008fca00000000ff */
[----:B------:R-:W-:-:S07]  /*bb30*/  IMAD R2, R2, R18, RZ ;  /* 0x0000001202027224 */ /* 0x000fce00078e02ff */
.L_x_163:
[----:B------:R-:W-:Y:S05]  /*bb40*/  BSYNC B1 ;  /* 0x0000000000017941 */ /* 0x000fea0003800000 */
.L_x_162:
[----:B------:R-:W3:Y:S01]  /*bb50*/  LDL.LU R3, [R1+0x80] ;  /* 0x0000800001037983 */ /* 0x000ee20000300800 */
[----:B------:R-:W-:Y:S01]  /*bb60*/  ISETP.LT.OR P5, PT, R0, 0x22, !P5 ;  /* 0x000000220000780c */ /* 0x000fe20006fa1670 */
[----:B------:R-:W-:Y:S01]  /*bb70*/  BSSY B1, `(.L_x_164) ;  /* 0x0000007000017945 */ /* 0x000fe20003800000 */
[----:B---3--:R-:W-:-:S05]  /*bb80*/  @!P4 IMAD R3, R3, R17, R2 ;  /* 0x000000110303c224 */ /* 0x008fca00078e0202 */
[----:B------:R3:W-:Y:S06]  /*bb90*/  @!P4 STG.E.U8 desc[UR50][R10.64+0x20], R3 ;  /* 0x000020030a00c986 */ /* 0x0007ec000c101132 */
[----:B------:R-:W-:Y:S05]  /*bba0*/  @P5 BRA `(.L_x_165) ;  /* 0x00000000000c5947 */ /* 0x000fea0003800000 */
[----:B-----5:R-:W4:Y:S02]  /*bbb0*/  LDG.E.U8 R16, desc[UR50][R22.64+0x21] ;  /* 0x0000213216107981 */ /* 0x020f24000c1e1100 */
[----:B----4-:R-:W-:-:S05]  /*bbc0*/  PRMT R2, R16, 0x8880, RZ ;  /* 0x0000888010027816 */ /* 0x010fca00000000ff */
[----:B------:R-:W-:-:S07]  /*bbd0*/  IMAD R2, R2, R18, RZ ;  /* 0x0000001202027224 */ /* 0x000fce00078e02ff */
.L_x_165:
[----:B------:R-:W-:Y:S05]  /*bbe0*/  BSYNC B1 ;  /* 0x0000000000017941 */ /* 0x000fea0003800000 */
.L_x_164:
[----:B---3--:R-:W3:Y:S01]  /*bbf0*/  LDL.LU R3, [R1+0x84] ;  /* 0x0000840001037983 */ /* 0x008ee20000300800 */
[----:B------:R-:W-:Y:S01]  /*bc00*/  ISETP.LT.OR P4, PT, R0, 0x21, !P6 ;  /* 0x000000210000780c */ /* 0x000fe20007781670 */
[----:B------:R-:W-:Y:S01]  /*bc10*/  BSSY B1, `(.L_x_166) ;  /* 0x000000e000017945 */ /* 0x000fe20003800000 */
[----:B------:R-:W-:-:S04]  /*bc20*/  LOP3.LUT R19, R19, 0xffffffbf, RZ, 0xc0, !PT ;  /* 0xffffffbf13137812 */ /* 0x000fc800078ec0ff */
[----:B------:R-:W-:-:S07]  /*bc30*/  @P0 LOP3.LUT R19, R19, 0x40, RZ, 0xfc, !PT ;  /* 0x0000004013130812 */ /* 0x000fce00078efcff */
[----:B-----5:R-:W-:-:S04]  /*bc40*/  @!P4 IADD3 R22, P0, R10, UR41, RZ ;  /* 0x000000290a16cc10 */ /* 0x020fc8000ff1e0ff */
[----:B------:R-:W-:Y:S02]  /*bc50*/  @!P4 IADD3.X R23, R11, UR40, RZ, P0, !PT ;  /* 0x000000280b17cc10 */ /* 0x000fe400087fe4ff */
[----:B------:R-:W-:-:S03]  /*bc60*/  LOP3.LUT P0, RZ, R19, 0x40, RZ, 0xc0, !PT ;  /* 0x0000004013ff7812 */ /* 0x000fc6000780c0ff */
[----:B------:R4:W-:Y:S01]  /*bc70*/  @!P4 STL.64 [R1+0xc0], R22 ;  /* 0x0000c0160100c387 */ /* 0x0009e20000100a00 */
[----:B---3--:R-:W-:-:S05]  /*bc80*/  @!P5 IMAD R3, R3, R17, R2 ;  /* 0x000000110303d224 */ /* 0x008fca00078e0202 */
[----:B------:R4:W-:Y:S01]  /*bc90*/  @!P5 STG.E.U8 desc[UR50][R10.64+0x21], R3 ;  /* 0x000021030a00d986 */ /* 0x0009e2000c101132 */
[----:B------:R-:W-:Y:S05]  /*bca0*/  @P4 BRA `(.L_x_167) ;  /* 0x0000000000104947 */ /* 0x000fea0003800000 */
[----:B----4-:R-:W3:Y:S04]  /*bcb0*/  LDL.64 R22, [R1+0x180] ;  /* 0x0001800001167983 */ /* 0x010ee80000100a00 */
[----:B---3--:R-:W3:Y:S02]  /*bcc0*/  LDG.E.U8 R16, desc[UR50][R22.64+0x20] ;  /* 0x0000203216107981 */ /* 0x008ee4000c1e1100 */
[----:B---3--:R-:W-:-:S05]  /*bcd0*/  PRMT R2, R16, 0x8880, RZ ;  /* 0x0000888010027816 */ /* 0x008fca00000000ff */
[----:B------:R-:W-:-:S07]  /*bce0*/  IMAD R2, R2, R18, RZ ;  /* 0x0000001202027224 */ /* 0x000fce00078e02ff */
.L_x_167:
[----:B------:R-:W-:Y:S05]  /*bcf0*/  BSYNC B1 ;  /* 0x0000000000017941 */ /* 0x000fea0003800000 */
.L_x_166:
[----:B----4-:R-:W3:Y:S04]  /*bd00*/  LDL.LU R3, [R1+0x88] ;  /* 0x0000880001037983 */ /* 0x010ee80000300800 */
[----:B------:R4:W-:Y:S04]  /*bd10*/  STL.64 [R1+0x1e0], R4 ;  /* 0x0001e00401007387 */ /* 0x0009e80000100a00 */
[----:B----4-:R-:W4:Y:S01]  /*bd20*/  LDL.LU.64 R4, [R1+0xc0] ;  /* 0x0000c00001047983 */ /* 0x010f220000300a00 */
[----:B------:R-:W-:Y:S02]  /*bd30*/  ISETP.LT.OR P5, PT, R0, 0x22, !P6 ;  /* 0x000000220000780c */ /* 0x000fe400077a1670 */
[----:B------:R-:W-:Y:S01]  /*bd40*/  LOP3.LUT R19, R19, 0xffffffbf, RZ, 0xc0, !PT ;  /* 0xffffffbf13137812 */ /* 0x000fe200078ec0ff */
[----:B------:R-:W-:Y:S03]  /*bd50*/  BSSY B1, `(.L_x_168) ;  /* 0x000000d000017945 */ /* 0x000fe60003800000 */
[----:B------:R-:W-:-:S07]  /*bd60*/  @P0 LOP3.LUT R19, R19, 0x40, RZ, 0xfc, !PT ;  /* 0x0000004013130812 */ /* 0x000fce00078efcff */
[----:B------:R-:W-:-:S04]  /*bd70*/  @!P5 IADD3 R22, P0, R10, UR41, RZ ;  /* 0x000000290a16dc10 */ /* 0x000fc8000ff1e0ff */
[----:B------:R-:W-:Y:S02]  /*bd80*/  @!P5 IADD3.X R23, R11, UR40, RZ, P0, !PT ;  /* 0x000000280b17dc10 */ /* 0x000fe400087fe4ff */
[----:B------:R-:W-:Y:S01]  /*bd90*/  LOP3.LUT P0, RZ, R19, 0x40, RZ, 0xc0, !PT ;  /* 0x0000004013ff7812 */ /* 0x000fe2000780c0ff */
[----:B---3--:R-:W-:-:S05]  /*bda0*/  @!P4 IMAD R3, R3, R17, R2 ;  /* 0x000000110303c224 */ /* 0x008fca00078e0202 */
[----:B----4-:R3:W-:Y:S04]  /*bdb0*/  @!P4 STG.E.U8 desc[UR50][R4.64+0x20], R3 ;  /* 0x000020030400c986 */ /* 0x0107e8000c101132 */
[----:B---3--:R3:W5:Y:S01]  /*bdc0*/  LDL.LU.64 R4, [R1+0x1e0] ;  /* 0x0001e00001047983 */ /* 0x0087620000300a00 */
[----:B------:R-:W-:Y:S05]  /*bdd0*/  @P5 BRA `(.L_x_169) ;  /* 0x0000000000105947 */ /* 0x000fea0003800000 */
[----:B------:R-:W4:Y:S04]  /*bde0*/  LDL.64 R2, [R1+0x180] ;  /* 0x0001800001027983 */ /* 0x000f280000100a00 */
[----:B----4-:R-:W4:Y:S02]  /*bdf0*/  LDG.E.U8 R16, desc[UR50][R2.64+0x21] ;  /* 0x0000213202107981 */ /* 0x010f24000c1e1100 */
[----:B----4-:R-:W-:-:S05]  /*be00*/  PRMT R2, R16, 0x8880, RZ ;  /* 0x0000888010027816 */ /* 0x010fca00000000ff */
[----:B------:R-:W-:-:S07]  /*be10*/  IMAD R2, R2, R18, RZ ;  /* 0x0000001202027224 */ /* 0x000fce00078e02ff */
.L_x_169:
[----:B------:R-:W-:Y:S05]  /*be20*/  BSYNC B1 ;  /* 0x0000000000017941 */ /* 0x000fea0003800000 */
.L_x_168:
[----:B------:R-:W4:Y:S01]  /*be30*/  LDL.LU R3, [R1+0x8c] ;  /* 0x00008c0001037983 */ /* 0x000f220000300800 */
[----:B------:R-:W-:Y:S01]  /*be40*/  BSSY B1, `(.L_x_170) ;  /* 0x000000a000017945 */ /* 0x000fe20003800000 */
[----:B----4-:R-:W-:-:S05]  /*be50*/  @!P5 IMAD R3, R3, R17, R2 ;  /* 0x000000110303d224 */ /* 0x010fca00078e0202 */
[----:B------:R4:W-:Y:S04]  /*be60*/  @!P5 STG.E.U8 desc[UR50][R22.64+0x21], R3 ;  /* 0x000021031600d986 */ /* 0x0009e8000c101132 */
[----:B----4-:R4:W5:Y:S01]  /*be70*/  LDL.64 R22, [R1+0x1c0] ;  /* 0x0001c00001167983 */ /* 0x0109620000100a00 */
[----:B------:R-:W-:-:S04]  /*be80*/  LOP3.LUT P5, RZ, R19, 0x10, RZ, 0xc0, !PT ;  /* 0x0000001013ff7812 */ /* 0x000fc800078ac0ff */
[----:B------:R-:W-:-:S13]  /*be90*/  ISETP.LT.OR P4, PT, R0, 0x29, !P5 ;  /* 0x000000290000780c */ /* 0x000fda0006f81670 */
[----:B----4-:R-:W-:Y:S05]  /*bea0*/  @P4 BRA `(.L_x_171) ;  /* 0x00000000000c4947 */ /* 0x010fea0003800000 */
[----:B-----5:R-:W4:Y:S02]  /*beb0*/  LDG.E.U8 R16, desc[UR50][R22.64+0x28] ;  /* 0x0000283216107981 */ /* 0x020f24000c1e1100 */
[----:B----4-:R-:W-:-:S05]  /*bec0*/  PRMT R2, R16, 0x8880, RZ ;  /* 0x0000888010027816 */ /* 0x010fca00000000ff */
[----:B------:R-:W-:-:S07]  /*bed0*/  IMAD R2, R2, R18, RZ ;  /* 0x0000001202027224 */ /* 0x000fce00078e02ff */
.L_x_171:
[----:B------:R-:W-:Y:S05]  /*bee0*/  BSYNC B1 ;  /* 0x0000000000017941 */ /* 0x000fea0003800000 */
.L_x_170:
[----:B------:R-:W4:Y:S01]  /*bef0*/  LDL.LU R3, [R1+0x90] ;  /* 0x0000900001037983 */ /* 0x000f220000300800 */
[----:B------:R-:W-:Y:S01]  /*bf00*/  ISETP.LT.OR P5, PT, R0, 0x2a, !P5 ;  /* 0x0000002a0000780c */ /* 0x000fe20006fa1670 */
[----:B------:R-:W-:Y:S01]  /*bf10*/  BSSY B1, `(.L_x_172) ;  /* 0x0000007000017945 */ /* 0x000fe20003800000 */
[----:B----4-:R-:W-:-:S05]  /*bf20*/  @!P4 IMAD R3, R3, R17, R2 ;  /* 0x000000110303c224 */ /* 0x010fca00078e0202 */
[----:B------:R4:W-:Y:S06]  /*bf30*/  @!P4 STG.E.U8 desc[UR50][R10.64+0x28], R3 ;  /* 0x000028030a00c986 */ /* 0x0009ec000c101132 */
[----:B------:R-:W-:Y:S05]  /*bf40*/  @P5 BRA `(.L_x_173) ;  /* 0x00000000000c5947 */ /* 0x000fea0003800000 */
[----:B-----5:R-:W2:Y:S02]  /*bf50*/  LDG.E.U8 R16, desc[UR50][R22.64+0x29] ;  /* 0x0000293216107981 */ /* 0x020ea4000c1e1100 */
[----:B--2---:R-:W-:-:S05]  /*bf60*/  PRMT R2, R16, 0x8880, RZ ;  /* 0x0000888010027816 */ /* 0x004fca00000000ff */
[----:B------:R-:W-:-:S07]  /*bf70*/  IMAD R2, R2, R18, RZ ;  /* 0x0000001202027224 */ /* 0x000fce00078e02ff */
.L_x_173:
[----:B------:R-:W-:Y:S05]  /*bf80*/  BSYNC B1 ;  /* 0x0000000000017941 */ /* 0x000fea0003800000 */
.L_x_172:
[----:B----4-:R-:W4:Y:S01]  /*bf90*/  LDL.LU R3, [R1+0x94] ;  /* 0x0000940001037983 */ /* 0x010f220000300800 */
        /* <DEDUP_REMOVED lines=8> */
[----:B----4-:R-:W-:-:S05]  /*c020*/  @!P5 IMAD R3, R3, R17, R2 ;  /* 0x000000110303d224 */ /* 0x010fca00078e0202 */
[----:B------:R0:W-:Y:S01]  /*c030*/  @!P5 STG.E.U8 desc[UR50][R10.64+0x29], R3 ;  /* 0x000029030a00d986 */ /* 0x0001e2000c101132 */
[----:B------:R-:W-:Y:S05]  /*c040*/  @P4 BRA `(.L_x_175) ;  /* 0x0000000000104947 */ /* 0x000fea0003800000 */
[----:B0-----:R-:W4:Y:S04]  /*c050*/  LDL.64 R22, [R1+0x180] ;  /* 0x0001800001167983 */ /* 0x001f280000100a00 */
[----:B----4-:R-:W4:Y:S02]  /*c060*/  LDG.E.U8 R16, desc[UR50][R22.64+0x28] ;  /* 0x0000283216107981 */ /* 0x010f24000c1e1100 */
[----:B----4-:R-:W-:-:S05]  /*c070*/  PRMT R2, R16, 0x8880, RZ ;  /* 0x0000888010027816 */ /* 0x010fca00000000ff */
[----:B------:R-:W-:-:S07]  /*c080*/  IMAD R2, R2, R18, RZ ;  /* 0x0000001202027224 */ /* 0x000fce00078e02ff */
.L_x_175:
[----:B------:R-:W-:Y:S05]  /*c090*/  BSYNC B1 ;  /* 0x0000000000017941 */ /* 0x000fea0003800000 */
.L_x_174:
[----:B0-----:R-:W4:Y:S04]  /*c0a0*/  LDL.LU R3, [R1+0x98] ;  /* 0x0000980001037983 */ /* 0x001f280000300800 */
[----:B------:R0:W-:Y:S04]  /*c0b0*/  STL.64 [R1+0x1e0], R4 ;  /* 0x0001e00401007387 */ /* 0x0001e80000100a00 */
[----:B0-----:R-:W2:Y:S01]  /*c0c0*/  LDL.LU.64 R4, [R1+0x80] ;  /* 0x0000800001047983 */ /* 0x001ea20000300a00 */
[----:B------:R-:W-:Y:S02]  /*c0d0*/  ISETP.LT.OR P5, PT, R0, 0x2a, !P6 ;  /* 0x0000002a0000780c */ /* 0x000fe400077a1670 */
[----:B------:R-:W-:Y:S01]  /*c0e0*/  LOP3.LUT R19, R19, 0xffffffbf, RZ, 0xc0, !PT ;  /* 0xffffffbf13137812 */ /* 0x000fe200078ec0ff */
[----:B------:R-:W-:Y:S03]  /*c0f0*/  BSSY B1, `(.L_x_176) ;  /* 0x000000d000017945 */ /* 0x000fe60003800000 */
[----:B------:R-:W-:-:S07]  /*c100*/  @P0 LOP3.LUT R19, R19, 0x40, RZ, 0xfc, !PT ;  /* 0x0000004013130812 */ /* 0x000fce00078efcff */
[----:B------:R-:W-:-:S04]  /*c110*/  @!P5 IADD3 R22, P0, R10, UR41, RZ ;  /* 0x000000290a16dc10 */ /* 0x000fc8000ff1e0ff */
[----:B------:R-:W-:Y:S02]  /*c120*/  @!P5 IADD3.X R23, R11, UR40, RZ, P0, !PT ;  /* 0x000000280b17dc10 */ /* 0x000fe400087fe4ff */
[----:B------:R-:W-:Y:S01]  /*c130*/  LOP3.LUT P0, RZ, R19, 0x40, RZ, 0xc0, !PT ;  /* 0x0000004013ff7812 */ /* 0x000fe2000780c0ff */
[----:B----4-:R-:W-:-:S05]  /*c140*/  @!P4 IMAD R3, R3, R17, R2 ;  /* 0x000000110303c224 */ /* 0x010fca00078e0202 */
[----:B--2---:R0:W-:Y:S04]  /*c150*/  @!P4 STG.E.U8 desc[UR50][R4.64+0x28], R3 ;  /* 0x000028030400c986 */ /* 0x0041e8000c101132 */
[----:B0-----:R0:W5:Y:S01]  /*c160*/  LDL.LU.64 R4, [R1+0x1e0] ;  /* 0x0001e00001047983 */ /* 0x0011620000300a00 */
[----:B------:R-:W-:Y:S05]  /*c170*/  @P5 BRA `(.L_x_177) ;  /* 0x0000000000105947 */ /* 0x000fea0003800000 */
[----:B------:R-:W2:Y:S04]  /*c180*/  LDL.64 R2, [R1+0x180] ;  /* 0x0001800001027983 */ /* 0x000ea80000100a00 */
[----:B--2---:R-:W2:Y:S02]  /*c190*/  LDG.E.U8 R16, desc[UR50][R2.64+0x29] ;  /* 0x0000293202107981 */ /* 0x004ea4000c1e1100 */
[----:B--2---:R-:W-:-:S05]  /*c1a0*/  PRMT R2, R16, 0x8880, RZ ;  /* 0x0000888010027816 */ /* 0x004fca00000000ff */
[----:B------:R-:W-:-:S07]  /*c1b0*/  IMAD R2, R2, R18, RZ ;  /* 0x0000001202027224 */ /* 0x000fce00078e02ff */
.L_x_177:
[----:B------:R-:W-:Y:S05]  /*c1c0*/  BSYNC B1 ;  /* 0x0000000000017941 */ /* 0x000fea0003800000 */
.L_x_176:
[----:B------:R-:W2:Y:S01]  /*c1d0*/  LDL.LU R3, [R1+0x9c] ;  /* 0x00009c0001037983 */ /* 0x000ea20000300800 */
[----:B------:R-:W-:Y:S01]  /*c1e0*/  BSSY B1, `(.L_x_178) ;  /* 0x000000a000017945 */ /* 0x000fe20003800000 */
[----:B--2---:R-:W-:-:S05]  /*c1f0*/  @!P5 IMAD R3, R3, R17, R2 ;  /* 0x000000110303d224 */ /* 0x004fca00078e0202 */
[----:B------:R2:W-:Y:S04]  /*c200*/  @!P5 STG.E.U8 desc[UR50][R22.64+0x29], R3 ;  /* 0x000029031600d986 */ /* 0x0005e8000c101132 */
[----:B--2---:R2:W5:Y:S01]  /*c210*/  LDL.64 R22, [R1+0x1c0] ;  /* 0x0001c00001167983 */ /* 0x0045620000100a00 */
[----:B------:R-:W-:-:S04]  /*c220*/  LOP3.LUT P5, RZ, R19, 0x10, RZ, 0xc0, !PT ;  /* 0x0000001013ff7812 */ /* 0x000fc800078ac0ff */
[----:B------:R-:W-:-:S13]  /*c230*/  ISETP.LT.OR P4, PT, R0, 0x31, !P5 ;  /* 0x000000310000780c */ /* 0x000fda0006f81670 */
[----:B--2---:R-:W-:Y:S05]  /*c240*/  @P4 BRA `(.L_x_179) ;  /* 0x00000000000c4947 */ /* 0x004fea0003800000 */
[----:B-----5:R-:W2:Y:S02]  /*c250*/  LDG.E.U8 R16, desc[UR50][R22.64+0x30] ;  /* 0x0000303216107981 */ /* 0x020ea4000c1e1100 */
[----:B--2---:R-:W-:-:S05]  /*c260*/  PRMT R2, R16, 0x8880, RZ ;  /* 0x0000888010027816 */ /* 0x004fca00000000ff */
[----:B------:R-:W-:-:S07]  /*c270*/  IMAD R2, R2, R18, RZ ;  /* 0x0000001202027224 */ /* 0x000fce00078e02ff */
.L_x_179:
[----:B------:R-:W-:Y:S05]  /*c280*/  BSYNC B1 ;  /* 0x0000000000017941 */ /* 0x000fea0003800000 */
.L_x_178:
[----:B------:R-:W2:Y:S01]  /*c290*/  LDL.LU R3, [R1+0xa0] ;  /* 0x0000a00001037983 */ /* 0x000ea20000300800 */
[----:B------:R-:W-:Y:S01]  /*c2a0*/  ISETP.LT.OR P5, PT, R0, 0x32, !P5 ;  /* 0x000000320000780c */ /* 0x000fe20006fa1670 */
[----:B------:R-:W-:Y:S01]  /*c2b0*/  BSSY B1, `(.L_x_180) ;  /* 0x0000007000017945 */ /* 0x000fe20003800000 */
[----:B--2---:R-:W-:-:S05]  /*c2c0*/  @!P4 IMAD R3, R3, R17, R2 ;  /* 0x000000110303c224 */ /* 0x004fca00078e0202 */
[----:B------:R2:W-:Y:S06]  /*c2d0*/  @!P4 STG.E.U8 desc[UR50][R10.64+0x30], R3 ;  /* 0x000030030a00c986 */ /* 0x0005ec000c101132 */
[----:B------:R-:W-:Y:S05]  /*c2e0*/  @P5 BRA `(.L_x_181) ;  /* 0x00000000000c5947 */ /* 0x000fea0003800000 */
[----:B-----5:R-:W4:Y:S02]  /*c2f0*/  LDG.E.U8 R16, desc[UR50][R22.64+0x31] ;  /* 0x0000313216107981 */ /* 0x020f24000c1e1100 */
[----:B----4-:R-:W-:-:S05]  /*c300*/  PRMT R2, R16, 0x8880, RZ ;  /* 0x0000888010027816 */ /* 0x010fca00000000ff */
[----:B------:R-:W-:-:S07]  /*c310*/  IMAD R2, R2, R18, RZ ;  /* 0x0000001202027224 */ /* 0x000fce00078e02ff */
.L_x_181:
[----:B------:R-:W-:Y:S05]  /*c320*/  BSYNC B1 ;  /* 0x0000000000017941 */ /* 0x000fea0003800000 */
.L_x_180:
[----:B--2---:R-:W2:Y:S01]  /*c330*/  LDL.LU R3, [R1+0xa4] ;  /* 0x0000a40001037983 */ /* 0x004ea20000300800 */
        /* <DEDUP_REMOVED lines=8> */
[----:B--2---:R-:W-:-:S05]  /*c3c0*/  @!P5 IMAD R3, R3, R17, R2 ;  /* 0x000000110303d224 */ /* 0x004fca00078e0202 */
[----:B------:R4:W-:Y:S01]  /*c3d0*/  @!P5 STG.E.U8 desc[UR50][R10.64+0x31], R3 ;  /* 0x000031030a00d986 */ /* 0x0009e2000c101132 */
[----:B------:R-:W-:Y:S05]  /*c3e0*/  @P4 BRA `(.L_x_183) ;  /* 0x0000000000104947 */ /* 0x000fea0003800000 */
[----:B----4-:R-:W2:Y:S04]  /*c3f0*/  LDL.64 R22, [R1+0x180] ;  /* 0x0001800001167983 */ /* 0x010ea80000100a00 */
[----:B--2---:R-:W2:Y:S02]  /*c400*/  LDG.E.U8 R16, desc[UR50][R22.64+0x30] ;  /* 0x0000303216107981 */ /* 0x004ea4000c1e1100 */
[----:B--2---:R-:W-:-:S05]  /*c410*/  PRMT R2, R16, 0x8880, RZ ;  /* 0x0000888010027816 */ /* 0x004fca00000000ff */
[----:B------:R-:W-:-:S07]  /*c420*/  IMAD R2, R2, R18, RZ ;  /* 0x0000001202027224 */ /* 0x000fce00078e02ff */
.L_x_183:
[----:B------:R-:W-:Y:S05]  /*c430*/  BSYNC B1 ;  /* 0x0000000000017941 */ /* 0x000fea0003800000 */
.L_x_182:
[----:B----4-:R-:W2:Y:S04]  /*c440*/  LDL.LU R3, [R1+0xa8] ;  /* 0x0000a80001037983 */ /* 0x010ea80000300800 */
        /* <DEDUP_REMOVED lines=9> */
[----:B--2---:R-:W-:-:S05]  /*c4e0*/  @!P4 IMAD R3, R3, R17, R2 ;  /* 0x000000110303c224 */ /* 0x004fca00078e0202 */
[----:B----4-:R2:W-:Y:S04]  /*c4f0*/  @!P4 STG.E.U8 desc[UR50][R4.64+0x30], R3 ;  /* 0x000030030400c986 */ /* 0x0105e8000c101132 */
[----:B--2---:R2:W5:Y:S01]  /*c500*/  LDL.LU.64 R4, [R1+0x1e0] ;  /* 0x0001e00001047983 */ /* 0x0045620000300a00 */
[----:B------:R-:W-:Y:S05]  /*c510*/  @P5 BRA `(.L_x_185) ;  /* 0x0000000000105947 */ /* 0x000fea0003800000 */
[----:B------:R-:W4:Y:S04]  /*c520*/  LDL.64 R2, [R1+0x180] ;  /* 0x0001800001027983 */ /* 0x000f280000100a00 */
[----:B----4-:R-:W4:Y:S02]  /*c530*/  LDG.E.U8 R16, desc[UR50][R2.64+0x31] ;  /* 0x0000313202107981 */ /* 0x010f24000c1e1100 */
[----:B----4-:R-:W-:-:S05]  /*c540*/  PRMT R2, R16, 0x8880, RZ ;  /* 0x0000888010027816 */ /* 0x010fca00000000ff */
[----:B------:R-:W-:-:S07]  /*c550*/  IMAD R2, R2, R18, RZ ;  /* 0x0000001202027224 */ /* 0x000fce00078e02ff */
.L_x_185:
[----:B------:R-:W-:Y:S05]  /*c560*/  BSYNC B1 ;  /* 0x0000000000017941 */ /* 0x000fea0003800000 */
.L_x_184:
        /* <DEDUP_REMOVED lines=11> */
.L_x_187:
[----:B------:R-:W-:Y:S05]  /*c620*/  BSYNC B1 ;  /* 0x0000000000017941 */ /* 0x000fea0003800000 */
.L_x_186:
        /* <DEDUP_REMOVED lines=9> */
.L_x_189:
[----:B------:R-:W-:Y:S05]  /*c6c0*/  BSYNC B1 ;  /* 0x0000000000017941 */ /* 0x000fea0003800000 */
.L_x_188:
        /* <DEDUP_REMOVED lines=16> */
.L_x_191:
[----:B------:R-:W-:Y:S05]  /*c7d0*/  BSYNC B1 ;  /* 0x0000000000017941 */ /* 0x000fea0003800000 */
.L_x_190:
        /* <DEDUP_REMOVED lines=18> */
.L_x_193:
[----:B------:R-:W-:Y:S05]  /*c900*/  BSYNC B1 ;  /* 0x0000000000017941 */ /* 0x000fea0003800000 */
.L_x_192:
[----:B------:R-:W2:Y:S01]  /*c910*/  LDL.LU R3, [R1+0xbc] ;  /* 0x0000bc0001037983 */ /* 0x000ea20000300800 */
[----:B------:R-:W-:Y:S01]  /*c920*/  BSSY B1, `(.L_x_194) ;  /* 0x0000009000017945 */ /* 0x000fe20003800000 */
[----:B--2---:R-:W-:-:S05]  /*c930*/  @!P5 IMAD R3, R3, R17, R2 ;  /* 0x000000110303d224 */ /* 0x004fca00078e0202 */
[----:B------:R2:W-:Y:S01]  /*c940*/  @!P5 STG.E.U8 desc[UR50][R22.64+0x39], R3 ;  /* 0x000039031600d986 */ /* 0x0005e2000c101132 */
[----:B------:R-:W-:-:S04]  /*c950*/  LOP3.LUT P5, RZ, R19, 0x8, RZ, 0xc0, !PT ;  /* 0x0000000813ff7812 */ /* 0x000fc800078ac0ff */
[----:B------:R-:W-:-:S13]  /*c960*/  ISETP.LT.OR P4, PT, R0, 0x21, !P5 ;  /* 0x000000210000780c */ /* 0x000fda0006f81670 */
[----:B--2---:R-:W-:Y:S05]  /*c970*/  @P4 BRA `(.L_x_195) ;  /* 0x00000000000c4947 */ /* 0x004fea0003800000 */
[----:B------:R-:W2:Y:S02]  /*c980*/  LDG.E.U8 R16, desc[UR50][R236.64+0x20] ;  /* 0x00002032ec107981 */ /* 0x000ea4000c1e1100 */
[----:B--2---:R-:W-:-:S05]  /*c990*/  PRMT R2, R16, 0x8880, RZ ;  /* 0x0000888010027816 */ /* 0x004fca00000000ff */
[----:B------:R-:W-:-:S07]  /*c9a0*/  IMAD R2, R2, R18, RZ ;  /* 0x0000001202027224 */ /* 0x000fce00078e02ff */
.L_x_195:
[----:B------:R-:W-:Y:S05]  /*c9b0*/  BSYNC B1 ;  /* 0x0000000000017941 */ /* 0x000fea0003800000 */
.L_x_194:
[----:B------:R-:W2:Y:S01]  /*c9c0*/  LDL.LU R3, [R1+0x40] ;  /* 0x0000400001037983 */ /* 0x000ea20000300800 */
[----:B------:R-:W-:Y:S01]  /*c9d0*/  BSSY B1, `(.L_x_196) ;  /* 0x0000008000017945 */ /* 0x000fe20003800000 */
[----:B--2---:R-:W-:-:S05]  /*c9e0*/  @!P4 IMAD R3, R3, R17, R2 ;  /* 0x000000110303c224 */ /* 0x004fca00078e0202 */
[----:B------:R2:W-:Y:S01]  /*c9f0*/  @!P4 STG.E.U8 desc[UR50][R8.64+0x20], R3 ;  /* 0x000020030800c986 */ /* 0x0005e2000c101132 */
[----:B------:R-:W-:-:S13]  /*ca00*/  ISETP.LT.OR P4, PT, R0, 0x22, !P5 ;  /* 0x000000220000780c */ /* 0x000fda0006f81670 */
[----:B--2---:R-:W-:Y:S05]  /*ca10*/  @P4 BRA `(.L_x_197) ;  /* 0x00000000000c4947 */ /* 0x004fea0003800000 */
[----:B------:R-:W2:Y:S02]  /*ca20*/  LDG.E.U8 R16, desc[UR50][R236.64+0x21] ;  /* 0x00002132ec107981 */ /* 0x000ea4000c1e1100 */
[----:B--2---:R-:W-:-:S05]  /*ca30*/  PRMT R2, R16, 0x8880, RZ ;  /* 0x0000888010027816 */ /* 0x004fca00000000ff */
[----:B------:R-:W-:-:S07]  /*ca40*/  IMAD R2, R2, R18, RZ ;  /* 0x0000001202027224 */ /* 0x000fce00078e02ff */
.L_x_197:
[----:B------:R-:W-:Y:S05]  /*ca50*/  BSYNC B1 ;  /* 0x0000000000017941 */ /* 0x000fea0003800000 */
.L_x_196:
[----:B------:R-:W2:Y:S01]  /*ca60*/  LDL.LU R3, [R1+0x44] ;  /* 0x0000440001037983 */ /* 0x000ea20000300800 */
[----:B------:R-:W-:-:S03]  /*ca70*/  LOP3.LUT R19, R19, 0xfffffbff, RZ, 0xc0, !PT ;  /* 0xfffffbff13137812 */ /* 0x000fc600078ec0ff */
[----:B------:R4:W-:Y:S01]  /*ca80*/  STL.64 [R1+0x1e8], R36 ;  /* 0x0001e82401007387 */ /* 0x0009e20000100a00 */
[----:B------:R-:W-:Y:S02]  /*ca90*/  @P1 LOP3.LUT R19, R19, 0x400, RZ, 0xfc, !PT ;  /* 0x0000040013131812 */ /* 0x000fe400078efcff */
[----:B------:R-:W-:Y:S01]  /*caa0*/  ISETP.LT.OR P1, PT, R0, 0x41, !P6 ;  /* 0x000000410000780c */ /* 0x000fe20007721670 */
[----:B------:R0:W-:Y:S01]  /*cab0*/  STL.64 [R1+0x1e0], R38 ;  /* 0x0001e02601007387 */ /* 0x0001e20000100a00 */
[----:B------:R-:W-:-:S04]  /*cac0*/  LOP3.LUT R19, R19, 0xfffffdff, RZ, 0xc0, !PT ;  /* 0xfffffdff13137812 */ /* 0x000fc800078ec0ff */
[----:B------:R-:W-:-:S04]  /*cad0*/  @P0 LOP3.LUT R19, R19, 0x200, RZ, 0xfc, !PT ;  /* 0x0000020013130812 */ /* 0x000fc800078efcff */
[----:B------:R-:W-:-:S03]  /*cae0*/  LOP3.LUT P0, RZ, R19, 0x8, RZ, 0xc0, !PT ;  /* 0x0000000813ff7812 */ /* 0x000fc6000780c0ff */
[----:B----4-:R-:W-:-:S04]  /*caf0*/  @!P1 IADD3 R36, P5, R10, UR41, RZ ;  /* 0x000000290a249c10 */ /* 0x010fc8000ffbe0ff */
[----:B------:R-:W-:Y:S02]  /*cb00*/  @!P1 IADD3.X R37, R11, UR40, RZ, P5, !PT ;  /* 0x000000280b259c10 */ /* 0x000fe4000affe4ff */
[----:B------:R-:W-:-:S13]  /*cb10*/  ISETP.LT.OR P1, PT, R0, 0x42, !P6 ;  /* 0x000000420000780c */ /* 0x000fda0007721670 */
[----:B0-----:R-:W-:-:S04]  /*cb20*/  @!P1 IADD3 R38, P5, R10, UR41, RZ ;  /* 0x000000290a269c10 */ /* 0x001fc8000ffbe0ff */
[----:B------:R-:W-:Y:S02]  /*cb30*/  @!P1 IADD3.X R39, R11, UR40, RZ, P5, !PT ;  /* 0x000000280b279c10 */ /* 0x000fe4000affe4ff */
[----:B------:R-:W-:Y:S01]  /*cb40*/  LOP3.LUT P1, RZ, R19, 0x400, RZ, 0xc0, !PT ;  /* 0x0000040013ff7812 */ /* 0x000fe2000782c0ff */
[----:B--2---:R-:W-:-:S05]  /*cb50*/  @!P4 IMAD R3, R3, R17, R2 ;  /* 0x000000110303c224 */ /* 0x004fca00078e0202 */
[----:B------:R0:W-:Y:S01]  /*cb60*/  @!P4 STG.E.U8 desc[UR50][R8.64+0x21], R3 ;  /* 0x000021030800c986 */ /* 0x0001e2000c101132 */
[----:B------:R-:W-:-:S13]  /*cb70*/  ISETP.LT.OR P4, PT, R0, 0x21, !P3 ;  /* 0x000000210000780c */ /* 0x000fda0005f81670 */
[----:B------:R-:W0:Y:S01]  /*cb80*/  @!P4 LDG.E.U8 R16, desc[UR50][R234.64+0x20] ;  /* 0x00002032ea10c981 */ /* 0x000e22000c1e1100 */
[----:B------:R-:W-:-:S04]  /*cb90*/  @!P4 IADD3 R22, P5, R8, UR41, RZ ;  /* 0x000000290816cc10 */ /* 0x000fc8000ffbe0ff */
[----:B------:R-:W-:Y:S02]  /*cba0*/  @!P4 IADD3.X R23, R9, UR40, RZ, P5, !PT ;  /* 0x000000280917cc10 */ /* 0x000fe4000affe4ff */
[----:B0-----:R-:W-:-:S05]  /*cbb0*/  @!P4 PRMT R3, R16, 0x8880, RZ ;  /* 0x000088801003c816 */ /* 0x001fca00000000ff */
[----:B------:R-:W-:Y:S02]  /*cbc0*/  @!P4 IMAD R2, R3, R18, RZ ;  /* 0x000000120302c224 */ /* 0x000fe400078e02ff */
[----:B------:R-:W2:Y:S02]  /*cbd0*/  LDL.LU R3, [R1+0x48] ;  /* 0x0000480001037983 */ /* 0x000ea40000300800 */
[----:B--2---:R-:W-:-:S05]  /*cbe0*/  @!P4 IMAD R3, R3, R17, R2 ;  /* 0x000000110303c224 */ /* 0x004fca00078e0202 */
[----:B------:R0:W-:Y:S01]  /*cbf0*/  @!P4 STG.E.U8 desc[UR50][R22.64+0x20], R3 ;  /* 0x000020031600c986 */ /* 0x0001e2000c101132 */
[----:B------:R-:W-:-:S13]  /*cc00*/  ISETP.LT.OR P4, PT, R0, 0x22, !P3 ;  /* 0x000000220000780c */ /* 0x000fda0005f81670 */
[----:B------:R-:W0:Y:S02]  /*cc10*/  @!P4 LDG.E.U8 R16, desc[UR50][R234.64+0x21] ;  /* 0x00002132ea10c981 */ /* 0x000e24000c1e1100 */
[----:B0-----:R-:W-:-:S05]  /*cc20*/  @!P4 PRMT R3, R16, 0x8880, RZ ;  /* 0x000088801003c816 */ /* 0x001fca00000000ff */
[----:B------:R-:W-:Y:S02]  /*cc30*/  @!P4 IMAD R2, R3, R18, RZ ;  /* 0x000000120302c224 */ /* 0x000fe400078e02ff */
[----:B------:R-:W2:Y:S01]  /*cc40*/  LDL.LU R3, [R1+0x4c] ;  /* 0x00004c0001037983 */ /* 0x000ea20000300800 */
[----:B------:R-:W-:-:S04]  /*cc50*/  @!P4 IADD3 R22, P5, R8, UR41, RZ ;  /* 0x000000290816cc10 */ /* 0x000fc8000ffbe0ff */
[----:B------:R-:W-:Y:S01]  /*cc60*/  @!P4 IADD3.X R23, R9, UR40, RZ, P5, !PT ;  /* 0x000000280917cc10 */ /* 0x000fe2000affe4ff */
[----:B--2---:R-:W-:-:S05]  /*cc70*/  @!P4 IMAD R3, R3, R17, R2 ;  /* 0x000000110303c224 */ /* 0x004fca00078e0202 */
[----:B------:R0:W-:Y:S01]  /*cc80*/  @!P4 STG.E.U8 desc[UR50][R22.64+0x21], R3 ;  /* 0x000021031600c986 */ /* 0x0001e2000c101132 */
[----:B------:R-:W-:-:S03]  /*cc90*/  ISETP.LT.OR P4, PT, R0, 0x29, !P0 ;  /* 0x000000290000780c */ /* 0x000fc60004781670 */
[----:B0-----:R-:W2:Y:S10]  /*cca0*/  LDL.LU R22, [R1+0x50] ;  /* 0x0000500001167983 */ /* 0x001eb40000300800 */
[----:B------:R-:W4:Y:S04]  /*ccb0*/  @!P4 LDG.E.U8 R16, desc[UR50][R236.64+0x28] ;  /* 0x00002832ec10c981 */ /* 0x000f28000c1e1100 */
[----:B------:R-:W3:Y:S01]  /*ccc0*/  LDL.LU R23, [R1+0x54] ;  /* 0x0000540001177983 */ /* 0x000ee20000300800 */
[----:B----4-:R-:W-:-:S05]  /*ccd0*/  @!P4 PRMT R3, R16, 0x8880, RZ ;  /* 0x000088801003c816 */ /* 0x010fca00000000ff */
[----:B------:R-:W-:-:S04]  /*cce0*/  @!P4 IMAD R2, R3, R18, RZ ;  /* 0x000000120302c224 */ /* 0x000fc800078e02ff */
[----:B--2---:R-:W-:-:S05]  /*ccf0*/  @!P4 IMAD R3, R22, R17, R2 ;  /* 0x000000111603c224 */ /* 0x004fca00078e0202 */
[----:B------:R0:W-:Y:S01]  /*cd00*/  @!P4 STG.E.U8 desc[UR50][R8.64+0x28], R3 ;  /* 0x000028030800c986 */ /* 0x0001e2000c101132 */
[----:B------:R-:W-:-:S13]  /*cd10*/  ISETP.LT.OR P4, PT, R0, 0x2a, !P0 ;  /* 0x0000002a0000780c */ /* 0x000fda0004781670 */
[----:B------:R-:W0:Y:S02]  /*cd20*/  @!P4 LDG.E.U8 R16, desc[UR50][R236.64+0x29] ;  /* 0x00002932ec10c981 */ /* 0x000e24000c1e1100 */
[----:B0-----:R-:W-:-:S05]  /*cd30*/  @!P4 PRMT R3, R16, 0x8880, RZ ;  /* 0x000088801003c816 */ /* 0x001fca00000000ff */
[----:B------:R-:W-:-:S04]  /*cd40*/  @!P4 IMAD R2, R3, R18, RZ ;  /* 0x000000120302c224 */ /* 0x000fc800078e02ff */
[----:B---3--:R-:W-:-:S05]  /*cd50*/  @!P4 IMAD R3, R23, R17, R2 ;  /* 0x000000111703c224 */ /* 0x008fca00078e0202 */
        /* <DEDUP_REMOVED lines=21> */
[----:B------:R-:W3:Y:S04]  /*ceb0*/  @!P4 LDG.E.U8 R16, desc[UR50][R236.64+0x30] ;  /* 0x00003032ec10c981 */ /* 0x000ee8000c1e1100 */
[----:B------:R-:W4:Y:S01]  /*cec0*/  LDL.LU R23, [R1+0x64] ;  /* 0x0000640001177983 */ /* 0x000f220000300800 */
[----:B---3--:R-:W-:-:S05]  /*ced0*/  @!P4 PRMT R3, R16, 0x8880, RZ ;  /* 0x000088801003c816 */ /* 0x008fca00000000ff */
[----:B------:R-:W-:-:S04]  /*cee0*/  @!P4 IMAD R2, R3, R18, RZ ;  /* 0x000000120302c224 */ /* 0x000fc800078e02ff */
[----:B--2---:R-:W-:-:S05]  /*cef0*/  @!P4 IMAD R3, R22, R17, R2 ;  /* 0x000000111603c224 */ /* 0x004fca00078e0202 */
[----:B------:R0:W-:Y:S01]  /*cf00*/  @!P4 STG.E.U8 desc[UR50][R8.64+0x30], R3 ;  /* 0x000030030800c986 */ /* 0x0001e2000c101132 */
[----:B------:R-:W-:-:S13]  /*cf10*/  ISETP.LT.OR P4, PT, R0, 0x32, !P0 ;  /* 0x000000320000780c */ /* 0x000fda0004781670 */
[----:B------:R-:W0:Y:S02]  /*cf20*/  @!P4 LDG.E.U8 R16, desc[UR50][R236.64+0x31] ;  /* 0x00003132ec10c981 */ /* 0x000e24000c1e1100 */
[----:B0-----:R-:W-:-:S05]  /*cf30*/  @!P4 PRMT R3, R16, 0x8880, RZ ;  /* 0x000088801003c816 */ /* 0x001fca00000000ff */
[----:B------:R-:W-:-:S04]  /*cf40*/  @!P4 IMAD R2, R3, R18, RZ ;  /* 0x000000120302c224 */ /* 0x000fc800078e02ff */
[----:B----4-:R-:W-:-:S05]  /*cf50*/  @!P4 IMAD R3, R23, R17, R2 ;  /* 0x000000111703c224 */ /* 0x010fca00078e0202 */
        /* <DEDUP_REMOVED lines=43> */
[----:B------:R-:W0:Y:S01]  /*d210*/  @!P4 LDG.E.U8 R16, desc[UR50][R234.64+0x39] ;  /* 0x00003932ea10c981 */ /* 0x000e22000c1e1100 */
[----:B------:R-:W-:Y:S02]  /*d220*/  LOP3.LUT P0, RZ, R19, 0x200, RZ, 0xc0, !PT ;  /* 0x0000020013ff7812 */ /* 0x000fe4000780c0ff */
[----:B0-----:R-:W-:-:S05]  /*d230*/  @!P4 PRMT R3, R16, 0x8880, RZ ;  /* 0x000088801003c816 */ /* 0x001fca00000000ff */
[----:B------:R-:W-:Y:S02]  /*d240*/  @!P4 IMAD R2, R3, R18, RZ ;  /* 0x000000120302c224 */ /* 0x000fe400078e02ff */
[----:B------:R-:W2:Y:S01]  /*d250*/  LDL.LU R3, [R1+0x7c] ;  /* 0x00007c0001037983 */ /* 0x000ea20000300800 */
[----:B------:R-:W-:Y:S02]  /*d260*/  LOP3.LUT R19, R19, 0xffffff7f, RZ, 0xc0, !PT ;  /* 0xffffff7f13137812 */ /* 0x000fe400078ec0ff */
[----:B------:R-:W-:Y:S02]  /*d270*/  @!P4 IADD3 R22, P5, R8, UR41, RZ ;  /* 0x000000290816cc10 */ /* 0x000fe4000ffbe0ff */
[----:B------:R-:W-:Y:S02]  /*d280*/  @P3 LOP3.LUT R19, R19, 0x80, RZ, 0xfc, !PT ;  /* 0x0000008013133812 */ /* 0x000fe400078efcff */
[----:B------:R-:W-:Y:S02]  /*d290*/  @!P4 IADD3.X R23, R9, UR40, RZ, P5, !PT ;  /* 0x000000280917cc10 */ /* 0x000fe4000affe4ff */
[----:B------:R-:W-:Y:S01]  /*d2a0*/  LOP3.LUT P3, RZ, R19, 0x4, RZ, 0xc0, !PT ;  /* 0x0000000413ff7812 */ /* 0x000fe2000786c0ff */
[----:B--2---:R-:W-:-:S05]  /*d2b0*/  @!P4 IMAD R3, R3, R17, R2 ;  /* 0x000000110303c224 */ /* 0x004fca00078e0202 */
[----:B------:R0:W-:Y:S01]  /*d2c0*/  @!P4 STG.E.U8 desc[UR50][R22.64+0x39], R3 ;  /* 0x000039031600c986 */ /* 0x0001e2000c101132 */
[----:B------:R-:W-:-:S03]  /*d2d0*/  ISETP.LT.OR P4, PT, R0, 0x21, !P3 ;  /* 0x000000210000780c */ /* 0x000fc60005f81670 */
[----:B0-----:R-:W2:Y:S10]  /*d2e0*/  LDL.LU R22, [R1] ;  /* 0x0000000001167983 */ /* 0x001eb40000300800 */
[----:B------:R-:W3:Y:S04]  /*d2f0*/  @!P4 LDG.E.U8 R16, desc[UR50][R14.64+0x20] ;  /* 0x000020320e10c981 */ /* 0x000ee8000c1e1100 */
[----:B------:R-:W4:Y:S01]  /*d300*/  LDL.LU R23, [R1+0x4] ;  /* 0x0000040001177983 */ /* 0x000f220000300800 */
[----:B---3--:R-:W-:-:S05]  /*d310*/  @!P4 PRMT R3, R16, 0x8880, RZ ;  /* 0x000088801003c816 */ /* 0x008fca00000000ff */
[----:B------:R-:W-:-:S04]  /*d320*/  @!P4 IMAD R2, R3, R18, RZ ;  /* 0x000000120302c224 */ /* 0x000fc800078e02ff */
[----:B--2---:R-:W-:-:S05]  /*d330*/  @!P4 IMAD R3, R22, R17, R2 ;  /* 0x000000111603c224 */ /* 0x004fca00078e0202 */
[----:B-----5:R0:W-:Y:S01]  /*d340*/  @!P4 STG.E.U8 desc[UR50][R4.64+0x20], R3 ;  /* 0x000020030400c986 */ /* 0x0201e2000c101132 */
        /* <DEDUP_REMOVED lines=121> */
[----:B------:R-:W2:Y:S01]  /*dae0*/  @!P4 LDG.E.U8 R16, desc[UR50][R12.64+0x20] ;  /* 0x000020320c10c981 */ /* 0x000ea2000c1e1100 */
[----:B0-----:R-:W-:-:S04]  /*daf0*/  IMAD.U32 R23, RZ, RZ, UR13 ;  /* 0x0000000dff177e24 */ /* 0x001fc8000f8e00ff */
[----:B------:R-:W-:Y:S02]  /*db00*/  IMAD R23, R23, 0x180, RZ ;  /* 0x0000018017177824 */ /* 0x000fe400078e02ff */
[----:B------:R-:W-:Y:S02]  /*db10*/  @!P4 IMAD.MOV.U32 R22, RZ, RZ, R6 ;  /* 0x000000ffff16c224 */ /* 0x000fe400078e0006 */
[----:B------:R-:W-:Y:S01]  /*db20*/  IMAD.IADD R23, R23, 0x1, R7 ;  /* 0x0000000117177824 */ /* 0x000fe200078e0207 */
[----:B--2---:R-:W-:-:S05]  /*db30*/  @!P4 PRMT R3, R16, 0x8880, RZ ;  /* 0x000088801003c816 */ /* 0x004fca00000000ff */
[----:B------:R-:W-:-:S04]  /*db40*/  @!P4 IMAD R2, R3, R18, RZ ;  /* 0x000000120302c224 */ /* 0x000fc800078e02ff */
[----:B------:R-:W-:-:S05]  /*db50*/  @!P4 IMAD R216, R216, R17, R2 ;  /* 0x00000011d8d8c224 */ /* 0x000fca00078e0202 */
[----:B------:R0:W-:Y:S01]  /*db60*/  @!P4 STG.E.U8 desc[UR50][R22.64+0x20], R216 ;  /* 0x000020d81600c986 */ /* 0x0001e2000c101132 */
[----:B------:R-:W-:-:S13]  /*db70*/  ISETP.LT.OR P4, PT, R0, 0x22, !P1 ;  /* 0x000000220000780c */ /* 0x000fda0004f81670 */
[----:B------:R-:W2:Y:S01]  /*db80*/  @!P4 LDG.E.U8 R16, desc[UR50][R12.64+0x21] ;  /* 0x000021320c10c981 */ /* 0x000ea2000c1e1100 */
[----:B0-----:R-:W-:Y:S01]  /*db90*/  @!P4 IMAD.MOV.U32 R216, RZ, RZ, R6 ;  /* 0x000000ffffd8c224 */ /* 0x001fe200078e0006 */
[----:B--2---:R-:W-:-:S05]  /*dba0*/  @!P4 PRMT R3, R16, 0x8880, RZ ;  /* 0x000088801003c816 */ /* 0x004fca00000000ff */
[----:B------:R-:W-:-:S04]  /*dbb0*/  @!P4 IMAD R2, R3, R18, RZ ;  /* 0x000000120302c224 */ /* 0x000fc800078e02ff */
[----:B------:R-:W-:Y:S02]  /*dbc0*/  @!P4 IMAD R3, R217, R17, R2 ;  /* 0x00000011d903c224 */ /* 0x000fe400078e0202 */
[----:B------:R-:W-:-:S05]  /*dbd0*/  @!P4 IMAD.MOV.U32 R217, RZ, RZ, R23 ;  /* 0x000000ffffd9c224 */ /* 0x000fca00078e0017 */
[----:B------:R0:W-:Y:S01]  /*dbe0*/  @!P4 STG.E.U8 desc[UR50][R216.64+0x21], R3 ;  /* 0x00002103d800c986 */ /* 0x0001e2000c101132 */
[----:B------:R-:W-:-:S13]  /*dbf0*/  ISETP.LT.OR P4, PT, R0, 0x21, !P0 ;  /* 0x000000210000780c */ /* 0x000fda0004781670 */
[----:B------:R-:W2:Y:S01]  /*dc00*/  @!P4 LDG.E.U8 R16, desc[UR50][R20.64+0x20] ;  /* 0x000020321410c981 */ /* 0x000ea2000c1e1100 */
[----:B0-----:R-:W-:-:S04]  /*dc10*/  @!P4 IADD3 R216, P5, R6, UR41, RZ ;  /* 0x0000002906d8cc10 */ /* 0x001fc8000ffbe0ff */
[----:B------:R-:W-:Y:S02]  /*dc20*/  @!P4 IADD3.X R217, R23, UR40, RZ, P5, !PT ;  /* 0x0000002817d9cc10 */ /* 0x000fe4000affe4ff */
[----:B--2---:R-:W-:-:S05]  /*dc30*/  @!P4 PRMT R3, R16, 0x8880, RZ ;  /* 0x000088801003c816 */ /* 0x004fca00000000ff */
[----:B------:R-:W-:-:S04]  /*dc40*/  @!P4 IMAD R2, R3, R18, RZ ;  /* 0x000000120302c224 */ /* 0x000fc800078e02ff */
[----:B------:R-:W-:-:S05]  /*dc50*/  @!P4 IMAD R218, R218, R17, R2 ;  /* 0x00000011dadac224 */ /* 0x000fca00078e0202 */
        /* <DEDUP_REMOVED lines=9> */
[----:B------:R-:W-:-:S03]  /*dcf0*/  ISETP.LT.OR P4, PT, R0, 0x29, !P1 ;  /* 0x000000290000780c */ /* 0x000fc60004f81670 */
[----:B0-----:R-:W2:Y:S10]  /*dd00*/  LDL.LU.64 R218, [R1+0x180] ;  /* 0x0001800001da7983 */ /* 0x001eb40000300a00 */
[----:B------:R-:W3:Y:S01]  /*dd10*/  @!P4 LDG.E.U8 R16, desc[UR50][R12.64+0x28] ;  /* 0x000028320c10c981 */ /* 0x000ee2000c1e1100 */
[----:B------:R-:W-:-:S02]  /*dd20*/  @!P4 IMAD.MOV.U32 R216, RZ, RZ, R6 ;  /* 0x000000ffffd8c224 */ /* 0x000fc400078e0006 */
[----:B------:R-:W-:Y:S01]  /*dd30*/  @!P4 IMAD.MOV.U32 R217, RZ, RZ, R23 ;  /* 0x000000ffffd9c224 */ /* 0x000fe200078e0017 */
[----:B---3--:R-:W-:-:S05]  /*dd40*/  @!P4 PRMT R3, R16, 0x8880, RZ ;  /* 0x000088801003c816 */ /* 0x008fca00000000ff */
[----:B------:R-:W-:-:S04]  /*dd50*/  @!P4 IMAD R2, R3, R18, RZ ;  /* 0x000000120302c224 */ /* 0x000fc800078e02ff */
[----:B------:R-:W-:-:S05]  /*dd60*/  @!P4 IMAD R220, R220, R17, R2 ;  /* 0x00000011dcdcc224 */ /* 0x000fca00078e0202 */
[----:B------:R0:W-:Y:S01]  /*dd70*/  @!P4 STG.E.U8 desc[UR50][R216.64+0x28], R220 ;  /* 0x000028dcd800c986 */ /* 0x0001e2000c101132 */
[----:B------:R-:W-:-:S13]  /*dd80*/  ISETP.LT.OR P4, PT, R0, 0x2a, !P1 ;  /* 0x0000002a0000780c */ /* 0x000fda0004f81670 */
[----:B------:R-:W3:Y:S01]  /*dd90*/  @!P4 LDG.E.U8 R16, desc[UR50][R12.64+0x29] ;  /* 0x000029320c10c981 */ /* 0x000ee2000c1e1100 */
[----:B0-----:R-:W-:Y:S02]  /*dda0*/  @!P4 IMAD.MOV.U32 R216, RZ, RZ, R6 ;  /* 0x000000ffffd8c224 */ /* 0x001fe400078e0006 */
[----:B------:R-:W-:Y:S01]  /*ddb0*/  @!P4 IMAD.MOV.U32 R217, RZ, RZ, R23 ;  /* 0x000000ffffd9c224 */ /* 0x000fe200078e0017 */
[----:B---3--:R-:W-:-:S05]  /*ddc0*/  @!P4 PRMT R3, R16, 0x8880, RZ ;  /* 0x000088801003c816 */ /* 0x008fca00000000ff */
[----:B------:R-:W-:-:S04]  /*ddd0*/  @!P4 IMAD R2, R3, R18, RZ ;  /* 0x000000120302c224 */ /* 0x000fc800078e02ff */
[----:B------:R-:W-:-:S05]  /*dde0*/  @!P4 IMAD R221, R221, R17, R2 ;  /* 0x00000011ddddc224 */ /* 0x000fca00078e0202 */
[----:B------:R0:W-:Y:S01]  /*ddf0*/  @!P4 STG.E.U8 desc[UR50][R216.64+0x29], R221 ;  /* 0x000029ddd800c986 */ /* 0x0001e2000c101132 */
[----:B------:R-:W-:-:S03]  /*de00*/  ISETP.LT.OR P4, PT, R0, 0x29, !P0 ;  /* 0x000000290000780c */ /* 0x000fc60004781670 */
[----:B0-----:R-:W3:Y:S10]  /*de10*/  LDL.LU.64 R220, [R1+0x1c0] ;  /* 0x0001c00001dc7983 */ /* 0x001ef40000300a00 */
[----:B------:R-:W4:Y:S01]  /*de20*/  @!P4 LDG.E.U8 R16, desc[UR50][R20.64+0x28] ;  /* 0x000028321410c981 */ /* 0x000f22000c1e1100 */
[----:B------:R-:W-:-:S04]  /*de30*/  @!P4 IADD3 R216, P5, R6, UR41, RZ ;  /* 0x0000002906d8cc10 */ /* 0x000fc8000ffbe0ff */
[----:B------:R-:W-:Y:S02]  /*de40*/  @!P4 IADD3.X R217, R23, UR40, RZ, P5, !PT ;  /* 0x0000002817d9cc10 */ /* 0x000fe4000affe4ff */
[----:B----4-:R-:W-:-:S05]  /*de50*/  @!P4 PRMT R3, R16, 0x8880, RZ ;  /* 0x000088801003c816 */ /* 0x010fca00000000ff */
[----:B------:R-:W-:-:S04]  /*de60*/  @!P4 IMAD R2, R3, R18, RZ ;  /* 0x000000120302c224 */ /* 0x000fc800078e02ff */
[----:B------:R-:W-:-:S05]  /*de70*/  @!P4 IMAD R222, R222, R17, R2 ;  /* 0x00000011dedec224 */ /* 0x000fca00078e0202 */
[----:B------:R0:W-:Y:S01]  /*de80*/  @!P4 STG.E.U8 desc[UR50][R216.64+0x28], R222 ;  /* 0x000028ded800c986 */ /* 0x0001e2000c101132 */
[----:B------:R-:W-:-:S13]  /*de90*/  ISETP.LT.OR P4, PT, R0, 0x2a, !P0 ;  /* 0x0000002a0000780c */ /* 0x000fda0004781670 */
[----:B------:R-:W4:Y:S01]  /*dea0*/  @!P4 LDG.E.U8 R16, desc[UR50][R20.64+0x29] ;  /* 0x000029321410c981 */ /* 0x000f22000c1e1100 */
[----:B0-----:R-:W-:-:S04]  /*deb0*/  @!P4 IADD3 R216, P5, R6, UR41, RZ ;  /* 0x0000002906d8cc10 */ /* 0x001fc8000ffbe0ff */
[----:B------:R-:W-:Y:S02]  /*dec0*/  @!P4 IADD3.X R217, R23, UR40, RZ, P5, !PT ;  /* 0x0000002817d9cc10 */ /* 0x000fe4000affe4ff */
[----:B----4-:R-:W-:-:S05]  /*ded0*/  @!P4 PRMT R3, R16, 0x8880, RZ ;  /* 0x000088801003c816 */ /* 0x010fca00000000ff */
[----:B------:R-:W-:-:S04]  /*dee0*/  @!P4 IMAD R2, R3, R18, RZ ;  /* 0x000000120302c224 */ /* 0x000fc800078e02ff */
[----:B------:R-:W-:-:S05]  /*def0*/  @!P4 IMAD R223, R223, R17, R2 ;  /* 0x00000011dfdfc224 */ /* 0x000fca00078e0202 */
[----:B------:R0:W-:Y:S01]  /*df00*/  @!P4 STG.E.U8 desc[UR50][R216.64+0x29], R223 ;  /* 0x000029dfd800c986 */ /* 0x0001e2000c101132 */
[----:B------:R-:W-:-:S13]  /*df10*/  ISETP.LT.OR P4, PT, R0, 0x31, !P1 ;  /* 0x000000310000780c */ /* 0x000fda0004f81670 */
[----:B------:R-:W4:Y:S01]  /*df20*/  @!P4 LDG.E.U8 R16, desc[UR50][R12.64+0x30] ;  /* 0x000030320c10c981 */ /* 0x000f22000c1e1100 */
[----:B0-----:R-:W-:Y:S02]  /*df30*/  @!P4 IMAD.MOV.U32 R216, RZ, RZ, R6 ;  /* 0x000000ffffd8c224 */ /* 0x001fe400078e0006 */
[----:B------:R-:W-:Y:S01]  /*df40*/  @!P4 IMAD.MOV.U32 R217, RZ, RZ, R23 ;  /* 0x000000ffffd9c224 */ /* 0x000fe200078e0017 */
        /* <DEDUP_REMOVED lines=54> */
[----:B------:R-:W-:-:S04]  /*e2b0*/  LOP3.LUT R19, R19, 0xffffffbf, RZ, 0xc0, !PT ;  /* 0xffffffbf13137812 */ /* 0x000fc800078ec0ff */
[----:B------:R-:W-:Y:S02]  /*e2c0*/  @P2 LOP3.LUT R19, R19, 0x40, RZ, 0xfc, !PT ;  /* 0x0000004013132812 */ /* 0x000fe400078efcff */
[----:B0-----:R-:W-:Y:S02]  /*e2d0*/  @!P4 IADD3 R216, P5, R6, UR41, RZ ;  /* 0x0000002906d8cc10 */ /* 0x001fe4000ffbe0ff */
[----:B------:R-:W-:Y:S02]  /*e2e0*/  LOP3.LUT R19, R19, 0xfffffeff, RZ, 0xc0, !PT ;  /* 0xfffffeff13137812 */ /* 0x000fe400078ec0ff */
[----:B------:R-:W-:Y:S02]  /*e2f0*/  @!P4 IADD3.X R217, R23, UR40, RZ, P5, !PT ;  /* 0x0000002817d9cc10 */ /* 0x000fe4000affe4ff */
[----:B------:R-:W-:-:S04]  /*e300*/  @P1 LOP3.LUT R19, R19, 0x100, RZ, 0xfc, !PT ;  /* 0x0000010013131812 */ /* 0x000fc800078efcff */
[----:B------:R-:W-:Y:S02]  /*e310*/  LOP3.LUT P1, RZ, R19, 0x10, RZ, 0xc0, !PT ;  /* 0x0000001013ff7812 */ /* 0x000fe4000782c0ff */
[----:B----4-:R-:W-:-:S05]  /*e320*/  @!P4 PRMT R3, R16, 0x8880, RZ ;  /* 0x000088801003c816 */ /* 0x010fca00000000ff */
[----:B------:R-:W-:-:S04]  /*e330*/  @!P4 IMAD R2, R3, R18, RZ ;  /* 0x000000120302c224 */ /* 0x000fc800078e02ff */
[----:B------:R-:W-:-:S05]  /*e340*/  @!P4 IMAD R231, R231, R17, R2 ;  /* 0x00000011e7e7c224 */ /* 0x000fca00078e0202 */
[----:B------:R-:W-:Y:S01]  /*e350*/  @!P4 STG.E.U8 desc[UR50][R216.64+0x39], R231 ;  /* 0x000039e7d800c986 */ /* 0x000fe2000c101132 */
[----:B------:R-:W-:-:S13]  /*e360*/  ISETP.LT.OR P4, PT, R0, 0x41, !P1 ;  /* 0x000000410000780c */ /* 0x000fda0004f81670 */
[----:B---3--:R-:W3:Y:S02]  /*e370*/  @!P4 LDG.E.U8 R16, desc[UR50][R220.64+0x40] ;  /* 0x00004032dc10c981 */ /* 0x008ee4000c1e1100 */
[----:B---3--:R-:W-:-:S05]  /*e380*/  @!P4 PRMT R3, R16, 0x8880, RZ ;  /* 0x000088801003c816 */ /* 0x008fca00000000ff */
[----:B------:R-:W-:-:S04]  /*e390*/  @!P4 IMAD R2, R3, R18, RZ ;  /* 0x000000120302c224 */ /* 0x000fc800078e02ff */
[----:B------:R-:W-:-:S05]  /*e3a0*/  @!P4 IMAD R200, R200, R17, R2 ;  /* 0x00000011c8c8c224 */ /* 0x000fca00078e0202 */
[----:B------:R0:W-:Y:S01]  /*e3b0*/  @!P4 STG.E.U8 desc[UR50][R10.64+0x40], R200 ;  /* 0x000040c80a00c986 */ /* 0x0001e2000c101132 */
[----:B------:R-:W-:-:S13]  /*e3c0*/  ISETP.LT.OR P4, PT, R0, 0x42, !P1 ;  /* 0x000000420000780c */ /* 0x000fda0004f81670 */
[----:B------:R-:W3:Y:S01]  /*e3d0*/  @!P4 LDG.E.U8 R16, desc[UR50][R220.64+0x41] ;  /* 0x00004132dc10c981 */ /* 0x000ee2000c1e1100 */
[----:B------:R-:W-:Y:S02]  /*e3e0*/  ISETP.LT.OR P3, PT, R0, 0x41, !P6 ;  /* 0x000000410000780c */ /* 0x000fe40007761670 */
[----:B---3--:R-:W-:-:S05]  /*e3f0*/  @!P4 PRMT R3, R16, 0x8880, RZ ;  /* 0x000088801003c816 */ /* 0x008fca00000000ff */
[----:B------:R-:W-:-:S04]  /*e400*/  @!P4 IMAD R2, R3, R18, RZ ;  /* 0x000000120302c224 */ /* 0x000fc800078e02ff */
[----:B------:R-:W-:-:S05]  /*e410*/  @!P4 IMAD R201, R201, R17, R2 ;  /* 0x00000011c9c9c224 */ /* 0x000fca00078e0202 */
[----:B------:R3:W-:Y:S04]  /*e420*/  @!P4 STG.E.U8 desc[UR50][R10.64+0x41], R201 ;  /* 0x000041c90a00c986 */ /* 0x0007e8000c101132 */
[----:B--2---:R-:W2:Y:S01]  /*e430*/  @!P3 LDG.E.U8 R16, desc[UR50][R218.64+0x40] ;  /* 0x00004032da10b981 */ /* 0x004ea2000c1e1100 */
[C---:B------:R-:W-:Y:S02]  /*e440*/  ISETP.LT.OR P2, PT, R0.reuse, 0x42, !P6 ;  /* 0x000000420000780c */ /* 0x040fe40007741670 */
[----:B------:R-:W-:Y:S02]  /*e450*/  ISETP.LT.OR P4, PT, R0, 0x49, !P6 ;  /* 0x000000490000780c */ /* 0x000fe40007781670 */
[----:B--2---:R-:W-:-:S05]  /*e460*/  @!P3 PRMT R3, R16, 0x8880, RZ ;  /* 0x000088801003b816 */ /* 0x004fca00000000ff */
[----:B------:R-:W-:-:S04]  /*e470*/  @!P3 IMAD R2, R3, R18, RZ ;  /* 0x000000120302b224 */ /* 0x000fc800078e02ff */
[----:B------:R-:W-:-:S05]  /*e480*/  @!P3 IMAD R202, R202, R17, R2 ;  /* 0x00000011cacab224 */ /* 0x000fca00078e0202 */
[----:B------:R2:W-:Y:S04]  /*e490*/  @!P3 STG.E.U8 desc[UR50][R36.64+0x40], R202 ;  /* 0x000040ca2400b986 */ /* 0x0005e8000c101132 */
[----:B------:R-:W4:Y:S01]  /*e4a0*/  @!P2 LDG.E.U8 R16, desc[UR50][R218.64+0x41] ;  /* 0x00004132da10a981 */ /* 0x000f22000c1e1100 */
[----:B------:R-:W-:Y:S02]  /*e4b0*/  ISETP.LT.OR P3, PT, R0, 0x4a, !P6 ;  /* 0x0000004a0000780c */ /* 0x000fe40007761670 */
[----:B0-----:R-:W-:-:S04]  /*e4c0*/  @!P4 IADD3 R200, P5, R10, UR41, RZ ;  /* 0x000000290ac8cc10 */ /* 0x001fc8000ffbe0ff */
[----:B---3--:R-:W-:Y:S01]  /*e4d0*/  @!P4 IADD3.X R201, R11, UR40, RZ, P5, !PT ;  /* 0x000000280bc9cc10 */ /* 0x008fe2000affe4ff */
[----:B--2---:R-:W2:Y:S06]  /*e4e0*/  LDL.LU.64 R36, [R1+0x1e8] ;  /* 0x0001e80001247983 */ /* 0x004eac0000300a00 */
[----:B------:R-:W-:-:S04]  /*e4f0*/  @!P3 IADD3 R216, P5, R10, UR41, RZ ;  /* 0x000000290ad8bc10 */ /* 0x000fc8000ffbe0ff */
[----:B------:R-:W-:Y:S02]  /*e500*/  @!P3 IADD3.X R217, R11, UR40, RZ, P5, !PT ;  /* 0x000000280bd9bc10 */ /* 0x000fe4000affe4ff */
[----:B------:R-:W-:Y:S02]  /*e510*/  ISETP.LT.OR P5, PT, R0, 0x49, !P1 ;  /* 0x000000490000780c */ /* 0x000fe40004fa1670 */
[----:B----4-:R-:W-:-:S05]  /*e520*/  @!P2 PRMT R3, R16, 0x8880, RZ ;  /* 0x000088801003a816 */ /* 0x010fca00000000ff */
[----:B------:R-:W-:-:S04]  /*e530*/  @!P2 IMAD R2, R3, R18, RZ ;  /* 0x000000120302a224 */ /* 0x000fc800078e02ff */
[----:B------:R-:W-:-:S05]  /*e540*/  @!P2 IMAD R203, R203, R17, R2 ;  /* 0x00000011cbcba224 */ /* 0x000fca00078e0202 */
[----:B------:R0:W-:Y:S04]  /*e550*/  @!P2 STG.E.U8 desc[UR50][R38.64+0x41], R203 ;  /* 0x000041cb2600a986 */ /* 0x0001e8000c101132 */
[----:B------:R-:W3:Y:S04]  /*e560*/  @!P5 LDG.E.U8 R16, desc[UR50][R220.64+0x48] ;  /* 0x00004832dc10d981 */ /* 0x000ee8000c1e1100 */
[----:B0-----:R-:W4:Y:S01]  /*e570*/  LDL.LU.64 R38, [R1+0x1e0] ;  /* 0x0001e00001267983 */ /* 0x001f220000300a00 */
[----:B---3--:R-:W-:-:S05]  /*e580*/  @!P5 PRMT R3, R16, 0x8880, RZ ;  /* 0x000088801003d816 */ /* 0x008fca00000000ff */
[----:B------:R-:W-:-:S04]  /*e590*/  @!P5 IMAD R2, R3, R18, RZ ;  /* 0x000000120302d224 */ /* 0x000fc800078e02ff */
[----:B------:R-:W-:-:S05]  /*e5a0*/  @!P5 IMAD R3, R204, R17, R2 ;  /* 0x00000011cc03d224 */ /* 0x000fca00078e0202 */
[----:B------:R0:W-:Y:S01]  /*e5b0*/  @!P5 STG.E.U8 desc[UR50][R10.64+0x48], R3 ;  /* 0x000048030a00d986 */ /* 0x0001e2000c101132 */
[----:B------:R-:W-:-:S13]  /*e5c0*/  ISETP.LT.OR P5, PT, R0, 0x4a, !P1 ;  /* 0x0000004a0000780c */ /* 0x000fda0004fa1670 */
[----:B------:R-:W3:Y:S02]  /*e5d0*/  @!P5 LDG.E.U8 R16, desc[UR50][R220.64+0x49] ;  /* 0x00004932dc10d981 */ /* 0x000ee4000c1e1100 */
[----:B---3--:R-:W-:-:S05]  /*e5e0*/  @!P5 PRMT R202, R16, 0x8880, RZ ;  /* 0x0000888010cad816 */ /* 0x008fca00000000ff */
[----:B------:R-:W-:-:S04]  /*e5f0*/  @!P5 IMAD.MOV.U32 R203, RZ, RZ, R202 ;  /* 0x000000ffffcbd224 */ /* 0x000fc800078e00ca */
[----:B------:R-:W-:-:S04]  /*e600*/  @!P5 IMAD R2, R203, R18, RZ ;  /* 0x00000012cb02d224 */ /* 0x000fc800078e02ff */
[----:B------:R-:W-:-:S05]  /*e610*/  @!P5 IMAD R205, R205, R17, R2 ;  /* 0x00000011cdcdd224 */ /* 0x000fca00078e0202 */
[----:B------:R-:W-:Y:S04]  /*e620*/  @!P5 STG.E.U8 desc[UR50][R10.64+0x49], R205 ;  /* 0x000049cd0a00d986 */ /* 0x000fe8000c101132 */
[----:B------:R-:W0:Y:S01]  /*e630*/  @!P4 LDG.E.U8 R16, desc[UR50][R218.64+0x48] ;  /* 0x00004832da10c981 */ /* 0x000e22000c1e1100 */
[----:B------:R-:W-:Y:S02]  /*e640*/  ISETP.LT.OR P2, PT, R0, 0x51, !P6 ;  /* 0x000000510000780c */ /* 0x000fe40007741670 */
[----:B0-----:R-:W-:-:S05]  /*e650*/  @!P4 PRMT R3, R16, 0x8880, RZ ;  /* 0x000088801003c816 */ /* 0x001fca00000000ff */
[----:B------:R-:W-:-:S04]  /*e660*/  @!P4 IMAD R2, R3, R18, RZ ;  /* 0x000000120302c224 */ /* 0x000fc800078e02ff */
[----:B------:R-:W-:-:S05]  /*e670*/  @!P4 IMAD R3, R206, R17, R2 ;  /* 0x00000011ce03c224 */ /* 0x000fca00078e0202 */
[----:B------:R0:W-:Y:S04]  /*e680*/  @!P4 STG.E.U8 desc[UR50][R200.64+0x48], R3 ;  /* 0x00004803c800c986 */ /* 0x0001e8000c101132 */
[----:B------:R-:W3:Y:S01]  /*e690*/  @!P3 LDG.E.U8 R16, desc[UR50][R218.64+0x49] ;  /* 0x00004932da10b981 */ /* 0x000ee2000c1e1100 */
[----:B------:R-:W-:-:S04]  /*e6a0*/  @!P2 IADD3 R202, P5, R10, UR41, RZ ;  /* 0x000000290acaac10 */ /* 0x000fc8000ffbe0ff */
[----:B------:R-:W-:Y:S02]  /*e6b0*/  @!P2 IADD3.X R203, R11, UR40, RZ, P5, !PT ;  /* 0x000000280bcbac10 */ /* 0x000fe4000affe4ff */
[----:B------:R-:W-:-:S13]  /*e6c0*/  ISETP.LT.OR P5, PT, R0, 0x52, !P6 ;  /* 0x000000520000780c */ /* 0x000fda00077a1670 */
[----:B0-----:R-:W-:-:S04]  /*e6d0*/  @!P5 IADD3 R200, P4, R10, UR41, RZ ;  /* 0x000000290ac8dc10 */ /* 0x001fc8000ff9e0ff */
[----:B------:R-:W-:Y:S02]  /*e6e0*/  @!P5 IADD3.X R201, R11, UR40, RZ, P4, !PT ;  /* 0x000000280bc9dc10 */ /* 0x000fe4000a7fe4ff */
[----:B------:R-:W-:Y:S02]  /*e6f0*/  ISETP.LT.OR P4, PT, R0, 0x51, !P1 ;  /* 0x000000510000780c */ /* 0x000fe40004f81670 */
[----:B---3--:R-:W-:-:S05]  /*e700*/  @!P3 PRMT R205, R16, 0x8880, RZ ;  /* 0x0000888010cdb816 */ /* 0x008fca00000000ff */
[----:B------:R-:W-:-:S04]  /*e710*/  @!P3 IMAD R2, R205, R18, RZ ;  /* 0x00000012cd02b224 */ /* 0x000fc800078e02ff */
[----:B------:R-:W-:-:S05]  /*e720*/  @!P3 IMAD R207, R207, R17, R2 ;  /* 0x00000011cfcfb224 */ /* 0x000fca00078e0202 */
[----:B------:R-:W-:Y:S04]  /*e730*/  @!P3 STG.E.U8 desc[UR50][R216.64+0x49], R207 ;  /* 0x000049cfd800b986 */ /* 0x000fe8000c101132 */
[----:B------:R-:W3:Y:S02]  /*e740*/  @!P4 LDG.E.U8 R16, desc[UR50][R220.64+0x50] ;  /* 0x00005032dc10c981 */ /* 0x000ee4000c1e1100 */
[----:B---3--:R-:W-:-:S05]  /*e750*/  @!P4 PRMT R3, R16, 0x8880, RZ ;  /* 0x000088801003c816 */ /* 0x008fca00000000ff */
[----:B------:R-:W-:-:S04]  /*e760*/  @!P4 IMAD R2, R3, R18, RZ ;  /* 0x000000120302c224 */ /* 0x000fc800078e02ff */
[----:B------:R-:W-:-:S05]  /*e770*/  @!P4 IMAD R3, R208, R17, R2 ;  /* 0x00000011d003c224 */ /* 0x000fca00078e0202 */
[----:B------:R0:W-:Y:S01]  /*e780*/  @!P4 STG.E.U8 desc[UR50][R10.64+0x50], R3 ;  /* 0x000050030a00c986 */ /* 0x0001e2000c101132 */
[----:B------:R-:W-:-:S13]  /*e790*/  ISETP.LT.OR P4, PT, R0, 0x52, !P1 ;  /* 0x000000520000780c */ /* 0x000fda0004f81670 */
[----:B------:R-:W3:Y:S02]  /*e7a0*/  @!P4 LDG.E.U8 R16, desc[UR50][R220.64+0x51] ;  /* 0x00005132dc10c981 */ /* 0x000ee4000c1e1100 */
[----:B---3--:R-:W-:-:S05]  /*e7b0*/  @!P4 PRMT R205, R16, 0x8880, RZ ;  /* 0x0000888010cdc816 */ /* 0x008fca00000000ff */
[----:B------:R-:W-:-:S04]  /*e7c0*/  @!P4 IMAD R2, R205, R18, RZ ;  /* 0x00000012cd02c224 */ /* 0x000fc800078e02ff */
[----:B------:R-:W-:-:S05]  /*e7d0*/  @!P4 IMAD R209, R209, R17, R2 ;  /* 0x00000011d1d1c224 */ /* 0x000fca00078e0202 */
[----:B------:R-:W-:Y:S04]  /*e7e0*/  @!P4 STG.E.U8 desc[UR50][R10.64+0x51], R209 ;  /* 0x000051d10a00c986 */ /* 0x000fe8000c101132 */
[----:B------:R-:W0:Y:S02]  /*e7f0*/  @!P2 LDG.E.U8 R16, desc[UR50][R218.64+0x50] ;  /* 0x00005032da10a981 */ /* 0x000e24000c1e1100 */
[----:B0-----:R-:W-:-:S05]  /*e800*/  @!P2 PRMT R3, R16, 0x8880, RZ ;  /* 0x000088801003a816 */ /* 0x001fca00000000ff */
[----:B------:R-:W-:-:S04]  /*e810*/  @!P2 IMAD R2, R3, R18, RZ ;  /* 0x000000120302a224 */ /* 0x000fc800078e02ff */
[----:B------:R-:W-:-:S05]  /*e820*/  @!P2 IMAD R3, R210, R17, R2 ;  /* 0x00000011d203a224 */ /* 0x000fca00078e0202 */
[----:B------:R0:W-:Y:S04]  /*e830*/  @!P2 STG.E.U8 desc[UR50][R202.64+0x50], R3 ;  /* 0x00005003ca00a986 */ /* 0x0001e8000c101132 */
[----:B------:R-:W3:Y:S02]  /*e840*/  @!P5 LDG.E.U8 R16, desc[UR50][R218.64+0x51] ;  /* 0x00005132da10d981 */ /* 0x000ee4000c1e1100 */
[----:B---3--:R-:W-:-:S05]  /*e850*/  @!P5 PRMT R207, R16, 0x8880, RZ ;  /* 0x0000888010cfd816 */ /* 0x008fca00000000ff */
[----:B------:R-:W-:-:S04]  /*e860*/  @!P5 IMAD R2, R207, R18, RZ ;  /* 0x00000012cf02d224 */ /* 0x000fc800078e02ff */
[----:B------:R-:W-:-:S05]  /*e870*/  @!P5 IMAD R211, R211, R17, R2 ;  /* 0x00000011d3d3d224 */ /* 0x000fca00078e0202 */
[----:B------:R3:W-:Y:S01]  /*e880*/  @!P5 STG.E.U8 desc[UR50][R200.64+0x51], R211 ;  /* 0x000051d3c800d986 */ /* 0x0007e2000c101132 */
[----:B------:R-:W-:-:S13]  /*e890*/  ISETP.LT.OR P5, PT, R0, 0x59, !P1 ;  /* 0x000000590000780c */ /* 0x000fda0004fa1670 */
[----:B------:R-:W0:Y:S02]  /*e8a0*/  @!P5 LDG.E.U8 R16, desc[UR50][R220.64+0x58] ;  /* 0x00005832dc10d981 */ /* 0x000e24000c1e1100 */
[----:B0-----:R-:W-:-:S05]  /*e8b0*/  @!P5 PRMT R3, R16, 0x8880, RZ ;  /* 0x000088801003d816 */ /* 0x001fca00000000ff */
[----:B------:R-:W-:-:S04]  /*e8c0*/  @!P5 IMAD R2, R3, R18, RZ ;  /* 0x000000120302d224 */ /* 0x000fc800078e02ff */
[----:B------:R-:W-:-:S05]  /*e8d0*/  @!P5 IMAD R3, R212, R17, R2 ;  /* 0x00000011d403d224 */ /* 0x000fca00078e0202 */
[----:B------:R0:W-:Y:S01]  /*e8e0*/  @!P5 STG.E.U8 desc[UR50][R10.64+0x58], R3 ;  /* 0x000058030a00d986 */ /* 0x0001e2000c101132 */
[----:B------:R-:W-:-:S13]  /*e8f0*/  ISETP.LT.OR P5, PT, R0, 0x5a, !P1 ;  /* 0x0000005a0000780c */ /* 0x000fda0004fa1670 */
[----:B------:R-:W2:Y:S01]  /*e900*/  @!P5 LDG.E.U8 R16, desc[UR50][R220.64+0x59] ;  /* 0x00005932dc10d981 */ /* 0x000ea2000c1e1100 */
[----:B------:R-:W-:Y:S02]  /*e910*/  ISETP.LT.OR P3, PT, R0, 0x59, !P6 ;  /* 0x000000590000780c */ /* 0x000fe40007761670 */
[----:B--2---:R-:W-:-:S05]  /*e920*/  @!P5 PRMT R206, R16, 0x8880, RZ ;  /* 0x0000888010ced816 */ /* 0x004fca00000000ff */
[----:B---3--:R-:W-:-:S04]  /*e930*/  @!P5 IMAD.MOV.U32 R201, RZ, RZ, R206 ;  /* 0x000000ffffc9d224 */ /* 0x008fc800078e00ce */
[----:B------:R-:W-:-:S04]  /*e940*/  @!P5 IMAD R2, R201, R18, RZ ;  /* 0x00000012c902d224 */ /* 0x000fc800078e02ff */
[----:B------:R-:W-:-:S05]  /*e950*/  @!P5 IMAD R213, R213, R17, R2 ;  /* 0x00000011d5d5d224 */ /* 0x000fca00078e0202 */
[----:B------:R-:W-:Y:S04]  /*e960*/  @!P5 STG.E.U8 desc[UR50][R10.64+0x59], R213 ;  /* 0x000059d50a00d986 */ /* 0x000fe8000c101132 */
[----:B------:R-:W0:Y:S01]  /*e970*/  @!P3 LDG.E.U8 R16, desc[UR50][R218.64+0x58] ;  /* 0x00005832da10b981 */ /* 0x000e22000c1e1100 */
[----:B------:R-:W-:-:S04]  /*e980*/  @!P3 IADD3 R204, P4, R10, UR41, RZ ;  /* 0x000000290accbc10 */ /* 0x000fc8000ff9e0ff */
[----:B------:R-:W-:Y:S02]  /*e990*/  @!P3 IADD3.X R205, R11, UR40, RZ, P4, !PT ;  /* 0x000000280bcdbc10 */ /* 0x000fe4000a7fe4ff */
[----:B------:R-:W-:Y:S02]  /*e9a0*/  ISETP.LT.OR P4, PT, R0, 0x5a, !P6 ;  /* 0x0000005a0000780c */ /* 0x000fe40007781670 */
[----:B0-----:R-:W-:-:S05]  /*e9b0*/  @!P3 PRMT R3, R16, 0x8880, RZ ;  /* 0x000088801003b816 */ /* 0x001fca00000000ff */
[----:B------:R-:W-:-:S04]  /*e9c0*/  @!P3 IMAD R2, R3, R18, RZ ;  /* 0x000000120302b224 */ /* 0x000fc800078e02ff */
[----:B------:R-:W-:-:S05]  /*e9d0*/  @!P3 IMAD R3, R214, R17, R2 ;  /* 0x00000011d603b224 */ /* 0x000fca00078e0202 */
[----:B------:R0:W-:Y:S04]  /*e9e0*/  @!P3 STG.E.U8 desc[UR50][R204.64+0x58], R3 ;  /* 0x00005803cc00b986 */ /* 0x0001e8000c101132 */
[----:B------:R-:W2:Y:S01]  /*e9f0*/  @!P4 LDG.E.U8 R16, desc[UR50][R218.64+0x59] ;  /* 0x00005932da10c981 */ /* 0x000ea2000c1e1100 */
[----:B------:R-:W-:-:S04]  /*ea00*/  @!P4 IADD3 R202, P2, R10, UR41, RZ ;  /* 0x000000290acacc10 */ /* 0x000fc8000ff5e0ff */
[----:B------:R-:W-:Y:S02]  /*ea10*/  @!P4 IADD3.X R203, R11, UR40, RZ, P2, !PT ;  /* 0x000000280bcbcc10 */ /* 0x000fe400097fe4ff */
[----:B------:R-:W-:Y:S02]  /*ea20*/  LOP3.LUT P2, RZ, R19, 0x8, RZ, 0xc0, !PT ;  /* 0x0000000813ff7812 */ /* 0x000fe4000784c0ff */
[----:B--2---:R-:W-:-:S05]  /*ea30*/  @!P4 PRMT R207, R16, 0x8880, RZ ;  /* 0x0000888010cfc816 */ /* 0x004fca00000000ff */
        /* <DEDUP_REMOVED lines=10> */
[----:B------:R-:W3:Y:S01]  /*eae0*/  @!P4 LDG.E.U8 R16, desc[UR50][R236.64+0x41] ;  /* 0x00004132ec10c981 */ /* 0x000ee2000c1e1100 */
[C---:B------:R-:W-:Y:S02]  /*eaf0*/  ISETP.LT.OR P1, PT, R0.reuse, 0x61, !P6 ;  /* 0x000000610000780c */ /* 0x040fe40007721670 */
[----:B------:R-:W-:-:S11]  /*eb00*/  ISETP.LT.OR P3, PT, R0, 0x62, !P6 ;  /* 0x000000620000780c */ /* 0x000fd60007761670 */
[----:B------:R-:W-:-:S04]  /*eb10*/  @!P1 IADD3 R200, P5, R10, UR41, RZ ;  /* 0x000000290ac89c10 */ /* 0x000fc8000ffbe0ff */
[----:B------:R-:W-:Y:S02]  /*eb20*/  @!P1 IADD3.X R201, R11, UR40, RZ, P5, !PT ;  /* 0x000000280bc99c10 */ /* 0x000fe4000affe4ff */
[----:B------:R-:W-:-:S04]  /*eb30*/  @!P3 IADD3 R204, P5, R10, UR41, RZ ;  /* 0x000000290accbc10 */ /* 0x000fc8000ffbe0ff */
[----:B------:R-:W-:Y:S02]  /*eb40*/  @!P3 IADD3.X R205, R11, UR40, RZ, P5, !PT ;  /* 0x000000280bcdbc10 */ /* 0x000fe4000affe4ff */
[----:B------:R-:W-:Y:S02]  /*eb50*/  LOP3.LUT P3, RZ, R19, 0x80, RZ, 0xc0, !PT ;  /* 0x0000008013ff7812 */ /* 0x000fe4000786c0ff */
[----:B---3--:R-:W-:-:S05]  /*eb60*/  @!P4 PRMT R184, R16, 0x8880, RZ ;  /* 0x0000888010b8c816 */ /* 0x008fca00000000ff */
[----:B--2---:R-:W-:-:S04]  /*eb70*/  @!P4 IMAD.MOV.U32 R203, RZ, RZ, R184 ;  /* 0x000000ffffcbc224 */ /* 0x004fc800078e00b8 */
[----:B------:R-:W-:-:S04]  /*eb80*/  @!P4 IMAD R2, R203, R18, RZ ;  /* 0x00000012cb02c224 */ /* 0x000fc800078e02ff */
[----:B------:R-:W-:-:S05]  /*eb90*/  @!P4 IMAD R203, R185, R17, R2 ;  /* 0x00000011b9cbc224 */ /* 0x000fca00078e0202 */
[----:B------:R2:W-:Y:S01]  /*eba0*/  @!P4 STG.E.U8 desc[UR50][R8.64+0x41], R203 ;  /* 0x000041cb0800c986 */ /* 0x0005e2000c101132 */
[----:B------:R-:W-:-:S13]  /*ebb0*/  ISETP.LT.OR P4, PT, R0, 0x41, !P3 ;  /* 0x000000410000780c */ /* 0x000fda0005f81670 */
[----:B------:R-:W0:Y:S01]  /*ebc0*/  @!P4 LDG.E.U8 R16, desc[UR50][R234.64+0x40] ;  /* 0x00004032ea10c981 */ /* 0x000e22000c1e1100 */
[----:B------:R-:W-:-:S04]  /*ebd0*/  @!P4 IADD3 R184, P5, R8, UR41, RZ ;  /* 0x0000002908b8cc10 */ /* 0x000fc8000ffbe0ff */
[----:B------:R-:W-:Y:S02]  /*ebe0*/  @!P4 IADD3.X R185, R9, UR40, RZ, P5, !PT ;  /* 0x0000002809b9cc10 */ /* 0x000fe4000affe4ff */
[----:B0-----:R-:W-:-:S05]  /*ebf0*/  @!P4 PRMT R3, R16, 0x8880, RZ ;  /* 0x000088801003c816 */ /* 0x001fca00000000ff */
[----:B------:R-:W-:-:S04]  /*ec00*/  @!P4 IMAD R2, R3, R18, RZ ;  /* 0x000000120302c224 */ /* 0x000fc800078e02ff */
[----:B------:R-:W-:-:S05]  /*ec10*/  @!P4 IMAD R3, R186, R17, R2 ;  /* 0x00000011ba03c224 */ /* 0x000fca00078e0202 */
[----:B------:R0:W-:Y:S01]  /*ec20*/  @!P4 STG.E.U8 desc[UR50][R184.64+0x40], R3 ;  /* 0x00004003b800c986 */ /* 0x0001e2000c101132 */
[----:B------:R-:W-:-:S13]  /*ec30*/  ISETP.LT.OR P4, PT, R0, 0x42, !P3 ;  /* 0x000000420000780c */ /* 0x000fda0005f81670 */
[----:B------:R-:W3:Y:S01]  /*ec40*/  @!P4 LDG.E.U8 R16, desc[UR50][R234.64+0x41] ;  /* 0x00004132ea10c981 */ /* 0x000ee2000c1e1100 */
[----:B------:R-:W-:-:S04]  /*ec50*/  @!P4 IADD3 R202, P5, R8, UR41, RZ ;  /* 0x0000002908cacc10 */ /* 0x000fc8000ffbe0ff */
[----:B--2---:R-:W-:Y:S02]  /*ec60*/  @!P4 IADD3.X R203, R9, UR40, RZ, P5, !PT ;  /* 0x0000002809cbcc10 */ /* 0x004fe4000affe4ff */
[----:B---3--:R-:W-:-:S05]  /*ec70*/  @!P4 PRMT R207, R16, 0x8880, RZ ;  /* 0x0000888010cfc816 */ /* 0x008fca00000000ff */
[----:B------:R-:W-:-:S04]  /*ec80*/  @!P4 IMAD R2, R207, R18, RZ ;  /* 0x00000012cf02c224 */ /* 0x000fc800078e02ff */
[----:B------:R-:W-:-:S05]  /*ec90*/  @!P4 IMAD R187, R187, R17, R2 ;  /* 0x00000011bbbbc224 */ /* 0x000fca00078e0202 */
[----:B------:R-:W-:Y:S01]  /*eca0*/  @!P4 STG.E.U8 desc[UR50][R202.64+0x41], R187 ;  /* 0x000041bbca00c986 */ /* 0x000fe2000c101132 */
[----:B------:R-:W-:-:S13]  /*ecb0*/  ISETP.LT.OR P4, PT, R0, 0x49, !P2 ;  /* 0x000000490000780c */ /* 0x000fda0005781670 */
[----:B------:R-:W0:Y:S02]  /*ecc0*/  @!P4 LDG.E.U8 R16, desc[UR50][R236.64+0x48] ;  /* 0x00004832ec10c981 */ /* 0x000e24000c1e1100 */
[----:B0-----:R-:W-:-:S05]  /*ecd0*/  @!P4 PRMT R3, R16, 0x8880, RZ ;  /* 0x000088801003c816 */ /* 0x001fca00000000ff */
[----:B------:R-:W-:-:S04]  /*ece0*/  @!P4 IMAD R2, R3, R18, RZ ;  /* 0x000000120302c224 */ /* 0x000fc800078e02ff */
[----:B------:R-:W-:-:S05]  /*ecf0*/  @!P4 IMAD R3, R188, R17, R2 ;  /* 0x00000011bc03c224 */ /* 0x000fca00078e0202 */
[----:B------:R0:W-:Y:S01]  /*ed00*/  @!P4 STG.E.U8 desc[UR50][R8.64+0x48], R3 ;  /* 0x000048030800c986 */ /* 0x0001e2000c101132 */
[----:B------:R-:W-:-:S13]  /*ed10*/  ISETP.LT.OR P4, PT, R0, 0x4a, !P2 ;  /* 0x0000004a0000780c */ /* 0x000fda0005781670 */
[----:B------:R-:W2:Y:S02]  /*ed20*/  @!P4 LDG.E.U8 R16, desc[UR50][R236.64+0x49] ;  /* 0x00004932ec10c981 */ /* 0x000ea4000c1e1100 */
[----:B--2---:R-:W-:-:S05]  /*ed30*/  @!P4 PRMT R185, R16, 0x8880, RZ ;  /* 0x0000888010b9c816 */ /* 0x004fca00000000ff */
        /* <DEDUP_REMOVED lines=12> */
[----:B------:R-:W2:Y:S01]  /*ee00*/  @!P4 LDG.E.U8 R16, desc[UR50][R234.64+0x49] ;  /* 0x00004932ea10c981 */ /* 0x000ea2000c1e1100 */
[----:B------:R-:W-:-:S04]  /*ee10*/  @!P4 IADD3 R186, P5, R8, UR41, RZ ;  /* 0x0000002908bacc10 */ /* 0x000fc8000ffbe0ff */
[----:B------:R-:W-:Y:S02]  /*ee20*/  @!P4 IADD3.X R187, R9, UR40, RZ, P5, !PT ;  /* 0x0000002809bbcc10 */ /* 0x000fe4000affe4ff */
[----:B--2---:R-:W-:-:S05]  /*ee30*/  @!P4 PRMT R189, R16, 0x8880, RZ ;  /* 0x0000888010bdc816 */ /* 0x004fca00000000ff */
        /* <DEDUP_REMOVED lines=14> */
[----:B------:R-:W-:Y:S01]  /*ef20*/  @!P4 STG.E.U8 desc[UR50][R8.64+0x51], R193 ;  /* 0x000051c10800c986 */ /* 0x000fe2000c101132 */
        /* <DEDUP_REMOVED lines=38> */
[----:B------:R-:W-:Y:S02]  /*f190*/  @!P4 IADD3 R186, P5, R8, UR41, RZ ;  /* 0x0000002908bacc10 */ /* 0x000fe4000ffbe0ff */
[----:B0-----:R-:W-:Y:S02]  /*f1a0*/  P2R R3, PR, RZ, 0x8 ;  /* 0x00000008ff037803 */ /* 0x001fe40000000000 */
[----:B------:R-:W-:Y:S02]  /*f1b0*/  @!P4 IADD3.X R187, R9, UR40, RZ, P5, !PT ;  /* 0x0000002809bbcc10 */ /* 0x000fe4000affe4ff */
[----:B------:R-:W-:Y:S02]  /*f1c0*/  LOP3.LUT P3, RZ, R19, 0x4, RZ, 0xc0, !PT ;  /* 0x0000000413ff7812 */ /* 0x000fe4000786c0ff */
[----:B--2---:R-:W-:-:S05]  /*f1d0*/  @!P4 PRMT R189, R16, 0x8880, RZ ;  /* 0x0000888010bdc816 */ /* 0x004fca00000000ff */
        /* <DEDUP_REMOVED lines=10> */
[----:B------:R-:W3:Y:S01]  /*f280*/  @!P4 LDG.E.U8 R16, desc[UR50][R14.64+0x41] ;  /* 0x000041320e10c981 */ /* 0x000ee2000c1e1100 */
[----:B------:R-:W-:Y:S02]  /*f290*/  LOP3.LUT P2, RZ, R19, 0x40, RZ, 0xc0, !PT ;  /* 0x0000004013ff7812 */ /* 0x000fe4000784c0ff */
[----:B---3--:R-:W-:-:S05]  /*f2a0*/  @!P4 PRMT R168, R16, 0x8880, RZ ;  /* 0x0000888010a8c816 */ /* 0x008fca00000000ff */
[----:B0-----:R-:W-:-:S04]  /*f2b0*/  @!P4 IMAD.MOV.U32 R187, RZ, RZ, R168 ;  /* 0x000000ffffbbc224 */ /* 0x001fc800078e00a8 */
        /* <DEDUP_REMOVED lines=58> */
[----:B------:R-:W-:Y:S01]  /*f660*/  @!P4 STG.E.U8 desc[UR50][R4.64+0x51], R177 ;  /* 0x000051b10400c986 */ /* 0x000fe2000c101132 */
[----:B------:R-:W-:-:S13]  /*f670*/  ISETP.LT.OR P4, PT, R0, 0x51, !P2 ;  /* 0x000000510000780c */ /* 0x000fda0005781670 */
[----:B------:R-:W2:Y:S01]  /*f680*/  @!P4 LDG.E.U8 R16, desc[UR50][R232.64+0x50] ;  /* 0x00005032e810c981 */ /* 0x000ea2000c1e1100 */
[----:B------:R-:W-:-:S04]  /*f690*/  @!P4 IADD3 R168, P5, R4, UR41, RZ ;  /* 0x0000002904a8cc10 */ /* 0x000fc8000ffbe0ff */
[----:B------:R-:W-:Y:S02]  /*f6a0*/  @!P4 IADD3.X R169, R5, UR40, RZ, P5, !PT ;  /* 0x0000002805a9cc10 */ /* 0x000fe4000affe4ff */
[----:B--2---:R-:W-:-:S05]  /*f6b0*/  @!P4 PRMT R171, R16, 0x8880, RZ ;  /* 0x0000888010abc816 */ /* 0x004fca00000000ff */
[----:B------:R-:W-:-:S04]  /*f6c0*/  @!P4 IMAD R2, R171, R18, RZ ;  /* 0x00000012ab02c224 */ /* 0x000fc800078e02ff */
[----:B0-----:R-:W-:-:S05]  /*f6d0*/  @!P4 IMAD R173, R178, R17, R2 ;  /* 0x00000011b2adc224 */ /* 0x001fca00078e0202 */
        /* <DEDUP_REMOVED lines=31> */
[----:B------:R-:W-:Y:S02]  /*f8d0*/  @!P4 IADD3 R170, P5, R4, UR41, RZ ;  /* 0x0000002904aacc10 */ /* 0x000fe4000ffbe0ff */
[----:B------:R-:W-:Y:S02]  /*f8e0*/  LOP3.LUT P1, RZ, R19, 0x100, RZ, 0xc0, !PT ;  /* 0x0000010013ff7812 */ /* 0x000fe4000782c0ff */
[----:B------:R-:W-:Y:S02]  /*f8f0*/  @!P4 IADD3.X R171, R5, UR40, RZ, P5, !PT ;  /* 0x0000002805abcc10 */ /* 0x000fe4000affe4ff */
[----:B--2---:R-:W-:-:S05]  /*f900*/  @!P4 PRMT R175, R16, 0x8880, RZ ;  /* 0x0000888010afc816 */ /* 0x004fca00000000ff */
[----:B------:R-:W-:-:S04]  /*f910*/  @!P4 IMAD R2, R175, R18, RZ ;  /* 0x00000012af02c224 */ /* 0x000fc800078e02ff */
[----:B------:R-:W-:-:S05]  /*f920*/  @!P4 IMAD R183, R183, R17, R2 ;  /* 0x00000011b7b7c224 */ /* 0x000fca00078e0202 */
[----:B------:R2:W-:Y:S01]  /*f930*/  @!P4 STG.E.U8 desc[UR50][R170.64+0x59], R183 ;  /* 0x000059b7aa00c986 */ /* 0x0005e2000c101132 */
[----:B------:R-:W-:-:S13]  /*f940*/  ISETP.LT.OR P4, PT, R0, 0x41, !P1 ;  /* 0x000000410000780c */ /* 0x000fda0004f81670 */
[----:B------:R-:W3:Y:S01]  /*f950*/  @!P4 LDG.E.U8 R16, desc[UR50][R12.64+0x40] ;  /* 0x000040320c10c981 */ /* 0x000ee2000c1e1100 */
[----:B0-----:R-:W-:Y:S01]  /*f960*/  @!P4 IMAD.MOV.U32 R168, RZ, RZ, R6 ;  /* 0x000000ffffa8c224 */ /* 0x001fe200078e0006 */
[----:B---3--:R-:W-:-:S05]  /*f970*/  @!P4 PRMT R169, R16, 0x8880, RZ ;  /* 0x0000888010a9c816 */ /* 0x008fca00000000ff */
[----:B------:R-:W-:Y:S02]  /*f980*/  @!P4 IMAD R2, R169, R18, RZ ;  /* 0x00000012a902c224 */ /* 0x000fe400078e02ff */
[----:B------:R-:W-:Y:S02]  /*f990*/  @!P4 IMAD.MOV.U32 R169, RZ, RZ, R23 ;  /* 0x000000ffffa9c224 */ /* 0x000fe400078e0017 */
[----:B------:R-:W-:-:S05]  /*f9a0*/  @!P4 IMAD R173, R152, R17, R2 ;  /* 0x0000001198adc224 */ /* 0x000fca00078e0202 */
[----:B------:R0:W-:Y:S01]  /*f9b0*/  @!P4 STG.E.U8 desc[UR50][R168.64+0x40], R173 ;  /* 0x000040ada800c986 */ /* 0x0001e2000c101132 */
[----:B------:R-:W-:-:S13]  /*f9c0*/  ISETP.LT.OR P4, PT, R0, 0x42, !P1 ;  /* 0x000000420000780c */ /* 0x000fda0004f81670 */
[----:B------:R-:W2:Y:S01]  /*f9d0*/  @!P4 LDG.E.U8 R16, desc[UR50][R12.64+0x41] ;  /* 0x000041320c10c981 */ /* 0x000ea2000c1e1100 */
[----:B------:R-:W-:Y:S01]  /*f9e0*/  @!P4 IMAD.MOV.U32 R152, RZ, RZ, R6 ;  /* 0x000000ffff98c224 */ /* 0x000fe200078e0006 */
[----:B--2---:R-:W-:-:S05]  /*f9f0*/  @!P4 PRMT R171, R16, 0x8880, RZ ;  /* 0x0000888010abc816 */ /* 0x004fca00000000ff */
[----:B------:R-:W-:-:S04]  /*fa00*/  @!P4 IMAD R2, R171, R18, RZ ;  /* 0x00000012ab02c224 */ /* 0x000fc800078e02ff */
[----:B------:R-:W-:Y:S02]  /*fa10*/  @!P4 IMAD R175, R153, R17, R2 ;  /* 0x0000001199afc224 */ /* 0x000fe400078e0202 */
[----:B------:R-:W-:-:S05]  /*fa20*/  @!P4 IMAD.MOV.U32 R153, RZ, RZ, R23 ;  /* 0x000000ffff99c224 */ /* 0x000fca00078e0017 */
        /* <DEDUP_REMOVED lines=8> */
[----:B------:R-:W-:Y:S01]  /*fab0*/  @!P4 STG.E.U8 desc[UR50][R170.64+0x40], R169 ;  /* 0x000040a9aa00c986 */ /* 0x000fe2000c101132 */
[----:B------:R-:W-:-:S13]  /*fac0*/  ISETP.LT.OR P4, PT, R0, 0x42, !P0 ;  /* 0x000000420000780c */ /* 0x000fda0004781670 */
[----:B------:R-:W3:Y:S01]  /*fad0*/  @!P4 LDG.E.U8 R16, desc[UR50][R20.64+0x41] ;  /* 0x000041321410c981 */ /* 0x000ee2000c1e1100 */
[----:B--2---:R-:W-:-:S04]  /*fae0*/  @!P4 IADD3 R152, P5, R6, UR41, RZ ;  /* 0x000000290698cc10 */ /* 0x004fc8000ffbe0ff */
[----:B------:R-:W-:Y:S02]  /*faf0*/  @!P4 IADD3.X R153, R23, UR40, RZ, P5, !PT ;  /* 0x000000281799cc10 */ /* 0x000fe4000affe4ff */
[----:B---3--:R-:W-:-:S05]  /*fb00*/  @!P4 PRMT R173, R16, 0x8880, RZ ;  /* 0x0000888010adc816 */ /* 0x008fca00000000ff */
[----:B------:R-:W-:-:S04]  /*fb10*/  @!P4 IMAD R2, R173, R18, RZ ;  /* 0x00000012ad02c224 */ /* 0x000fc800078e02ff */
[----:B------:R-:W-:-:S05]  /*fb20*/  @!P4 IMAD R155, R155, R17, R2 ;  /* 0x000000119b9bc224 */ /* 0x000fca00078e0202 */
[----:B------:R0:W-:Y:S01]  /*fb30*/  @!P4 STG.E.U8 desc[UR50][R152.64+0x41], R155 ;  /* 0x0000419b9800c986 */ /* 0x0001e2000c101132 */
[----:B------:R-:W-:-:S13]  /*fb40*/  ISETP.LT.OR P4, PT, R0, 0x49, !P1 ;  /* 0x000000490000780c */ /* 0x000fda0004f81670 */
[----:B------:R-:W2:Y:S01]  /*fb50*/  @!P4 LDG.E.U8 R16, desc[UR50][R12.64+0x48] ;  /* 0x000048320c10c981 */ /* 0x000ea2000c1e1100 */
[----:B0-----:R-:W-:Y:S02]  /*fb60*/  @!P4 IMAD.MOV.U32 R152, RZ, RZ, R6 ;  /* 0x000000ffff98c224 */ /* 0x001fe400078e0006 */
[----:B------:R-:W-:Y:S01]  /*fb70*/  @!P4 IMAD.MOV.U32 R153, RZ, RZ, R23 ;  /* 0x000000ffff99c224 */ /* 0x000fe200078e0017 */
[----:B--2---:R-:W-:-:S05]  /*fb80*/  @!P4 PRMT R169, R16, 0x8880, RZ ;  /* 0x0000888010a9c816 */ /* 0x004fca00000000ff */
        /* <DEDUP_REMOVED lines=84> */
[----:B------:R-:W3:Y:S01]  /*100d0*/  @!P4 LDG.E.U8 R16, desc[UR50][R20.64+0x59] ;  /* 0x000059321410c981 */ /* 0x000ee2000c1e1100 */
[----:B0-----:R-:W-:Y:S02]  /*100e0*/  @!P4 IADD3 R152, P5, R6, UR41, RZ ;  /* 0x000000290698cc10 */ /* 0x001fe4000ffbe0ff */
[----:B------:R-:W-:Y:S02]  /*100f0*/  P2R R156, PR, RZ, 0x2 ;  /* 0x00000002ff9c7803 */ /* 0x000fe40000000000 */
[----:B------:R-:W-:Y:S02]  /*10100*/  @!P4 IADD3.X R153, R23, UR40, RZ, P5, !PT ;  /* 0x000000281799cc10 */ /* 0x000fe4000affe4ff */
[----:B------:R-:W-:Y:S02]  /*10110*/  LOP3.LUT P1, RZ, R19, 0x10, RZ, 0xc0, !PT ;  /* 0x0000001013ff7812 */ /* 0x000fe4000782c0ff */
[----:B---3--:R-:W-:-:S05]  /*10120*/  @!P4 PRMT R159, R16, 0x8880, RZ ;  /* 0x00008880109fc816 */ /* 0x008fca00000000ff */
        /* <DEDUP_REMOVED lines=11> */
[----:B------:R-:W-:Y:S02]  /*101e0*/  ISETP.LT.OR P3, PT, R0, 0x61, !P6 ;  /* 0x000000610000780c */ /* 0x000fe40007761670 */
[----:B---3--:R-:W-:-:S05]  /*101f0*/  @!P4 PRMT R136, R16, 0x8880, RZ ;  /* 0x000088801088c816 */ /* 0x008fca00000000ff */
[----:B0-----:R-:W-:-:S04]  /*10200*/  @!P4 IMAD.MOV.U32 R153, RZ, RZ, R136 ;  /* 0x000000ffff99c224 */ /* 0x001fc800078e0088 */
[----:B------:R-:W-:-:S04]  /*10210*/  @!P4 IMAD R2, R153, R18, RZ ;  /* 0x000000129902c224 */ /* 0x000fc800078e02ff */
[----:B------:R-:W-:-:S05]  /*10220*/  @!P4 IMAD R153, R137, R17, R2 ;  /* 0x000000118999c224 */ /* 0x000fca00078e0202 */
[----:B------:R0:W-:Y:S04]  /*10230*/  @!P4 STG.E.U8 desc[UR50][R10.64+0x61], R153 ;  /* 0x000061990a00c986 */ /* 0x0001e8000c101132 */
[----:B------:R-:W2:Y:S01]  /*10240*/  @!P3 LDG.E.U8 R16, desc[UR50][R218.64+0x60] ;  /* 0x00006032da10b981 */ /* 0x000ea2000c1e1100 */
[----:B------:R-:W-:Y:S02]  /*10250*/  P2R R172, PR, RZ, 0x4 ;  /* 0x00000004ffac7803 */ /* 0x000fe40000000000 */
[C---:B------:R-:W-:Y:S02]  /*10260*/  ISETP.LT.OR P2, PT, R0.reuse, 0x62, !P6 ;  /* 0x000000620000780c */ /* 0x040fe40007741670 */
[----:B------:R-:W-:Y:S02]  /*10270*/  ISETP.LT.OR P4, PT, R0, 0x69, !P6 ;  /* 0x000000690000780c */ /* 0x000fe40007781670 */
[----:B--2---:R-:W-:-:S05]  /*10280*/  @!P3 PRMT R155, R16, 0x8880, RZ ;  /* 0x00008880109bb816 */ /* 0x004fca00000000ff */
[----:B------:R-:W-:-:S04]  /*10290*/  @!P3 IMAD R2, R155, R18, RZ ;  /* 0x000000129b02b224 */ /* 0x000fc800078e02ff */
[----:B------:R-:W-:-:S05]  /*102a0*/  @!P3 IMAD R155, R138, R17, R2 ;  /* 0x000000118a9bb224 */ /* 0x000fca00078e0202 */
[----:B------:R2:W-:Y:S04]  /*102b0*/  @!P3 STG.E.U8 desc[UR50][R200.64+0x60], R155 ;  /* 0x0000609bc800b986 */ /* 0x0005e8000c101132 */
[----:B------:R-:W3:Y:S01]  /*102c0*/  @!P2 LDG.E.U8 R16, desc[UR50][R218.64+0x61] ;  /* 0x00006132da10a981 */ /* 0x000ee2000c1e1100 */
[----:B------:R-:W-:Y:S02]  /*102d0*/  ISETP.LT.OR P3, PT, R0, 0x6a, !P6 ;  /* 0x0000006a0000780c */ /* 0x000fe40007761670 */
[----:B------:R-:W-:-:S04]  /*102e0*/  @!P4 IADD3 R136, P5, R10, UR41, RZ ;  /* 0x000000290a88cc10 */ /* 0x000fc8000ffbe0ff */
[----:B------:R-:W-:-:S07]  /*102f0*/  @!P4 IADD3.X R137, R11, UR40, RZ, P5, !PT ;  /* 0x000000280b89cc10 */ /* 0x000fce000affe4ff */
[----:B------:R-:W-:-:S04]  /*10300*/  @!P3 IADD3 R152, P5, R10, UR41, RZ ;  /* 0x000000290a98bc10 */ /* 0x000fc8000ffbe0ff */
[----:B0-----:R-:W-:Y:S02]  /*10310*/  @!P3 IADD3.X R153, R11, UR40, RZ, P5, !PT ;  /* 0x000000280b99bc10 */ /* 0x001fe4000affe4ff */
[----:B------:R-:W-:Y:S02]  /*10320*/  ISETP.LT.OR P5, PT, R0, 0x69, !P1 ;  /* 0x000000690000780c */ /* 0x000fe40004fa1670 */
[----:B---3--:R-:W-:-:S05]  /*10330*/  @!P2 PRMT R157, R16, 0x8880, RZ ;  /* 0x00008880109da816 */ /* 0x008fca00000000ff */
[----:B------:R-:W-:-:S04]  /*10340*/  @!P2 IMAD R2, R157, R18, RZ ;  /* 0x000000129d02a224 */ /* 0x000fc800078e02ff */
[----:B------:R-:W-:-:S05]  /*10350*/  @!P2 IMAD R139, R139, R17, R2 ;  /* 0x000000118b8ba224 */ /* 0x000fca00078e0202 */
[----:B------:R0:W-:Y:S04]  /*10360*/  @!P2 STG.E.U8 desc[UR50][R204.64+0x61], R139 ;  /* 0x0000618bcc00a986 */ /* 0x0001e8000c101132 */
[----:B------:R-:W2:Y:S02]  /*10370*/  @!P5 LDG.E.U8 R16, desc[UR50][R220.64+0x68] ;  /* 0x00006832dc10d981 */ /* 0x000ea4000c1e1100 */
[----:B--2---:R-:W-:-:S05]  /*10380*/  @!P5 PRMT R155, R16, 0x8880, RZ ;  /* 0x00008880109bd816 */ /* 0x004fca00000000ff */
[----:B------:R-:W-:-:S04]  /*10390*/  @!P5 IMAD R2, R155, R18, RZ ;  /* 0x000000129b02d224 */ /* 0x000fc800078e02ff */
[----:B------:R-:W-:-:S05]  /*103a0*/  @!P5 IMAD R155, R140, R17, R2 ;  /* 0x000000118c9bd224 */ /* 0x000fca00078e0202 */
[----:B------:R2:W-:Y:S01]  /*103b0*/  @!P5 STG.E.U8 desc[UR50][R10.64+0x68], R155 ;  /* 0x0000689b0a00d986 */ /* 0x0005e2000c101132 */
[----:B------:R-:W-:-:S13]  /*103c0*/  ISETP.LT.OR P5, PT, R0, 0x6a, !P1 ;  /* 0x0000006a0000780c */ /* 0x000fda0004fa1670 */
[----:B------:R-:W3:Y:S02]  /*103d0*/  @!P5 LDG.E.U8 R16, desc[UR50][R220.64+0x69] ;  /* 0x00006932dc10d981 */ /* 0x000ee4000c1e1100 */
[----:B---3--:R-:W-:-:S05]  /*103e0*/  @!P5 PRMT R138, R16, 0x8880, RZ ;  /* 0x00008880108ad816 */ /* 0x008fca00000000ff */
[----:B0-----:R-:W-:-:S04]  /*103f0*/  @!P5 IMAD.MOV.U32 R139, RZ, RZ, R138 ;  /* 0x000000ffff8bd224 */ /* 0x001fc800078e008a */
[----:B------:R-:W-:-:S04]  /*10400*/  @!P5 IMAD R2, R139, R18, RZ ;  /* 0x000000128b02d224 */ /* 0x000fc800078e02ff */
[----:B------:R-:W-:-:S05]  /*10410*/  @!P5 IMAD R141, R141, R17, R2 ;  /* 0x000000118d8dd224 */ /* 0x000fca00078e0202 */
[----:B------:R0:W-:Y:S04]  /*10420*/  @!P5 STG.E.U8 desc[UR50][R10.64+0x69], R141 ;  /* 0x0000698d0a00d986 */ /* 0x0001e8000c101132 */
[----:B------:R-:W2:Y:S01]  /*10430*/  @!P4 LDG.E.U8 R16, desc[UR50][R218.64+0x68] ;  /* 0x00006832da10c981 */ /* 0x000ea2000c1e1100 */
[----:B------:R-:W-:Y:S02]  /*10440*/  ISETP.LT.OR P2, PT, R0, 0x71, !P6 ;  /* 0x000000710000780c */ /* 0x000fe40007741670 */
[----:B--2---:R-:W-:-:S05]  /*10450*/  @!P4 PRMT R155, R16, 0x8880, RZ ;  /* 0x00008880109bc816 */ /* 0x004fca00000000ff */
[----:B------:R-:W-:-:S04]  /*10460*/  @!P4 IMAD R2, R155, R18, RZ ;  /* 0x000000129b02c224 */ /* 0x000fc800078e02ff */
[----:B------:R-:W-:-:S05]  /*10470*/  @!P4 IMAD R155, R142, R17, R2 ;  /* 0x000000118e9bc224 */ /* 0x000fca00078e0202 */
[----:B------:R2:W-:Y:S04]  /*10480*/  @!P4 STG.E.U8 desc[UR50][R136.64+0x68], R155 ;  /* 0x0000689b8800c986 */ /* 0x0005e8000c101132 */
[----:B------:R-:W3:Y:S01]  /*10490*/  @!P3 LDG.E.U8 R16, desc[UR50][R218.64+0x69] ;  /* 0x00006932da10b981 */ /* 0x000ee2000c1e1100 */
[----:B------:R-:W-:-:S04]  /*104a0*/  @!P2 IADD3 R138, P5, R10, UR41, RZ ;  /* 0x000000290a8aac10 */ /* 0x000fc8000ffbe0ff */
[----:B------:R-:W-:Y:S02]  /*104b0*/  @!P2 IADD3.X R139, R11, UR40, RZ, P5, !PT ;  /* 0x000000280b8bac10 */ /* 0x000fe4000affe4ff */
[----:B------:R-:W-:-:S13]  /*104c0*/  ISETP.LT.OR P5, PT, R0, 0x72, !P6 ;  /* 0x000000720000780c */ /* 0x000fda00077a1670 */
        /* <DEDUP_REMOVED lines=18> */
[----:B------:R-:W-:Y:S04]  /*105f0*/  @!P4 STG.E.U8 desc[UR50][R10.64+0x71], R145 ;  /* 0x000071910a00c986 */ /* 0x000fe8000c101132 */
[----:B------:R-:W2:Y:S02]  /*10600*/  @!P2 LDG.E.U8 R16, desc[UR50][R218.64+0x70] ;  /* 0x00007032da10a981 */ /* 0x000ea4000c1e1100 */
[----:B--2---:R-:W-:-:S05]  /*10610*/  @!P2 PRMT R137, R16, 0x8880, RZ ;  /* 0x000088801089a816 */ /* 0x004fca00000000ff */
[----:B------:R-:W-:-:S04]  /*10620*/  @!P2 IMAD R2, R137, R18, RZ ;  /* 0x000000128902a224 */ /* 0x000fc800078e02ff */
[----:B------:R-:W-:-:S05]  /*10630*/  @!P2 IMAD R137, R146, R17, R2 ;  /* 0x000000119289a224 */ /* 0x000fca00078e0202 */
[----:B------:R0:W-:Y:S04]  /*10640*/  @!P2 STG.E.U8 desc[UR50][R138.64+0x70], R137 ;  /* 0x000070898a00a986 */ /* 0x0001e8000c101132 */
[----:B------:R-:W2:Y:S02]  /*10650*/  @!P5 LDG.E.U8 R16, desc[UR50][R218.64+0x71] ;  /* 0x00007132da10d981 */ /* 0x000ea4000c1e1100 */
        /* <DEDUP_REMOVED lines=14> */
[----:B------:R-:W-:-:S04]  /*10740*/  @!P5 IMAD R2, R137, R18, RZ ;  /* 0x000000128902d224 */ /* 0x000fc800078e02ff */
[----:B------:R-:W-:-:S05]  /*10750*/  @!P5 IMAD R149, R149, R17, R2 ;  /* 0x000000119595d224 */ /* 0x000fca00078e0202 */
[----:B------:R-:W-:Y:S04]  /*10760*/  @!P5 STG.E.U8 desc[UR50][R10.64+0x79], R149 ;  /* 0x000079950a00d986 */ /* 0x000fe8000c101132 */
[----:B------:R-:W0:Y:S01]  /*10770*/  @!P3 LDG.E.U8 R16, desc[UR50][R218.64+0x78] ;  /* 0x00007832da10b981 */ /* 0x000e22000c1e1100 */
[----:B------:R-:W-:-:S04]  /*10780*/  @!P3 IADD3 R142, P4, R10, UR41, RZ ;  /* 0x000000290a8ebc10 */ /* 0x000fc8000ff9e0ff */
[----:B------:R-:W-:Y:S02]  /*10790*/  @!P3 IADD3.X R143, R11, UR40, RZ, P4, !PT ;  /* 0x000000280b8fbc10 */ /* 0x000fe4000a7fe4ff */
[C---:B------:R-:W-:Y:S02]  /*107a0*/  ISETP.LT.OR P4, PT, R0.reuse, 0x7a, !P6 ;  /* 0x0000007a0000780c */ /* 0x040fe40007781670 */
[----:B------:R-:W-:Y:S02]  /*107b0*/  ISETP.LT.OR P1, PT, R0, 0x81, !P6 ;  /* 0x000000810000780c */ /* 0x000fe40007721670 */
[----:B0-----:R-:W-:-:S05]  /*107c0*/  @!P3 PRMT R139, R16, 0x8880, RZ ;  /* 0x00008880108bb816 */ /* 0x001fca00000000ff */
[----:B------:R-:W-:-:S04]  /*107d0*/  @!P3 IMAD R2, R139, R18, RZ ;  /* 0x000000128b02b224 */ /* 0x000fc800078e02ff */
[----:B------:R-:W-:-:S05]  /*107e0*/  @!P3 IMAD R141, R150, R17, R2 ;  /* 0x00000011968db224 */ /* 0x000fca00078e0202 */
[----:B------:R0:W-:Y:S04]  /*107f0*/  @!P3 STG.E.U8 desc[UR50][R142.64+0x78], R141 ;  /* 0x0000788d8e00b986 */ /* 0x0001e8000c101132 */
[----:B------:R-:W2:Y:S01]  /*10800*/  @!P4 LDG.E.U8 R16, desc[UR50][R218.64+0x79] ;  /* 0x00007932da10c981 */ /* 0x000ea2000c1e1100 */
[----:B------:R-:W-:Y:S02]  /*10810*/  ISETP.LT.OR P3, PT, R0, 0x82, !P6 ;  /* 0x000000820000780c */ /* 0x000fe40007761670 */
[----:B------:R-:W-:-:S04]  /*10820*/  @!P1 IADD3 R136, P5, R10, UR41, RZ ;  /* 0x000000290a889c10 */ /* 0x000fc8000ffbe0ff */
[----:B------:R-:W-:-:S07]  /*10830*/  @!P1 IADD3.X R137, R11, UR40, RZ, P5, !PT ;  /* 0x000000280b899c10 */ /* 0x000fce000affe4ff */
[----:B------:R-:W-:-:S04]  /*10840*/  @!P3 IADD3 R138, P5, R10, UR41, RZ ;  /* 0x000000290a8abc10 */ /* 0x000fc8000ffbe0ff */
[----:B------:R-:W-:Y:S02]  /*10850*/  @!P3 IADD3.X R139, R11, UR40, RZ, P5, !PT ;  /* 0x000000280b8bbc10 */ /* 0x000fe4000affe4ff */
[----:B------:R-:W-:Y:S02]  /*10860*/  ISETP.NE.AND P3, PT, R3, RZ, PT ;  /* 0x000000ff0300720c */ /* 0x000fe40003f65270 */
[----:B------:R-:W-:-:S04]  /*10870*/  @!P4 IADD3 R144, P2, R10, UR41, RZ ;  /* 0x000000290a90cc10 */ /* 0x000fc8000ff5e0ff */
[----:B------:R-:W-:Y:S02]  /*10880*/  @!P4 IADD3.X R145, R11, UR40, RZ, P2, !PT ;  /* 0x000000280b91cc10 */ /* 0x000fe400097fe4ff */
[----:B------:R-:W-:Y:S02]  /*10890*/  LOP3.LUT P2, RZ, R19, 0x8, RZ, 0xc0, !PT ;  /* 0x0000000813ff7812 */ /* 0x000fe4000784c0ff */
        /* <DEDUP_REMOVED lines=26> */
[----:B------:R-:W-:-:S04]  /*10a40*/  @!P4 IADD3 R140, P5, R8, UR41, RZ ;  /* 0x00000029088ccc10 */ /* 0x000fc8000ffbe0ff */
[----:B0-----:R-:W-:Y:S02]  /*10a50*/  @!P4 IADD3.X R141, R9, UR40, RZ, P5, !PT ;  /* 0x00000028098dcc10 */ /* 0x001fe4000affe4ff */
[----:B---3--:R-:W-:-:S05]  /*10a60*/  @!P4 PRMT R143, R16, 0x8880, RZ ;  /* 0x00008880108fc816 */ /* 0x008fca00000000ff */
        /* <DEDUP_REMOVED lines=82> */
[----:B------:R-:W-:Y:S02]  /*10f90*/  P2R R124, PR, RZ, 0x8 ;  /* 0x00000008ff7c7803 */ /* 0x000fe40000000000 */
[----:B------:R-:W-:Y:S02]  /*10fa0*/  @!P4 IADD3.X R123, R9, UR40, RZ, P5, !PT ;  /* 0x00000028097bcc10 */ /* 0x000fe4000affe4ff */
[----:B------:R-:W-:Y:S02]  /*10fb0*/  LOP3.LUT P3, RZ, R19, 0x4, RZ, 0xc0, !PT ;  /* 0x0000000413ff7812 */ /* 0x000fe4000786c0ff */
        /* <DEDUP_REMOVED lines=12> */
[----:B------:R-:W-:Y:S02]  /*11080*/  ISETP.NE.AND P2, PT, R172, RZ, PT ;  /* 0x000000ffac00720c */ /* 0x000fe40003f45270 */
        /* <DEDUP_REMOVED lines=99> */
[----:B------:R-:W-:Y:S02]  /*116c0*/  ISETP.NE.AND P1, PT, R156, RZ, PT ;  /* 0x000000ff9c00720c */ /* 0x000fe40003f25270 */
[----:B------:R-:W-:Y:S02]  /*116d0*/  @!P4 IADD3.X R107, R5, UR40, RZ, P5, !PT ;  /* 0x00000028056bcc10 */ /* 0x000fe4000affe4ff */
[----:B--2---:R-:W-:-:S05]  /*116e0*/  @!P4 PRMT R109, R16, 0x8880, RZ ;  /* 0x00008880106dc816 */ /* 0x004fca00000000ff */
        /* <DEDUP_REMOVED lines=152> */
[----:B------:R2:W-:Y:S01]  /*12070*/  @!P3 STG.E.U8 desc[UR50][R136.64+0x80], R3 ;  /* 0x000080038800b986 */ /* 0x0005e2000c101132 */
[----:B------:R-:W-:-:S13]  /*12080*/  ISETP.LT.OR P3, PT, R0, 0x82, !P6 ;  /* 0x000000820000780c */ /* 0x000fda0007761670 */
[----:B------:R-:W3:Y:S01]  /*12090*/  @!P3 LDG.E.U8 R16, desc[UR50][R218.64+0x81] ;  /* 0x00008132da10b981 */ /* 0x000ee2000c1e1100 */
[----:B------:R-:W-:-:S04]  /*120a0*/  @!P5 IADD3 R72, P4, R10, UR41, RZ ;  /* 0x000000290a48dc10 */ /* 0x000fc8000ff9e0ff */
[----:B------:R-:W-:Y:S02]  /*120b0*/  @!P5 IADD3.X R73, R11, UR40, RZ, P4, !PT ;  /* 0x000000280b49dc10 */ /* 0x000fe4000a7fe4ff */
[----:B------:R-:W-:Y:S02]  /*120c0*/  ISETP.LT.OR P4, PT, R0, 0x8a, !P6 ;  /* 0x0000008a0000780c */ /* 0x000fe40007781670 */
[----:B------:R-:W-:-:S11]  /*120d0*/  P2R R108, PR, RZ, 0x4 ;  /* 0x00000004ff6c7803 */ /* 0x000fd60000000000 */
        /* <DEDUP_REMOVED lines=43> */
[----:B------:R-:W-:Y:S02]  /*12390*/  ISETP.LT.OR P5, PT, R0, 0x92, !P6 ;  /* 0x000000920000780c */ /* 0x000fe400077a1670 */
[----:B------:R-:W-:-:S04]  /*123a0*/  @!P2 IADD3 R74, P3, R10, UR41, RZ ;  /* 0x000000290a4aac10 */ /* 0x000fc8000ff7e0ff */
[----:B------:R-:W-:Y:S02]  /*123b0*/  @!P2 IADD3.X R75, R11, UR40, RZ, P3, !PT ;  /* 0x000000280b4bac10 */ /* 0x000fe40009ffe4ff */
[----:B0-----:R-:W-:-:S05]  /*123c0*/  @!P2 PRMT R3, R16, 0x8880, RZ ;  /* 0x000088801003a816 */ /* 0x001fca00000000ff */
[----:B------:R-:W-:-:S04]  /*123d0*/  @!P2 IMAD R2, R3, R18, RZ ;  /* 0x000000120302a224 */ /* 0x000fc800078e02ff */
[----:B------:R-:W-:-:S05]  /*123e0*/  @!P2 IMAD R3, R82, R17, R2 ;  /* 0x000000115203a224 */ /* 0x000fca00078e0202 */
[----:B------:R0:W-:Y:S04]  /*123f0*/  @!P2 STG.E.U8 desc[UR50][R74.64+0x90], R3 ;  /* 0x000090034a00a986 */ /* 0x0001e8000c101132 */
        /* <DEDUP_REMOVED lines=44> */
[----:B------:R-:W-:-:S04]  /*126c0*/  ISETP.NE.AND P3, PT, R124, RZ, PT ;  /* 0x000000ff7c00720c */ /* 0x000fc80003f65270 */
        /* <DEDUP_REMOVED lines=28> */
[----:B------:R-:W-:Y:S02]  /*12890*/  ISETP.LT.OR P6, PT, R0, 0x89, !P3 ;  /* 0x000000890000780c */ /* 0x000fe40005fc1670 */
[----:B---3--:R-:W-:-:S05]  /*128a0*/  @!P4 PRMT R58, R16, 0x8880, RZ ;  /* 0x00008880103ac816 */ /* 0x008fca00000000ff */
[----:B--2---:R-:W-:-:S04]  /*128b0*/  @!P4 IMAD.MOV.U32 R11, RZ, RZ, R58 ;  /* 0x000000ffff0bc224 */ /* 0x004fc800078e003a */
[----:B------:R-:W-:-:S04]  /*128c0*/  @!P4 IMAD R2, R11, R18, RZ ;  /* 0x000000120b02c224 */ /* 0x000fc800078e02ff */
[----:B------:R-:W-:-:S05]  /*128d0*/  @!P4 IMAD R61, R61, R17, R2 ;  /* 0x000000113d3dc224 */ /* 0x000fca00078e0202 */
[----:B------:R2:W-:Y:S04]  /*128e0*/  @!P4 STG.E.U8 desc[UR50][R8.64+0x89], R61 ;  /* 0x0000893d0800c986 */ /* 0x0005e8000c101132 */
        /* <DEDUP_REMOVED lines=28> */
[----:B------:R-:W2:Y:S01]  /*12ab0*/  @!P4 LDG.E.U8 R16, desc[UR50][R234.64+0x90] ;  /* 0x00009032ea10c981 */ /* 0x000ea2000c1e1100 */
[----:B------:R-:W-:Y:S02]  /*12ac0*/  ISETP.LT.OR P6, PT, R0, 0x92, !P3 ;  /* 0x000000920000780c */ /* 0x000fe40005fc1670 */
[----:B------:R-:W-:-:S04]  /*12ad0*/  @!P4 IADD3 R10, P1, R8, UR41, RZ ;  /* 0x00000029080acc10 */ /* 0x000fc8000ff3e0ff */
[----:B------:R-:W-:Y:S02]  /*12ae0*/  @!P4 IADD3.X R11, R9, UR40, RZ, P1, !PT ;  /* 0x00000028090bcc10 */ /* 0x000fe40008ffe4ff */
[----:B--2---:R-:W-:-:S05]  /*12af0*/  @!P4 PRMT R57, R16, 0x8880, RZ ;  /* 0x000088801039c816 */ /* 0x004fca00000000ff */
[----:B------:R-:W-:-:S04]  /*12b00*/  @!P4 IMAD R2, R57, R18, RZ ;  /* 0x000000123902c224 */ /* 0x000fc800078e02ff */
[----:B0-----:R-:W-:-:S05]  /*12b10*/  @!P4 IMAD R3, R66, R17, R2 ;  /* 0x000000114203c224 */ /* 0x001fca00078e0202 */
[----:B------:R0:W-:Y:S04]  /*12b20*/  @!P4 STG.E.U8 desc[UR50][R10.64+0x90], R3 ;  /* 0x000090030a00c986 */ /* 0x0001e8000c101132 */
[----:B------:R-:W2:Y:S01]  /*12b30*/  @!P6 LDG.E.U8 R16, desc[UR50][R234.64+0x91] ;  /* 0x00009132ea10e981 */ /* 0x000ea2000c1e1100 */
[----:B------:R-:W-:Y:S02]  /*12b40*/  ISETP.LT.OR P4, PT, R0, 0x99, !P2 ;  /* 0x000000990000780c */ /* 0x000fe40005781670 */
[----:B------:R-:W-:-:S04]  /*12b50*/  @!P6 IADD3 R58, P1, R8, UR41, RZ ;  /* 0x00000029083aec10 */ /* 0x000fc8000ff3e0ff */
[----:B------:R-:W-:Y:S02]  /*12b60*/  @!P6 IADD3.X R59, R9, UR40, RZ, P1, !PT ;  /* 0x00000028093bec10 */ /* 0x000fe40008ffe4ff */
[----:B--2---:R-:W-:-:S05]  /*12b70*/  @!P6 PRMT R57, R16, 0x8880, RZ ;  /* 0x000088801039e816 */ /* 0x004fca00000000ff */
[----:B------:R-:W-:-:S04]  /*12b80*/  @!P6 IMAD R2, R57, R18, RZ ;  /* 0x000000123902e224 */ /* 0x000fc800078e02ff */
[----:B------:R-:W-:-:S05]  /*12b90*/  @!P6 IMAD R67, R67, R17, R2 ;  /* 0x000000114343e224 */ /* 0x000fca00078e0202 */
[----:B------:R-:W-:Y:S04]  /*12ba0*/  @!P6 STG.E.U8 desc[UR50][R58.64+0x91], R67 ;  /* 0x000091433a00e986 */ /* 0x000fe8000c101132 */
[----:B------:R-:W2:Y:S01]  /*12bb0*/  @!P4 LDG.E.U8 R16, desc[UR50][R236.64+0x98] ;  /* 0x00009832ec10c981 */ /* 0x000ea2000c1e1100 */
[----:B------:R-:W-:Y:S02]  /*12bc0*/  ISETP.LT.OR P5, PT, R0, 0x9a, !P2 ;  /* 0x0000009a0000780c */ /* 0x000fe400057a1670 */
[----:B--2---:R-:W-:-:S05]  /*12bd0*/  @!P4 PRMT R57, R16, 0x8880, RZ ;  /* 0x000088801039c816 */ /* 0x004fca00000000ff */
[----:B------:R-:W-:-:S04]  /*12be0*/  @!P4 IMAD R2, R57, R18, RZ ;  /* 0x000000123902c224 */ /* 0x000fc800078e02ff */
[----:B0-----:R-:W-:-:S05]  /*12bf0*/  @!P4 IMAD R3, R68, R17, R2 ;  /* 0x000000114403c224 */ /* 0x001fca00078e0202 */
        /* <DEDUP_REMOVED lines=8> */
[----:B------:R-:W-:Y:S02]  /*12c80*/  ISETP.LT.OR P3, PT, R0, 0x9a, !P3 ;  /* 0x0000009a0000780c */ /* 0x000fe40005f61670 */
[----:B------:R-:W-:Y:S02]  /*12c90*/  @!P4 IADD3 R10, P5, R8, UR41, RZ ;  /* 0x00000029080acc10 */ /* 0x000fe4000ffbe0ff */
[----:B---3--:R-:W-:-:S05]  /*12ca0*/  @!P4 PRMT R11, R16, 0x8880, RZ ;  /* 0x00008880100bc816 */ /* 0x008fca00000000ff */
[----:B------:R-:W-:Y:S01]  /*12cb0*/  @!P4 IMAD R2, R11, R18, RZ ;  /* 0x000000120b02c224 */ /* 0x000fe200078e02ff */
[----:B------:R-:W-:-:S03]  /*12cc0*/  @!P4 IADD3.X R11, R9, UR40, RZ, P5, !PT ;  /* 0x00000028090bcc10 */ /* 0x000fc6000affe4ff */
[----:B0-----:R-:W-:-:S05]  /*12cd0*/  @!P4 IMAD R3, R70, R17, R2 ;  /* 0x000000114603c224 */ /* 0x001fca00078e0202 */
[----:B------:R0:W-:Y:S04]  /*12ce0*/  @!P4 STG.E.U8 desc[UR50][R10.64+0x98], R3 ;  /* 0x000098030a00c986 */ /* 0x0001e8000c101132 */
[----:B------:R-:W3:Y:S01]  /*12cf0*/  @!P3 LDG.E.U8 R16, desc[UR50][R234.64+0x99] ;  /* 0x00009932ea10b981 */ /* 0x000ee2000c1e1100 */
[----:B------:R-:W-:-:S04]  /*12d00*/  LOP3.LUT P6, RZ, R19, 0x4, RZ, 0xc0, !PT ;  /* 0x0000000413ff7812 */ /* 0x000fc800078cc0ff */
[----:B------:R-:W-:Y:S02]  /*12d10*/  ISETP.LT.OR P4, PT, R0, 0x81, !P6 ;  /* 0x000000810000780c */ /* 0x000fe40007781670 */
[----:B--2---:R-:W-:-:S04]  /*12d20*/  @!P3 IADD3 R8, P5, R8, UR41, RZ ;  /* 0x000000290808bc10 */ /* 0x004fc8000ffbe0ff */
[----:B------:R-:W-:Y:S02]  /*12d30*/  @!P3 IADD3.X R9, R9, UR40, RZ, P5, !PT ;  /* 0x000000280909bc10 */ /* 0x000fe4000affe4ff */
[----:B---3--:R-:W-:-:S05]  /*12d40*/  @!P3 PRMT R57, R16, 0x8880, RZ ;  /* 0x000088801039b816 */ /* 0x008fca00000000ff */
[----:B------:R-:W-:-:S04]  /*12d50*/  @!P3 IMAD R2, R57, R18, RZ ;  /* 0x000000123902b224 */ /* 0x000fc800078e02ff */
[----:B------:R-:W-:-:S05]  /*12d60*/  @!P3 IMAD R71, R71, R17, R2 ;  /* 0x000000114747b224 */ /* 0x000fca00078e0202 */
[----:B------:R2:W-:Y:S04]  /*12d70*/  @!P3 STG.E.U8 desc[UR50][R8.64+0x99], R71 ;  /* 0x000099470800b986 */ /* 0x0005e8000c101132 */
[----:B------:R-:W0:Y:S01]  /*12d80*/  @!P4 LDG.E.U8 R16, desc[UR50][R14.64+0x80] ;  /* 0x000080320e10c981 */ /* 0x000e22000c1e1100 */
[----:B------:R-:W-:Y:S02]  /*12d90*/  ISETP.LT.OR P3, PT, R0, 0x82, !P6 ;  /* 0x000000820000780c */ /* 0x000fe40007761670 */
[----:B0-----:R-:W-:-:S05]  /*12da0*/  @!P4 PRMT R3, R16, 0x8880, RZ ;  /* 0x000088801003c816 */ /* 0x001fca00000000ff */
[----:B------:R-:W-:-:S04]  /*12db0*/  @!P4 IMAD R2, R3, R18, RZ ;  /* 0x000000120302c224 */ /* 0x000fc800078e02ff */
[----:B------:R-:W-:-:S05]  /*12dc0*/  @!P4 IMAD R3, R40, R17, R2 ;  /* 0x000000112803c224 */ /* 0x000fca00078e0202 */
[----:B------:R0:W-:Y:S04]  /*12dd0*/  @!P4 STG.E.U8 desc[UR50][R4.64+0x80], R3 ;  /* 0x000080030400c986 */ /* 0x0001e8000c101132 */
[----:B------:R-:W3:Y:S01]  /*12de0*/  @!P3 LDG.E.U8 R16, desc[UR50][R14.64+0x81] ;  /* 0x000081320e10b981 */ /* 0x000ee2000c1e1100 */
[----:B------:R-:W-:-:S04]  /*12df0*/  ISETP.NE.AND P2, PT, R108, RZ, PT ;  /* 0x000000ff6c00720c */ /* 0x000fc80003f45270 */
[----:B------:R-:W-:Y:S02]  /*12e00*/  ISETP.LT.OR P4, PT, R0, 0x81, !P2 ;  /* 0x000000810000780c */ /* 0x000fe40005781670 */
[----:B---3--:R-:W-:-:S05]  /*12e10*/  @!P3 PRMT R11, R16, 0x8880, RZ ;  /* 0x00008880100bb816 */ /* 0x008fca00000000ff */
[----:B------:R-:W-:-:S04]  /*12e20*/  @!P3 IMAD R2, R11, R18, RZ ;  /* 0x000000120b02b224 */ /* 0x000fc800078e02ff */
[----:B------:R-:W-:-:S05]  /*12e30*/  @!P3 IMAD R41, R41, R17, R2 ;  /* 0x000000112929b224 */ /* 0x000fca00078e0202 */
[----:B------:R-:W-:Y:S04]  /*12e40*/  @!P3 STG.E.U8 desc[UR50][R4.64+0x81], R41 ;  /* 0x000081290400b986 */ /* 0x000fe8000c101132 */
[----:B------:R-:W3:Y:S01]  /*12e50*/  @!P4 LDG.E.U8 R16, desc[UR50][R232.64+0x80] ;  /* 0x00008032e810c981 */ /* 0x000ee2000c1e1100 */
[----:B------:R-:W-:Y:S02]  /*12e60*/  ISETP.LT.OR P3, PT, R0, 0x82, !P2 ;  /* 0x000000820000780c */ /* 0x000fe40005761670 */
[----:B--2---:R-:W-:Y:S02]  /*12e70*/  @!P4 IADD3 R8, P5, R4, UR41, RZ ;  /* 0x000000290408cc10 */ /* 0x004fe4000ffbe0ff */
[----:B---3--:R-:W-:-:S05]  /*12e80*/  @!P4 PRMT R9, R16, 0x8880, RZ ;  /* 0x000088801009c816 */ /* 0x008fca00000000ff */
[----:B------:R-:W-:Y:S01]  /*12e90*/  @!P4 IMAD R2, R9, R18, RZ ;  /* 0x000000120902c224 */ /* 0x000fe200078e02ff */
[----:B------:R-:W-:-:S03]  /*12ea0*/  @!P4 IADD3.X R9, R5, UR40, RZ, P5, !PT ;  /* 0x000000280509cc10 */ /* 0x000fc6000affe4ff */
[----:B0-----:R-:W-:-:S05]  /*12eb0*/  @!P4 IMAD R3, R42, R17, R2 ;  /* 0x000000112a03c224 */ /* 0x001fca00078e0202 */
[----:B------:R0:W-:Y:S04]  /*12ec0*/  @!P4 STG.E.U8 desc[UR50][R8.64+0x80], R3 ;  /* 0x000080030800c986 */ /* 0x0001e8000c101132 */
[----:B------:R-:W2:Y:S01]  /*12ed0*/  @!P3 LDG.E.U8 R16, desc[UR50][R232.64+0x81] ;  /* 0x00008132e810b981 */ /* 0x000ea2000c1e1100 */
[----:B------:R-:W-:Y:S02]  /*12ee0*/  ISETP.LT.OR P4, PT, R0, 0x89, !P6 ;  /* 0x000000890000780c */ /* 0x000fe40007781670 */
[----:B------:R-:W-:Y:S02]  /*12ef0*/  @!P3 IADD3 R10, P5, R4, UR41, RZ ;  /* 0x00000029040abc10 */ /* 0x000fe4000ffbe0ff */
[----:B--2---:R-:W-:-:S05]  /*12f00*/  @!P3 PRMT R11, R16, 0x8880, RZ ;  /* 0x00008880100bb816 */ /* 0x004fca00000000ff */
[----:B------:R-:W-:Y:S01]  /*12f10*/  @!P3 IMAD R2, R11, R18, RZ ;  /* 0x000000120b02b224 */ /* 0x000fe200078e02ff */
[----:B------:R-:W-:-:S03]  /*12f20*/  @!P3 IADD3.X R11, R5, UR40, RZ, P5, !PT ;  /* 0x00000028050bbc10 */ /* 0x000fc6000affe4ff */
        /* <DEDUP_REMOVED lines=16> */
[----:B------:R-:W-:Y:S02]  /*13030*/  @!P4 IADD3 R8, P5, R4, UR41, RZ ;  /* 0x000000290408cc10 */ /* 0x000fe4000ffbe0ff */
[----:B--2---:R-:W-:-:S05]  /*13040*/  @!P4 PRMT R9, R16, 0x8880, RZ ;  /* 0x000088801009c816 */ /* 0x004fca00000000ff */
        /* <DEDUP_REMOVED lines=59> */
[----:B------:R-:W-:Y:S04]  /*13400*/  @!P4 STG.E.U8 desc[UR50][R8.64+0x98], R3 ;  /* 0x000098030800c986 */ /* 0x000fe8000c101132 */
[----:B------:R-:W3:Y:S01]  /*13410*/  @!P2 LDG.E.U8 R16, desc[UR50][R232.64+0x99] ;  /* 0x00009932e810a981 */ /* 0x000ee2000c1e1100 */
[----:B------:R-:W-:-:S04]  /*13420*/  ISETP.NE.AND P1, PT, R92, RZ, PT ;  /* 0x000000ff5c00720c */ /* 0x000fc80003f25270 */
[----:B------:R-:W-:Y:S02]  /*13430*/  ISETP.LT.OR P3, PT, R0, 0x81, !P1 ;  /* 0x000000810000780c */ /* 0x000fe40004f61670 */
[----:B--2---:R-:W-:-:S04]  /*13440*/  @!P2 IADD3 R4, P4, R4, UR41, RZ ;  /* 0x000000290404ac10 */ /* 0x004fc8000ff9e0ff */
[----:B------:R-:W-:Y:S02]  /*13450*/  @!P2 IADD3.X R5, R5, UR40, RZ, P4, !PT ;  /* 0x000000280505ac10 */ /* 0x000fe4000a7fe4ff */
[----:B---3--:R-:W-:-:S05]  /*13460*/  @!P2 PRMT R11, R16, 0x8880, RZ ;  /* 0x00008880100ba816 */ /* 0x008fca00000000ff */
[----:B------:R-:W-:-:S04]  /*13470*/  @!P2 IMAD R2, R11, R18, RZ ;  /* 0x000000120b02a224 */ /* 0x000fc800078e02ff */
[----:B------:R-:W-:-:S05]  /*13480*/  @!P2 IMAD R55, R55, R17, R2 ;  /* 0x000000113737a224 */ /* 0x000fca00078e0202 */
[----:B------:R0:W-:Y:S04]  /*13490*/  @!P2 STG.E.U8 desc[UR50][R4.64+0x99], R55 ;  /* 0x000099370400a986 */ /* 0x0001e8000c101132 */
[----:B------:R-:W2:Y:S01]  /*134a0*/  @!P3 LDG.E.U8 R16, desc[UR50][R12.64+0x80] ;  /* 0x000080320c10b981 */ /* 0x000ea2000c1e1100 */
[----:B------:R-:W-:Y:S01]  /*134b0*/  ISETP.LT.OR P2, PT, R0, 0x82, !P1 ;  /* 0x000000820000780c */ /* 0x000fe20004f41670 */
[----:B0-----:R-:W-:Y:S02]  /*134c0*/  @!P3 IMAD.MOV.U32 R4, RZ, RZ, R6 ;  /* 0x000000ffff04b224 */ /* 0x001fe400078e0006 */
[----:B------:R-:W-:Y:S01]  /*134d0*/  @!P3 IMAD.MOV.U32 R5, RZ, RZ, R23 ;  /* 0x000000ffff05b224 */ /* 0x000fe200078e0017 */
[----:B--2---:R-:W-:-:S05]  /*134e0*/  @!P3 PRMT R3, R16, 0x8880, RZ ;  /* 0x000088801003b816 */ /* 0x004fca00000000ff */
        /* <DEDUP_REMOVED lines=12> */
[----:B------:R-:W-:Y:S02]  /*135b0*/  ISETP.LT.OR P2, PT, R0, 0x82, !P0 ;  /* 0x000000820000780c */ /* 0x000fe40004741670 */
[----:B--2---:R-:W-:-:S05]  /*135c0*/  @!P3 PRMT R8, R16, 0x8880, RZ ;  /* 0x000088801008b816 */ /* 0x004fca00000000ff */
[----:B------:R-:W-:Y:S01]  /*135d0*/  @!P3 IMAD.MOV.U32 R3, RZ, RZ, R8 ;  /* 0x000000ffff03b224 */ /* 0x000fe200078e0008 */
[----:B------:R-:W-:-:S03]  /*135e0*/  @!P3 IADD3 R8, P4, R6, UR41, RZ ;  /* 0x000000290608bc10 */ /* 0x000fc6000ff9e0ff */
[----:B------:R-:W-:Y:S01]  /*135f0*/  @!P3 IMAD R2, R3, R18, RZ ;  /* 0x000000120302b224 */ /* 0x000fe200078e02ff */
[----:B------:R-:W-:-:S03]  /*13600*/  @!P3 IADD3.X R9, R23, UR40, RZ, P4, !PT ;  /* 0x000000281709bc10 */ /* 0x000fc6000a7fe4ff */
[----:B------:R-:W-:-:S05]  /*13610*/  @!P3 IMAD R3, R26, R17, R2 ;  /* 0x000000111a03b224 */ /* 0x000fca00078e0202 */
[----:B------:R-:W-:Y:S04]  /*13620*/  @!P3 STG.E.U8 desc[UR50][R8.64+0x80], R3 ;  /* 0x000080030800b986 */ /* 0x000fe8000c101132 */
[----:B------:R-:W2:Y:S01]  /*13630*/  @!P2 LDG.E.U8 R16, desc[UR50][R20.64+0x81] ;  /* 0x000081321410a981 */ /* 0x000ea2000c1e1100 */
[----:B------:R-:W-:Y:S02]  /*13640*/  ISETP.LT.OR P3, PT, R0, 0x89, !P1 ;  /* 0x000000890000780c */ /* 0x000fe40004f61670 */
[----:B0-----:R-:W-:Y:S02]  /*13650*/  @!P2 IADD3 R4, P4, R6, UR41, RZ ;  /* 0x000000290604ac10 */ /* 0x001fe4000ff9e0ff */
[----:B--2---:R-:W-:-:S05]  /*13660*/  @!P2 PRMT R5, R16, 0x8880, RZ ;  /* 0x000088801005a816 */ /* 0x004fca00000000ff */
[----:B------:R-:W-:Y:S01]  /*13670*/  @!P2 IMAD R2, R5, R18, RZ ;  /* 0x000000120502a224 */ /* 0x000fe200078e02ff */
[----:B------:R-:W-:-:S03]  /*13680*/  @!P2 IADD3.X R5, R23, UR40, RZ, P4, !PT ;  /* 0x000000281705ac10 */ /* 0x000fc6000a7fe4ff */
        /* <DEDUP_REMOVED lines=91> */
[----:B----4-:R-:W-:-:S05]  /*13c40*/  @!P2 IMAD R3, R38, R17, R2 ;  /* 0x000000112603a224 */ /* 0x010fca00078e0202 */
[----:B------:R2:W-:Y:S04]  /*13c50*/  @!P2 STG.E.U8 desc[UR50][R8.64+0x98], R3 ;  /* 0x000098030800a986 */ /* 0x0005e8000c101132 */
[----:B------:R-:W0:Y:S02]  /*13c60*/  @!P0 LDG.E.U8 R16, desc[UR50][R20.64+0x99] ;  /* 0x0000993214108981 */ /* 0x000e24000c1e1100 */
[----:B0-----:R-:W-:-:S05]  /*13c70*/  @!P0 PRMT R5, R16, 0x8880, RZ ;  /* 0x0000888010058816 */ /* 0x001fca00000000ff */
[----:B------:R-:W-:-:S04]  /*13c80*/  @!P0 IMAD R2, R5, R18, RZ ;  /* 0x0000001205028224 */ /* 0x000fc800078e02ff */
[----:B------:R-:W-:Y:S01]  /*13c90*/  IMAD R39, R39, R17, R2 ;  /* 0x0000001127277224 */ /* 0x000fe200078e0202 */
[----:B--2---:R-:W-:Y:S06]  /*13ca0*/  @P0 BRA `(.L_x_198) ;  /* 0x0000005c009c0947 */ /* 0x004fec0003800000 */
[----:B------:R-:W-:-:S04]  /*13cb0*/  IADD3 R6, P0, R6, UR41, RZ ;  /* 0x0000002906067c10 */ /* 0x000fc8000ff1e0ff */
[----:B------:R-:W-:-:S05]  /*13cc0*/  IADD3.X R7, R23, UR40, RZ, P0, !PT ;  /* 0x0000002817077c10 */ /* 0x000fca00087fe4ff */
[----:B------:R0:W-:Y:S01]  /*13cd0*/  STG.E.U8 desc[UR50][R6.64+0x99], R39 ;  /* 0x0000992706007986 */ /* 0x0001e2000c101132 */
[----:B------:R-:W-:Y:S05]  /*13ce0*/  BRA `(.L_x_198) ;  /* 0x0000005c008c7947 */ /* 0x000fea0003800000 */
.L_x_35:
[----:B------:R-:W2:Y:S01]  /*13cf0*/  LDL.LU R2, [R1+0x180] ;  /* 0x0001800001027983 */ /* 0x000ea20000300800 */
[----:B------:R-:W-:-:S03]  /*13d00*/  ULDC.64 UR4, c[0x0][0x5c0] ;  /* 0x0001700000047ab9 */ /* 0x000fc60000000a00 */
[----:B------:R-:W3:Y:S04]  /*13d10*/  LDL.LU R3, [R1+0x184] ;  /* 0x0001840001037983 */ /* 0x000ee80000300800 */
[----:B------:R-:W4:Y:S04]  /*13d20*/  LDL.LU R235, [R1+0x18c] ;  /* 0x00018c0001eb7983 */ /* 0x000f280000300800 */
[----:B------:R-:W5:Y:S04]  /*13d30*/  LDL.LU R234, [R1+0x190] ;  /* 0x0001900001ea7983 */ /* 0x000f680000300800 */
        /* <DEDUP_REMOVED lines=11> */
[----:B------:R-:W5:Y:S01]  /*13df0*/  LDL.LU R8, [R1+0x148] ;  /* 0x0001480001087983 */ /* 0x000f620000300800 */
[----:B------:R-:W-:-:S02]  /*13e00*/  ISETP.GE.AND P5, PT, R22, 0x1, PT ;  /* 0x000000011600780c */ /* 0x000fc40003fa6270 */
[----:B------:R-:W-:Y:S01]  /*13e10*/  IADD3 R6, P1, R4, UR4, RZ ;  /* 0x0000000404067c10 */ /* 0x000fe2000ff3e0ff */
[----:B------:R-:W4:Y:S01]  /*13e20*/  LDL.LU R5, [R1+0x188] ;  /* 0x0001880001057983 */ /* 0x000f220000300800 */
[----:B------:R-:W-:Y:S02]  /*13e30*/  ISETP.LT.OR P0, PT, R0, 0x1, !P5 ;  /* 0x000000010000780c */ /* 0x000fe40006f01670 */
[----:B------:R-:W-:Y:S02]  /*13e40*/  IADD3.X R7, R11, UR5, RZ, P1, !PT ;  /* 0x000000050b077c10 */ /* 0x000fe40008ffe4ff */
[----:B------:R-:W-:Y:S01]  /*13e50*/  ISETP.GE.AND P4, PT, R22, 0x9, PT ;  /* 0x000000091600780c */ /* 0x000fe20003f86270 */
[----:B------:R-:W5:Y:S03]  /*13e60*/  LDL.LU R11, [R1+0x154] ;  /* 0x00015400010b7983 */ /* 0x000f660000300800 */
[----:B------:R-:W-:-:S05]  /*13e70*/  ISETP.LT.OR P2, PT, R0, 0x9, !P4 ;  /* 0x000000090000780c */ /* 0x000fca0006741670 */
[----:B--2---:R-:W-:-:S05]  /*13e80*/  @!P0 IMAD R2, R2, R17, RZ ;  /* 0x0000001102028224 */ /* 0x004fca00078e02ff */
[----:B------:R3:W-:Y:S01]  /*13e90*/  @!P0 STG.E.U8 desc[UR50][R6.64], R2 ;  /* 0x0000000206008986 */ /* 0x0007e2000c101132 */
[----:B------:R-:W-:-:S13]  /*13ea0*/  ISETP.LT.OR P0, PT, R0, 0x2, !P5 ;  /* 0x000000020000780c */ /* 0x000fda0006f01670 */
[----:B---3--:R-:W-:-:S05]  /*13eb0*/  @!P0 IMAD R2, R3, R17, RZ ;  /* 0x0000001103028224 */ /* 0x008fca00078e02ff */
[----:B------:R1:W-:Y:S01]  /*13ec0*/  @!P0 STG.E.U8 desc[UR50][R6.64+0x1], R2 ;  /* 0x0000010206008986 */ /* 0x0003e2000c101132 */
[----:B------:R-:W-:-:S13]  /*13ed0*/  ISETP.LT.OR P0, PT, R0, 0x1, !P4 ;  /* 0x000000010000780c */ /* 0x000fda0006701670 */
[----:B-1----:R-:W-:-:S04]  /*13ee0*/  @!P0 IADD3 R2, P1, R6, UR41, RZ ;  /* 0x0000002906028c10 */ /* 0x002fc8000ff3e0ff */
[----:B------:R-:W-:Y:S01]  /*13ef0*/  @!P0 IADD3.X R3, R7, UR40, RZ, P1, !PT ;  /* 0x0000002807038c10 */ /* 0x000fe20008ffe4ff */
[----:B----4-:R-:W-:-:S05]  /*13f00*/  @!P0 IMAD R4, R5, R17, RZ ;  /* 0x0000001105048224 */ /* 0x010fca00078e02ff */
[----:B------:R1:W-:Y:S01]  /*13f10*/  @!P0 STG.E.U8 desc[UR50][R2.64], R4 ;  /* 0x0000000402008986 */ /* 0x0003e2000c101132 */
[----:B------:R-:W-:-:S13]  /*13f20*/  ISETP.LT.OR P0, PT, R0, 0x2, !P4 ;  /* 0x000000020000780c */ /* 0x000fda0006701670 */
[----:B-1----:R-:W-:Y:S01]  /*13f30*/  @!P0 IADD3 R2, P1, R6, UR41, RZ ;  /* 0x0000002906028c10 */ /* 0x002fe2000ff3e0ff */
[----:B------:R-:W-:Y:S02]  /*13f40*/  @!P0 IMAD R4, R235, R17, RZ ;  /* 0x00000011eb048224 */ /* 0x000fe400078e02ff */
[----:B------:R-:W2:Y:S01]  /*13f50*/  LDL.LU R235, [R1+0x158] ;  /* 0x0001580001eb7983 */ /* 0x000ea20000300800 */
[----:B------:R-:W-:Y:S02]  /*13f60*/  @!P0 IADD3.X R3, R7, UR40, RZ, P1, !PT ;  /* 0x0000002807038c10 */ /* 0x000fe40008ffe4ff */
[----:B------:R-:W-:-:S03]  /*13f70*/  ISETP.LT.OR P1, PT, R0, 0xa, !P5 ;  /* 0x0000000a0000780c */ /* 0x000fc60006f21670 */
[----:B------:R5:W-:Y:S01]  /*13f80*/  @!P0 STG.E.U8 desc[UR50][R2.64+0x1], R4 ;  /* 0x0000010402008986 */ /* 0x000be2000c101132 */
[----:B------:R-:W-:-:S09]  /*13f90*/  ISETP.LT.OR P0, PT, R0, 0x9, !P5 ;  /* 0x000000090000780c */ /* 0x000fd20006f01670 */
[----:B-----5:R-:W-:-:S04]  /*13fa0*/  @!P1 IMAD R2, R233, R17, RZ ;  /* 0x00000011e9029224 */ /* 0x020fc800078e02ff */
[-C--:B------:R-:W-:Y:S02]  /*13fb0*/  @!P0 IMAD R3, R234, R17.reuse, RZ ;  /* 0x00000011ea038224 */ /* 0x080fe400078e02ff */
[----:B------:R-:W-:Y:S01]  /*13fc0*/  @!P2 IMAD R4, R232, R17, RZ ;  /* 0x00000011e804a224 */ /* 0x000fe200078e02ff */
[----:B------:R1:W-:Y:S04]  /*13fd0*/  @!P1 STG.E.U8 desc[UR50][R6.64+0x9], R2 ;  /* 0x0000090206009986 */ /* 0x0003e8000c101132 */
[----:B------:R3:W-:Y:S01]  /*13fe0*/  @!P0 STG.E.U8 desc[UR50][R6.64+0x8], R3 ;  /* 0x0000080306008986 */ /* 0x0007e2000c101132 */
[----:B------:R-:W-:-:S03]  /*13ff0*/  ISETP.LT.OR P0, PT, R0, 0xa, !P4 ;  /* 0x0000000a0000780c */ /* 0x000fc60006701670 */
[----:B------:R-:W4:Y:S01]  /*14000*/  LDL.LU R234, [R1+0x15c] ;  /* 0x00015c0001ea7983 */ /* 0x000f220000300800 */
[----:B-1----:R-:W-:-:S03]  /*14010*/  @!P2 IADD3 R2, P1, R6, UR41, RZ ;  /* 0x000000290602ac10 */ /* 0x002fc6000ff3e0ff */
[----:B------:R-:W5:Y:S01]  /*14020*/  LDL.LU R233, [R1+0x160] ;  /* 0x0001600001e97983 */ /* 0x000f620000300800 */
[----:B---3--:R-:W-:-:S03]  /*14030*/  @!P2 IADD3.X R3, R7, UR40, RZ, P1, !PT ;  /* 0x000000280703ac10 */ /* 0x008fc60008ffe4ff */
[----:B------:R-:W3:Y:S04]  /*14040*/  LDL.LU R232, [R1+0x164] ;  /* 0x0001640001e87983 */ /* 0x000ee80000300800 */
[----:B------:R1:W-:Y:S01]  /*14050*/  @!P2 STG.E.U8 desc[UR50][R2.64+0x8], R4 ;  /* 0x000008040200a986 */ /* 0x0003e2000c101132 */
[----:B------:R-:W-:Y:S02]  /*14060*/  ISETP.LT.OR P2, PT, R0, 0x11, !P4 ;  /* 0x000000110000780c */ /* 0x000fe40006741670 */
[----:B-1----:R-:W-:Y:S01]  /*14070*/  @!P0 IADD3 R2, P1, R6, UR41, RZ ;  /* 0x0000002906028c10 */ /* 0x002fe2000ff3e0ff */
[----:B------:R-:W-:Y:S02]  /*14080*/  @!P0 IMAD R4, R23, R17, RZ ;  /* 0x0000001117048224 */ /* 0x000fe400078e02ff */
[----:B------:R-:W5:Y:S01]  /*14090*/  LDL.LU R23, [R1+0x168] ;  /* 0x0001680001177983 */ /* 0x000f620000300800 */
[----:B------:R-:W-:-:S02]  /*140a0*/  @!P0 IADD3.X R3, R7, UR40, RZ, P1, !PT ;  /* 0x0000002807038c10 */ /* 0x000fc40008ffe4ff */
[----:B------:R-:W-:-:S03]  /*140b0*/  ISETP.LT.OR P1, PT, R0, 0x12, !P5 ;  /* 0x000000120000780c */ /* 0x000fc60006f21670 */
[----:B------:R1:W-:Y:S01]  /*140c0*/  @!P0 STG.E.U8 desc[UR50][R2.64+0x9], R4 ;  /* 0x0000090402008986 */ /* 0x0003e2000c101132 */
[----:B------:R-:W-:-:S09]  /*140d0*/  ISETP.LT.OR P0, PT, R0, 0x11, !P5 ;  /* 0x000000110000780c */ /* 0x000fd20006f01670 */
[----:B-1----:R-:W-:-:S04]  /*140e0*/  @!P1 IMAD R2, R20, R17, RZ ;  /* 0x0000001114029224 */ /* 0x002fc800078e02ff */
[-C--:B------:R-:W-:Y:S02]  /*140f0*/  @!P0 IMAD R3, R21, R17.reuse, RZ ;  /* 0x0000001115038224 */ /* 0x080fe400078e02ff */
[----:B------:R-:W-:Y:S01]  /*14100*/  @!P2 IMAD R4, R15, R17, RZ ;  /* 0x000000110f04a224 */ /* 0x000fe200078e02ff */
[----:B------:R1:W-:Y:S04]  /*14110*/  @!P1 STG.E.U8 desc[UR50][R6.64+0x11], R2 ;  /* 0x0000110206009986 */ /* 0x0003e8000c101132 */
[----:B------:R0:W-:Y:S01]  /*14120*/  @!P0 STG.E.U8 desc[UR50][R6.64+0x10], R3 ;  /* 0x0000100306008986 */ /* 0x0001e2000c101132 */
[----:B------:R-:W-:-:S03]  /*14130*/  ISETP.LT.OR P0, PT, R0, 0x12, !P4 ;  /* 0x000000120000780c */ /* 0x000fc60006701670 */
[----:B------:R-:W5:Y:S01]  /*14140*/  LDL.LU R15, [R1+0x16c] ;  /* 0x00016c00010f7983 */ /* 0x000f620000300800 */
[----:B-1----:R-:W-:-:S04]  /*14150*/  @!P2 IADD3 R2, P1, R6, UR41, RZ ;  /* 0x000000290602ac10 */ /* 0x002fc8000ff3e0ff */
[----:B0-----:R-:W-:Y:S02]  /*14160*/  @!P2 IADD3.X R3, R7, UR40, RZ, P1, !PT ;  /* 0x000000280703ac10 */ /* 0x001fe40008ffe4ff */
[----:B------:R-:W-:-:S03]  /*14170*/  ISETP.LT.OR P1, PT, R0, 0x19, !P5 ;  /* 0x000000190000780c */ /* 0x000fc60006f21670 */
[----:B------:R0:W-:Y:S01]  /*14180*/  @!P2 STG.E.U8 desc[UR50][R2.64+0x10], R4 ;  /* 0x000010040200a986 */ /* 0x0001e2000c101132 */
[----:B------:R-:W-:Y:S02]  /*14190*/  ISETP.LT.OR P2, PT, R0, 0x1a, !P5 ;  /* 0x0000001a0000780c */ /* 0x000fe40006f41670 */
[----:B0-----:R-:W-:Y:S01]  /*141a0*/  @!P0 IADD3 R2, P3, R6, UR41, RZ ;  /* 0x0000002906028c10 */ /* 0x001fe2000ff7e0ff */
[----:B------:R-:W-:Y:S02]  /*141b0*/  @!P0 IMAD R4, R14, R17, RZ ;  /* 0x000000110e048224 */ /* 0x000fe400078e02ff */
[----:B------:R-:W5:Y:S01]  /*141c0*/  LDL.LU R14, [R1+0x170] ;  /* 0x00017000010e7983 */ /* 0x000f620000300800 */
[----:B------:R-:W-:-:S05]  /*141d0*/  @!P0 IADD3.X R3, R7, UR40, RZ, P3, !PT ;  /* 0x0000002807038c10 */ /* 0x000fca0009ffe4ff */
[----:B------:R0:W-:Y:S01]  /*141e0*/  @!P0 STG.E.U8 desc[UR50][R2.64+0x11], R4 ;  /* 0x0000110402008986 */ /* 0x0001e2000c101132 */
[----:B------:R-:W-:Y:S01]  /*141f0*/  ISETP.LT.OR P0, PT, R0, 0x19, !P4 ;  /* 0x000000190000780c */ /* 0x000fe20006701670 */
[-C--:B0-----:R-:W-:Y:S02]  /*14200*/  @!P1 IMAD R3, R13, R17.reuse, RZ ;  /* 0x000000110d039224 */ /* 0x081fe400078e02ff */
[----:B------:R-:W-:-:S10]  /*14210*/  @!P2 IMAD R2, R12, R17, RZ ;  /* 0x000000110c02a224 */ /* 0x000fd400078e02ff */
[----:B------:R-:W-:Y:S01]  /*14220*/  @!P0 IMAD R4, R10, R17, RZ ;  /* 0x000000110a048224 */ /* 0x000fe200078e02ff */
[----:B------:R-:W-:Y:S01]  /*14230*/  @!P1 STG.E.U8 desc[UR50][R6.64+0x18], R3 ;  /* 0x0000180306009986 */ /* 0x000fe2000c101132 */
[----:B------:R-:W-:-:S03]  /*14240*/  ISETP.LT.OR P1, PT, R0, 0x1a, !P4 ;  /* 0x0000001a0000780c */ /* 0x000fc60006721670 */
[----:B------:R0:W-:Y:S02]  /*14250*/  @!P2 STG.E.U8 desc[UR50][R6.64+0x19], R2 ;  /* 0x000019020600a986 */ /* 0x0001e4000c101132 */
[----:B0-----:R-:W-:-:S04]  /*14260*/  @!P0 IADD3 R2, P2, R6, UR41, RZ ;  /* 0x0000002906028c10 */ /* 0x001fc8000ff5e0ff */
[----:B------:R-:W-:-:S05]  /*14270*/  @!P0 IADD3.X R3, R7, UR40, RZ, P2, !PT ;  /* 0x0000002807038c10 */ /* 0x000fca00097fe4ff */
[----:B------:R0:W-:Y:S02]  /*14280*/  @!P0 STG.E.U8 desc[UR50][R2.64+0x18], R4 ;  /* 0x0000180402008986 */ /* 0x0001e4000c101132 */
[----:B0-----:R-:W-:Y:S01]  /*14290*/  @!P1 IADD3 R2, P0, R6, UR41, RZ ;  /* 0x0000002906029c10 */ /* 0x001fe2000ff1e0ff */
[----:B------:R-:W-:Y:S02]  /*142a0*/  @!P1 IMAD R4, R9, R17, RZ ;  /* 0x0000001109049224 */ /* 0x000fe400078e02ff */
[----:B------:R-:W5:Y:S01]  /*142b0*/  LDL.LU R9, [R1+0x174] ;  /* 0x0001740001097983 */ /* 0x000f620000300800 */
[----:B------:R-:W-:-:S03]  /*142c0*/  @!P1 IADD3.X R3, R7, UR40, RZ, P0, !PT ;  /* 0x0000002807039c10 */ /* 0x000fc600087fe4ff */
[----:B------:R-:W5:Y:S04]  /*142d0*/  LDL.LU R13, [R1+0x178] ;  /* 0x00017800010d7983 */ /* 0x000f680000300800 */
[----:B------:R-:W5:Y:S04]  /*142e0*/  LDL.LU R12, [R1+0x17c] ;  /* 0x00017c00010c7983 */ /* 0x000f680000300800 */
[----:B------:R-:W5:Y:S04]  /*142f0*/  LDL.LU R21, [R1+0x100] ;  /* 0x0001000001157983 */ /* 0x000f680000300800 */
[----:B------:R-:W5:Y:S04]  /*14300*/  LDL.LU R10, [R1+0x104] ;  /* 0x00010400010a7983 */ /* 0x000f680000300800 */
[----:B------:R-:W5:Y:S04]  /*14310*/  LDL.LU R20, [R1+0x108] ;  /* 0x0001080001147983 */ /* 0x000f680000300800 */
[----:B------:R0:W-:Y:S04]  /*14320*/  @!P1 STG.E.U8 desc[UR50][R2.64+0x19], R4 ;  /* 0x0000190402009986 */ /* 0x0001e8000c101132 */
[----:B0-----:R-:W2:Y:S04]  /*14330*/  LDL.LU R3, [R1+0x140] ;  /* 0x0001400001037983 */ /* 0x001ea80000300800 */
[----:B------:R-:W4:Y:S01]  /*14340*/  LDL.LU R2, [R1+0x144] ;  /* 0x0001440001027983 */ /* 0x000f220000300800 */
[----:B------:R-:W-:-:S02]  /*14350*/  ISETP.GE.AND P6, PT, R22, 0x81, PT ;  /* 0x000000811600780c */ /* 0x000fc40003fc6270 */
[----:B------:R-:W-:Y:S02]  /*14360*/  IADD3 R4, P0, R6, UR39, RZ ;  /* 0x0000002706047c10 */ /* 0x000fe4000ff1e0ff */
[----:B------:R-:W-:Y:S02]  /*14370*/  ISETP.LT.OR P2, PT, R0, 0x2, !P6 ;  /* 0x000000020000780c */ /* 0x000fe40007741670 */
[----:B------:R-:W-:Y:S02]  /*14380*/  ISETP.GE.AND P5, PT, R22, 0x89, PT ;  /* 0x000000891600780c */ /* 0x000fe40003fa6270 */
[C---:B------:R-:W-:Y:S02]  /*14390*/  ISETP.LT.OR P1, PT, R0.reuse, 0x1, !P6 ;  /* 0x000000010000780c */ /* 0x040fe40007721670 */
[----:B------:R-:W-:Y:S02]  /*143a0*/  IADD3.X R5, R7, UR38, RZ, P0, !PT ;  /* 0x0000002607057c10 */ /* 0x000fe400087fe4ff */
[----:B------:R-:W-:-:S13]  /*143b0*/  ISETP.LT.OR P0, PT, R0, 0x1, !P5 ;  /* 0x000000010000780c */ /* 0x000fda0006f01670 */
[-C--:B------:R-:W-:Y:S02]  /*143c0*/  @!P0 IMAD R8, R8, R17.reuse, RZ ;  /* 0x0000001108088224 */ /* 0x080fe400078e02ff */
[-C--:B--2---:R-:W-:Y:S02]  /*143d0*/  @!P1 IMAD R3, R3, R17.reuse, RZ ;  /* 0x0000001103039224 */ /* 0x084fe400078e02ff */
[----:B----4-:R-:W-:-:S03]  /*143e0*/  @!P2 IMAD R2, R2, R17, RZ ;  /* 0x000000110202a224 */ /* 0x010fc600078e02ff */
[----:B------:R-:W-:Y:S04]  /*143f0*/  @!P1 STG.E.U8 desc[UR50][R4.64], R3 ;  /* 0x0000000304009986 */ /* 0x000fe8000c101132 */
[----:B------:R0:W-:Y:S02]  /*14400*/  @!P2 STG.E.U8 desc[UR50][R4.64+0x1], R2 ;  /* 0x000001020400a986 */ /* 0x0001e4000c101132 */
[----:B0-----:R-:W-:-:S04]  /*14410*/  @!P0 IADD3 R2, P2, R4, UR41, RZ ;  /* 0x0000002904028c10 */ /* 0x001fc8000ff5e0ff */
[----:B------:R-:W-:-:S05]  /*14420*/  @!P0 IADD3.X R3, R5, UR40, RZ, P2, !PT ;  /* 0x0000002805038c10 */ /* 0x000fca00097fe4ff */
[----:B------:R0:W-:Y:S04]  /*14430*/  @!P0 STG.E.U8 desc[UR50][R2.64], R8 ;  /* 0x0000000802008986 */ /* 0x0001e8000c101132 */
[----:B0-----:R-:W2:Y:S01]  /*14440*/  LDL.LU R8, [R1+0x14c] ;  /* 0x00014c0001087983 */ /* 0x001ea20000300800 */
[----:B------:R-:W-:-:S13]  /*14450*/  ISETP.LT.OR P1, PT, R0, 0x2, !P5 ;  /* 0x000000020000780c */ /* 0x000fda0006f21670 */
[----:B------:R-:W-:-:S04]  /*14460*/  @!P1 IADD3 R2, P2, R4, UR41, RZ ;  /* 0x0000002904029c10 */ /* 0x000fc8000ff5e0ff */
[----:B------:R-:W-:Y:S01]  /*14470*/  @!P1 IADD3.X R3, R5, UR40, RZ, P2, !PT ;  /* 0x0000002805039c10 */ /* 0x000fe200097fe4ff */
[----:B--2---:R-:W-:-:S05]  /*14480*/  @!P1 IMAD R8, R8, R17, RZ ;  /* 0x0000001108089224 */ /* 0x004fca00078e02ff */
[----:B------:R0:W-:Y:S04]  /*14490*/  @!P1 STG.E.U8 desc[UR50][R2.64+0x1], R8 ;  /* 0x0000010802009986 */ /* 0x0001e8000c101132 */
[----:B0-----:R-:W2:Y:S01]  /*144a0*/  LDL.LU R3, [R1+0x150] ;  /* 0x0001500001037983 */ /* 0x001ea20000300800 */
[C---:B------:R-:W-:Y:S02]  /*144b0*/  ISETP.LT.OR P0, PT, R0.reuse, 0x9, !P6 ;  /* 0x000000090000780c */ /* 0x040fe40007701670 */
[C---:B------:R-:W-:Y:S02]  /*144c0*/  ISETP.LT.OR P2, PT, R0.reuse, 0xa, !P6 ;  /* 0x0000000a0000780c */ /* 0x040fe40007741670 */
[----:B------:R-:W-:-:S11]  /*144d0*/  ISETP.LT.OR P1, PT, R0, 0x9, !P5 ;  /* 0x000000090000780c */ /* 0x000fd60006f21670 */
[-C--:B------:R-:W-:Y:S02]  /*144e0*/  @!P2 IMAD R2, R11, R17.reuse, RZ ;  /* 0x000000110b02a224 */ /* 0x080fe400078e02ff */
[-C--:B------:R-:W-:Y:S01]  /*144f0*/  @!P1 IMAD R8, R235, R17.reuse, RZ ;  /* 0x00000011eb089224 */ /* 0x080fe200078e02ff */
[----:B------:R-:W4:Y:S04]  /*14500*/  LDL.LU R11, [R1+0x114] ;  /* 0x00011400010b7983 */ /* 0x000f280000300800 */
[----:B------:R0:W-:Y:S02]  /*14510*/  @!P2 STG.E.U8 desc[UR50][R4.64+0x9], R2 ;  /* 0x000009020400a986 */ /* 0x0001e4000c101132 */
[----:B0-----:R-:W-:Y:S01]  /*14520*/  @!P1 IADD3 R2, P2, R4, UR41, RZ ;  /* 0x0000002904029c10 */ /* 0x001fe2000ff5e0ff */
[----:B--2---:R-:W-:-:S05]  /*14530*/  @!P0 IMAD R3, R3, R17, RZ ;  /* 0x0000001103038224 */ /* 0x004fca00078e02ff */
[----:B------:R0:W-:Y:S01]  /*14540*/  @!P0 STG.E.U8 desc[UR50][R4.64+0x8], R3 ;  /* 0x0000080304008986 */ /* 0x0001e2000c101132 */
[----:B------:R-:W-:Y:S02]  /*14550*/  ISETP.LT.OR P0, PT, R0, 0xa, !P5 ;  /* 0x0000000a0000780c */ /* 0x000fe40006f01670 */
[----:B0-----:R-:W-:-:S05]  /*14560*/  @!P1 IADD3.X R3, R5, UR40, RZ, P2, !PT ;  /* 0x0000002805039c10 */ /* 0x001fca00097fe4ff */
[----:B------:R0:W-:Y:S01]  /*14570*/  @!P1 STG.E.U8 desc[UR50][R2.64+0x8], R8 ;  /* 0x0000080802009986 */ /* 0x0001e2000c101132 */
[----:B------:R-:W-:-:S05]  /*14580*/  ISETP.LT.OR P1, PT, R0, 0x11, !P6 ;  /* 0x000000110000780c */ /* 0x000fca0007721670 */
[----:B0-----:R-:W-:-:S04]  /*14590*/  @!P0 IADD3 R2, P2, R4, UR41, RZ ;  /* 0x0000002904028c10 */ /* 0x001fc8000ff5e0ff */
[----:B------:R-:W-:Y:S02]  /*145a0*/  @!P0 IADD3.X R3, R5, UR40, RZ, P2, !PT ;  /* 0x0000002805038c10 */ /* 0x000fe400097fe4ff */
[----:B------:R-:W-:Y:S01]  /*145b0*/  ISETP.LT.OR P2, PT, R0, 0x12, !P6 ;  /* 0x000000120000780c */ /* 0x000fe20007741670 */
[----:B------:R-:W-:-:S05]  /*145c0*/  @!P0 IMAD R8, R234, R17, RZ ;  /* 0x00000011ea088224 */ /* 0x000fca00078e02ff */
[----:B------:R3:W-:Y:S01]  /*145d0*/  @!P0 STG.E.U8 desc[UR50][R2.64+0x9], R8 ;  /* 0x0000090802008986 */ /* 0x0007e2000c101132 */
[----:B------:R-:W-:-:S06]  /*145e0*/  ISETP.LT.OR P0, PT, R0, 0x11, !P5 ;  /* 0x000000110000780c */ /* 0x000fcc0006f01670 */
[-C--:B---3--:R-:W-:Y:S02]  /*145f0*/  @!P2 IMAD R2, R232, R17.reuse, RZ ;  /* 0x00000011e802a224 */ /* 0x088fe400078e02ff */
[----:B-----5:R-:W-:-:S03]  /*14600*/  @!P1 IMAD R3, R233, R17, RZ ;  /* 0x00000011e9039224 */ /* 0x020fc600078e02ff */
[----:B------:R0:W-:Y:S01]  /*14610*/  @!P2 STG.E.U8 desc[UR50][R4.64+0x11], R2 ;  /* 0x000011020400a986 */ /* 0x0001e2000c101132 */
[----:B------:R-:W-:-:S03]  /*14620*/  ISETP.LT.OR P2, PT, R0, 0x12, !P5 ;  /* 0x000000120000780c */ /* 0x000fc60006f41670 */
[----:B------:R1:W-:Y:S01]  /*14630*/  @!P1 STG.E.U8 desc[UR50][R4.64+0x10], R3 ;  /* 0x0000100304009986 */ /* 0x0003e2000c101132 */
[----:B------:R-:W-:Y:S01]  /*14640*/  @!P0 IMAD R8, R23, R17, RZ ;  /* 0x0000001117088224 */ /* 0x000fe200078e02ff */
[----:B0-----:R-:W-:-:S04]  /*14650*/  @!P0 IADD3 R2, P1, R4, UR41, RZ ;  /* 0x0000002904028c10 */ /* 0x001fc8000ff3e0ff */
[----:B-1----:R-:W-:Y:S02]  /*14660*/  @!P0 IADD3.X R3, R5, UR40, RZ, P1, !PT ;  /* 0x0000002805038c10 */ /* 0x002fe40008ffe4ff */
[----:B------:R-:W-:-:S03]  /*14670*/  ISETP.LT.OR P1, PT, R0, 0x19, !P6 ;  /* 0x000000190000780c */ /* 0x000fc60007721670 */
[----:B------:R0:W-:Y:S02]  /*14680*/  @!P0 STG.E.U8 desc[UR50][R2.64+0x10], R8 ;  /* 0x0000100802008986 */ /* 0x0001e4000c101132 */
[----:B0-----:R-:W-:Y:S01]  /*14690*/  @!P2 IADD3 R2, P0, R4, UR41, RZ ;  /* 0x000000290402ac10 */ /* 0x001fe2000ff1e0ff */
[----:B------:R-:W-:-:S03]  /*146a0*/  @!P2 IMAD R8, R15, R17, RZ ;  /* 0x000000110f08a224 */ /* 0x000fc600078e02ff */
[----:B------:R-:W-:Y:S02]  /*146b0*/  @!P2 IADD3.X R3, R5, UR40, RZ, P0, !PT ;  /* 0x000000280503ac10 */ /* 0x000fe400087fe4ff */
[----:B------:R-:W-:-:S03]  /*146c0*/  ISETP.LT.OR P0, PT, R0, 0x1a, !P6 ;  /* 0x0000001a0000780c */ /* 0x000fc60007701670 */
[----:B------:R0:W-:Y:S01]  /*146d0*/  @!P2 STG.E.U8 desc[UR50][R2.64+0x11], R8 ;  /* 0x000011080200a986 */ /* 0x0001e2000c101132 */
[----:B------:R-:W-:Y:S01]  /*146e0*/  ISETP.LT.OR P2, PT, R0, 0x19, !P5 ;  /* 0x000000190000780c */ /* 0x000fe20006f41670 */
[----:B0-----:R-:W-:-:S08]  /*146f0*/  @!P1 IMAD R3, R14, R17, RZ ;  /* 0x000000110e039224 */ /* 0x001fd000078e02ff */
[----:B------:R-:W-:Y:S01]  /*14700*/  @!P0 IMAD R2, R9, R17, RZ ;  /* 0x0000001109028224 */ /* 0x000fe200078e02ff */
[----:B------:R0:W-:Y:S01]  /*14710*/  @!P1 STG.E.U8 desc[UR50][R4.64+0x18], R3 ;  /* 0x0000180304009986 */ /* 0x0001e2000c101132 */
[----:B------:R-:W-:-:S03]  /*14720*/  ISETP.LT.OR P1, PT, R0, 0x1a, !P5 ;  /* 0x0000001a0000780c */ /* 0x000fc60006f21670 */
[----:B------:R1:W-:Y:S01]  /*14730*/  @!P0 STG.E.U8 desc[UR50][R4.64+0x19], R2 ;  /* 0x0000190204008986 */ /* 0x0003e2000c101132 */
[----:B------:R-:W-:-:S04]  /*14740*/  @!P2 IADD3 R8, P0, R4, UR41, RZ ;  /* 0x000000290408ac10 */ /* 0x000fc8000ff1e0ff */
[----:B------:R-:W-:Y:S01]  /*14750*/  @!P2 IADD3.X R9, R5, UR40, RZ, P0, !PT ;  /* 0x000000280509ac10 */ /* 0x000fe200087fe4ff */
[----:B0-----:R-:W-:Y:S01]  /*14760*/  @!P2 IMAD R3, R13, R17, RZ ;  /* 0x000000110d03a224 */ /* 0x001fe200078e02ff */
[----:B------:R-:W-:-:S03]  /*14770*/  ISETP.GE.AND P5, PT, R22, 0x101, PT ;  /* 0x000001011600780c */ /* 0x000fc60003fa6270 */
[----:B-1----:R-:W-:Y:S01]  /*14780*/  @!P1 IADD3 R2, P0, R4, UR41, RZ ;  /* 0x0000002904029c10 */ /* 0x002fe2000ff1e0ff */
[----:B------:R0:W-:Y:S03]  /*14790*/  @!P2 STG.E.U8 desc[UR50][R8.64+0x18], R3 ;  /* 0x000018030800a986 */ /* 0x0001e6000c101132 */
[----:B0-----:R-:W-:Y:S02]  /*147a0*/  @!P1 IADD3.X R3, R5, UR40, RZ, P0, !PT ;  /* 0x0000002805039c10 */ /* 0x001fe400087fe4ff */
[----:B------:R-:W-:Y:S01]  /*147b0*/  ISETP.LT.OR P0, PT, R0, 0x1, !P5 ;  /* 0x000000010000780c */ /* 0x000fe20006f01670 */
[-C--:B------:R-:W-:Y:S01]  /*147c0*/  @!P1 IMAD R8, R12, R17.reuse, RZ ;  /* 0x000000110c089224 */ /* 0x080fe200078e02ff */
[----:B------:R-:W-:Y:S01]  /*147d0*/  ISETP.GE.AND P2, PT, R22, 0x109, PT ;  /* 0x000001091600780c */ /* 0x000fe20003f46270 */
[----:B------:R-:W2:Y:S04]  /*147e0*/  LDL.LU R12, [R1+0x118] ;  /* 0x00011800010c7983 */ /* 0x000ea80000300800 */
[----:B------:R0:W-:Y:S04]  /*147f0*/  @!P1 STG.E.U8 desc[UR50][R2.64+0x19], R8 ;  /* 0x0000190802009986 */ /* 0x0001e8000c101132 */
[----:B------:R-:W3:Y:S04]  /*14800*/  LDL.LU R235, [R1+0x120] ;  /* 0x0001200001eb7983 */ /* 0x000ee80000300800 */
[----:B------:R-:W5:Y:S01]  /*14810*/  LDL.LU R234, [R1+0x124] ;  /* 0x0001240001ea7983 */ /* 0x000f620000300800 */
[----:B0-----:R-:W-:Y:S01]  /*14820*/  IADD3 R2, P1, R6, UR43, RZ ;  /* 0x0000002b06027c10 */ /* 0x001fe2000ff3e0ff */
[----:B------:R-:W-:-:S02]  /*14830*/  @!P0 IMAD R8, R21, R17, RZ ;  /* 0x0000001115088224 */ /* 0x000fc400078e02ff */
[----:B------:R-:W5:Y:S01]  /*14840*/  LDL.LU R233, [R1+0x128] ;  /* 0x0001280001e97983 */ /* 0x000f620000300800 */
[----:B------:R-:W-:-:S03]  /*14850*/  IADD3.X R3, R7, UR42, RZ, P1, !PT ;  /* 0x0000002a07037c10 */ /* 0x000fc60008ffe4ff */
[----:B------:R-:W5:Y:S04]  /*14860*/  LDL.LU R232, [R1+0x12c] ;  /* 0x00012c0001e87983 */ /* 0x000f680000300800 */
[----:B------:R0:W-:Y:S01]  /*14870*/  @!P0 STG.E.U8 desc[UR50][R2.64], R8 ;  /* 0x0000000802008986 */ /* 0x0001e2000c101132 */
[----:B------:R-:W-:-:S03]  /*14880*/  ISETP.LT.OR P0, PT, R0, 0x1, !P2 ;  /* 0x000000010000780c */ /* 0x000fc60005701670 */
[----:B------:R-:W5:Y:S04]  /*14890*/  LDL.LU R15, [R1+0x130] ;  /* 0x00013000010f7983 */ /* 0x000f680000300800 */
[----:B------:R-:W5:Y:S04]  /*148a0*/  LDL.LU R13, [R1+0x134] ;  /* 0x00013400010d7983 */ /* 0x000f680000300800 */
[----:B------:R-:W5:Y:S02]  /*148b0*/  LDL.LU R14, [R1+0x138] ;  /* 0x00013800010e7983 */ /* 0x000f640000300800 */
[----:B0-----:R-:W-:-:S02]  /*148c0*/  @!P0 IADD3 R8, P1, R2, UR41, RZ ;  /* 0x0000002902088c10 */ /* 0x001fc4000ff3e0ff */
[----:B------:R-:W5:Y:S02]  /*148d0*/  LDL.LU R23, [R1+0x13c] ;  /* 0x00013c0001177983 */ /* 0x000f640000300800 */
[----:B------:R-:W-:Y:S02]  /*148e0*/  @!P0 IADD3.X R9, R3, UR40, RZ, P1, !PT ;  /* 0x0000002803098c10 */ /* 0x000fe40008ffe4ff */
[----:B------:R-:W-:-:S13]  /*148f0*/  ISETP.LT.OR P1, PT, R0, 0x2, !P5 ;  /* 0x000000020000780c */ /* 0x000fda0006f21670 */
[----:B------:R-:W-:-:S05]  /*14900*/  @!P1 IMAD R10, R10, R17, RZ ;  /* 0x000000110a0a9224 */ /* 0x000fca00078e02ff */
[----:B------:R0:W-:Y:S02]  /*14910*/  @!P1 STG.E.U8 desc[UR50][R2.64+0x1], R10 ;  /* 0x0000010a02009986 */ /* 0x0001e4000c101132 */
[----:B0-----:R-:W-:-:S05]  /*14920*/  @!P0 IMAD R10, R20, R17, RZ ;  /* 0x00000011140a8224 */ /* 0x001fca00078e02ff */
[----:B------:R0:W-:Y:S04]  /*14930*/  @!P0 STG.E.U8 desc[UR50][R8.64], R10 ;  /* 0x0000000a08008986 */ /* 0x0001e8000c101132 */
[----:B0-----:R-:W4:Y:S01]  /*14940*/  LDL.LU R10, [R1+0x10c] ;  /* 0x00010c00010a7983 */ /* 0x001f220000300800 */
[----:B------:R-:W-:-:S13]  /*14950*/  ISETP.LT.OR P3, PT, R0, 0x21, !P4 ;  /* 0x000000210000780c */ /* 0x000fda0006761670 */
[----:B------:R-:W-:-:S04]  /*14960*/  @!P3 IADD3 R20, P0, R6, UR41, RZ ;  /* 0x000000290614bc10 */ /* 0x000fc8000ff1e0ff */
[----:B------:R-:W-:Y:S02]  /*14970*/  @!P3 IADD3.X R21, R7, UR40, RZ, P0, !PT ;  /* 0x000000280715bc10 */ /* 0x000fe400087fe4ff */
[----:B------:R-:W-:-:S13]  /*14980*/  ISETP.LT.OR P0, PT, R0, 0x2, !P2 ;  /* 0x000000020000780c */ /* 0x000fda0005701670 */
[----:B------:R-:W-:-:S04]  /*14990*/  @!P0 IADD3 R8, P1, R2, UR41, RZ ;  /* 0x0000002902088c10 */ /* 0x000fc8000ff3e0ff */
[----:B------:R-:W-:Y:S01]  /*149a0*/  @!P0 IADD3.X R9, R3, UR40, RZ, P1, !PT ;  /* 0x0000002803098c10 */ /* 0x000fe20008ffe4ff */
[----:B----4-:R-:W-:-:S05]  /*149b0*/  @!P0 IMAD R10, R10, R17, RZ ;  /* 0x000000110a0a8224 */ /* 0x010fca00078e02ff */
[----:B------:R0:W-:Y:S04]  /*149c0*/  @!P0 STG.E.U8 desc[UR50][R8.64+0x1], R10 ;  /* 0x0000010a08008986 */ /* 0x0001e8000c101132 */
[----:B0-----:R-:W4:Y:S01]  /*149d0*/  LDL.LU R9, [R1+0x110] ;  /* 0x0001100001097983 */ /* 0x001f220000300800 */
[----:B------:R-:W-:-:S13]  /*149e0*/  ISETP.LT.OR P0, PT, R0, 0x9, !P5 ;  /* 0x000000090000780c */ /* 0x000fda0006f01670 */
[----:B----4-:R-:W-:-:S05]  /*149f0*/  @!P0 IMAD R8, R9, R17, RZ ;  /* 0x0000001109088224 */ /* 0x010fca00078e02ff */
[----:B------:R0:W-:Y:S01]  /*14a00*/  @!P0 STG.E.U8 desc[UR50][R2.64+0x8], R8 ;  /* 0x0000080802008986 */ /* 0x0001e2000c101132 */
[----:B------:R-:W-:-:S13]  /*14a10*/  ISETP.LT.OR P0, PT, R0, 0xa, !P5 ;  /* 0x0000000a0000780c */ /* 0x000fda0006f01670 */
[----:B0-----:R-:W-:-:S05]  /*14a20*/  @!P0 IMAD R8, R11, R17, RZ ;  /* 0x000000110b088224 */ /* 0x001fca00078e02ff */
[----:B------:R-:W-:Y:S01]  /*14a30*/  @!P0 STG.E.U8 desc[UR50][R2.64+0x9], R8 ;  /* 0x0000090802008986 */ /* 0x000fe2000c101132 */
[----:B------:R-:W-:-:S13]  /*14a40*/  ISETP.LT.OR P0, PT, R0, 0x9, !P2 ;  /* 0x000000090000780c */ /* 0x000fda0005701670 */
[----:B------:R-:W-:Y:S01]  /*14a50*/  @!P0 IADD3 R10, P1, R2, UR41, RZ ;  /* 0x00000029020a8c10 */ /* 0x000fe2000ff3e0ff */
[----:B--2---:R-:W-:-:S03]  /*14a60*/  @!P0 IMAD R12, R12, R17, RZ ;  /* 0x000000110c0c8224 */ /* 0x004fc600078e02ff */
[----:B------:R-:W-:-:S05]  /*14a70*/  @!P0 IADD3.X R11, R3, UR40, RZ, P1, !PT ;  /* 0x00000028030b8c10 */ /* 0x000fca0008ffe4ff */
[----:B------:R0:W-:Y:S04]  /*14a80*/  @!P0 STG.E.U8 desc[UR50][R10.64+0x8], R12 ;  /* 0x0000080c0a008986 */ /* 0x0001e8000c101132 */
[----:B0-----:R-:W2:Y:S01]  /*14a90*/  LDL.LU R11, [R1+0x11c] ;  /* 0x00011c00010b7983 */ /* 0x001ea20000300800 */
[C---:B------:R-:W-:Y:S02]  /*14aa0*/  ISETP.LT.OR P1, PT, R0.reuse, 0xa, !P2 ;  /* 0x0000000a0000780c */ /* 0x040fe40005721670 */
[----:B------:R-:W-:-:S11]  /*14ab0*/  ISETP.LT.OR P0, PT, R0, 0x11, !P5 ;  /* 0x000000110000780c */ /* 0x000fd60006f01670 */
[----:B------:R-:W-:-:S04]  /*14ac0*/  @!P1 IADD3 R8, P3, R2, UR41, RZ ;  /* 0x0000002902089c10 */ /* 0x000fc8000ff7e0ff */
[----:B------:R-:W-:Y:S01]  /*14ad0*/  @!P1 IADD3.X R9, R3, UR40, RZ, P3, !PT ;  /* 0x0000002803099c10 */ /* 0x000fe20009ffe4ff */
[----:B--2---:R-:W-:-:S05]  /*14ae0*/  @!P1 IMAD R10, R11, R17, RZ ;  /* 0x000000110b0a9224 */ /* 0x004fca00078e02ff */
[----:B------:R3:W-:Y:S02]  /*14af0*/  @!P1 STG.E.U8 desc[UR50][R8.64+0x9], R10 ;  /* 0x0000090a08009986 */ /* 0x0007e4000c101132 */
[----:B---3--:R-:W-:Y:S02]  /*14b00*/  @!P0 IMAD R8, R235, R17, RZ ;  /* 0x00000011eb088224 */ /* 0x008fe400078e02ff */
[----:B------:R-:W2:Y:S04]  /*14b10*/  LDL.LU R235, [R1+0xec] ;  /* 0x0000ec0001eb7983 */ /* 0x000ea80000300800 */
[----:B------:R5:W-:Y:S01]  /*14b20*/  @!P0 STG.E.U8 desc[UR50][R2.64+0x10], R8 ;  /* 0x0000100802008986 */ /* 0x000be2000c101132 */
[----:B------:R-:W-:-:S13]  /*14b30*/  ISETP.LT.OR P0, PT, R0, 0x12, !P5 ;  /* 0x000000120000780c */ /* 0x000fda0006f01670 */
[----:B-----5:R-:W-:Y:S02]  /*14b40*/  @!P0 IMAD R8, R234, R17, RZ ;  /* 0x00000011ea088224 */ /* 0x020fe400078e02ff */
[----:B------:R-:W3:Y:S04]  /*14b50*/  LDL.LU R234, [R1+0xf0] ;  /* 0x0000f00001ea7983 */ /* 0x000ee80000300800 */
[----:B------:R0:W-:Y:S01]  /*14b60*/  @!P0 STG.E.U8 desc[UR50][R2.64+0x11], R8 ;  /* 0x0000110802008986 */ /* 0x0001e2000c101132 */
[----:B------:R-:W-:-:S13]  /*14b70*/  ISETP.LT.OR P0, PT, R0, 0x11, !P2 ;  /* 0x000000110000780c */ /* 0x000fda0005701670 */
[----:B------:R-:W-:-:S04]  /*14b80*/  @!P0 IADD3 R10, P1, R2, UR41, RZ ;  /* 0x00000029020a8c10 */ /* 0x000fc8000ff3e0ff */
[----:B------:R-:W-:Y:S02]  /*14b90*/  @!P0 IADD3.X R11, R3, UR40, RZ, P1, !PT ;  /* 0x00000028030b8c10 */ /* 0x000fe40008ffe4ff */
[C---:B------:R-:W-:Y:S01]  /*14ba0*/  ISETP.LT.OR P1, PT, R0.reuse, 0x12, !P2 ;  /* 0x000000120000780c */ /* 0x040fe20005721670 */
[----:B------:R-:W-:Y:S02]  /*14bb0*/  @!P0 IMAD R12, R233, R17, RZ ;  /* 0x00000011e90c8224 */ /* 0x000fe400078e02ff */
[----:B------:R-:W4:Y:S04]  /*14bc0*/  LDL.LU R233, [R1+0xf4] ;  /* 0x0000f40001e97983 */ /* 0x000f280000300800 */
[----:B------:R1:W-:Y:S01]  /*14bd0*/  @!P0 STG.E.U8 desc[UR50][R10.64+0x10], R12 ;  /* 0x0000100c0a008986 */ /* 0x0003e2000c101132 */
[----:B------:R-:W-:-:S05]  /*14be0*/  ISETP.LT.OR P0, PT, R0, 0x19, !P5 ;  /* 0x000000190000780c */ /* 0x000fca0006f01670 */
[----:B0-----:R-:W-:-:S04]  /*14bf0*/  @!P1 IADD3 R8, P3, R2, UR41, RZ ;  /* 0x0000002902089c10 */ /* 0x001fc8000ff7e0ff */
[----:B------:R-:W-:Y:S01]  /*14c00*/  @!P1 IADD3.X R9, R3, UR40, RZ, P3, !PT ;  /* 0x0000002803099c10 */ /* 0x000fe20009ffe4ff */
[-C--:B-1----:R-:W-:Y:S02]  /*14c10*/  @!P1 IMAD R10, R232, R17.reuse, RZ ;  /* 0x00000011e80a9224 */ /* 0x082fe400078e02ff */
[----:B------:R-:W5:Y:S04]  /*14c20*/  LDL.LU R232, [R1+0xf8] ;  /* 0x0000f80001e87983 */ /* 0x000f680000300800 */
[----:B------:R0:W-:Y:S02]  /*14c30*/  @!P1 STG.E.U8 desc[UR50][R8.64+0x11], R10 ;  /* 0x0000110a08009986 */ /* 0x0001e4000c101132 */
[----:B0-----:R-:W-:-:S05]  /*14c40*/  @!P0 IMAD R8, R15, R17, RZ ;  /* 0x000000110f088224 */ /* 0x001fca00078e02ff */
[----:B------:R0:W-:Y:S01]  /*14c50*/  @!P0 STG.E.U8 desc[UR50][R2.64+0x18], R8 ;  /* 0x0000180802008986 */ /* 0x0001e2000c101132 */
[----:B------:R-:W-:-:S13]  /*14c60*/  ISETP.LT.OR P0, PT, R0, 0x1a, !P5 ;  /* 0x0000001a0000780c */ /* 0x000fda0006f01670 */
[----:B0-----:R-:W-:-:S05]  /*14c70*/  @!P0 IMAD R8, R13, R17, RZ ;  /* 0x000000110d088224 */ /* 0x001fca00078e02ff */
[----:B------:R0:W-:Y:S01]  /*14c80*/  @!P0 STG.E.U8 desc[UR50][R2.64+0x19], R8 ;  /* 0x0000190802008986 */ /* 0x0001e2000c101132 */
[----:B------:R-:W-:-:S13]  /*14c90*/  ISETP.LT.OR P0, PT, R0, 0x19, !P2 ;  /* 0x000000190000780c */ /* 0x000fda0005701670 */
[----:B0-----:R-:W-:-:S04]  /*14ca0*/  @!P0 IADD3 R8, P1, R2, UR41, RZ ;  /* 0x0000002902088c10 */ /* 0x001fc8000ff3e0ff */
[----:B------:R-:W-:Y:S02]  /*14cb0*/  @!P0 IADD3.X R9, R3, UR40, RZ, P1, !PT ;  /* 0x0000002803098c10 */ /* 0x000fe40008ffe4ff */
[----:B------:R-:W-:Y:S01]  /*14cc0*/  ISETP.LT.OR P1, PT, R0, 0x1a, !P2 ;  /* 0x0000001a0000780c */ /* 0x000fe20005721670 */
[----:B------:R-:W-:-:S05]  /*14cd0*/  @!P0 IMAD R10, R14, R17, RZ ;  /* 0x000000110e0a8224 */ /* 0x000fca00078e02ff */
[----:B------:R0:W-:Y:S07]  /*14ce0*/  @!P0 STG.E.U8 desc[UR50][R8.64+0x18], R10 ;  /* 0x0000180a08008986 */ /* 0x0001ee000c101132 */
[----:B------:R-:W-:-:S04]  /*14cf0*/  @!P1 IADD3 R12, P3, R2, UR41, RZ ;  /* 0x00000029020c9c10 */ /* 0x000fc8000ff7e0ff */
[----:B------:R-:W-:Y:S01]  /*14d00*/  @!P1 IADD3.X R13, R3, UR40, RZ, P3, !PT ;  /* 0x00000028030d9c10 */ /* 0x000fe20009ffe4ff */
[----:B0-----:R-:W-:Y:S02]  /*14d10*/  @!P1 IMAD R10, R23, R17, RZ ;  /* 0x00000011170a9224 */ /* 0x001fe400078e02ff */
[----:B------:R-:W5:Y:S04]  /*14d20*/  LDL.LU R23, [R1+0xfc] ;  /* 0x0000fc0001177983 */ /* 0x000f680000300800 */
[----:B------:R0:W-:Y:S04]  /*14d30*/  @!P1 STG.E.U8 desc[UR50][R12.64+0x19], R10 ;  /* 0x0000190a0c009986 */ /* 0x0001e8000c101132 */
[----:B0-----:R-:W2:Y:S04]  /*14d40*/  LDL.LU R12, [R1+0xc0] ;  /* 0x0000c000010c7983 */ /* 0x001ea80000300800 */
[----:B------:R-:W3:Y:S01]  /*14d50*/  LDL.LU R13, [R1+0xc4] ;  /* 0x0000c400010d7983 */ /* 0x000ee20000300800 */
[----:B------:R-:W-:-:S04]  /*14d60*/  ISETP.GE.AND P0, PT, R22, 0x189, PT ;  /* 0x000001891600780c */ /* 0x000fc80003f06270 */
[----:B------:R-:W-:Y:S01]  /*14d70*/  ISETP.LT.OR P5, PT, R0, 0x1, !P0 ;  /* 0x000000010000780c */ /* 0x000fe200047a1670 */
[----:B------:R-:W-:Y:S01]  /*14d80*/  IMAD.U32 R8, RZ, RZ, UR12 ;  /* 0x0000000cff087e24 */ /* 0x000fe2000f8e00ff */
[----:B------:R-:W-:-:S03]  /*14d90*/  UIMAD UR4, UR13, 0x180, URZ ;  /* 0x000001800d0478a4 */ /* 0x000fc6000f8e023f */
[----:B------:R-:W-:Y:S01]  /*14da0*/  IMAD.WIDE.U32 R8, R8, 0x180, R6 ;  /* 0x0000018008087825 */ /* 0x000fe200078e0006 */
[----:B------:R-:W-:-:S03]  /*14db0*/  ISETP.GE.AND P1, PT, R22, 0x181, PT ;  /* 0x000001811600780c */ /* 0x000fc60003f26270 */
[----:B------:R-:W-:-:S04]  /*14dc0*/  VIADD R11, R9, UR4 ;  /* 0x00000004090b7c36 */ /* 0x000fc80008000000 */
[----:B------:R-:W-:-:S04]  /*14dd0*/  @!P5 IADD3 R14, P3, R8, UR41, RZ ;  /* 0x00000029080edc10 */ /* 0x000fc8000ff7e0ff */
[----:B------:R-:W-:Y:S02]  /*14de0*/  @!P5 IADD3.X R15, R11, UR40, RZ, P3, !PT ;  /* 0x000000280b0fdc10 */ /* 0x000fe40009ffe4ff */
[----:B------:R-:W-:-:S13]  /*14df0*/  ISETP.LT.OR P3, PT, R0, 0x1, !P1 ;  /* 0x000000010000780c */ /* 0x000fda0004f61670 */
[----:B------:R-:W-:Y:S02]  /*14e00*/  @!P3 IMAD.MOV.U32 R10, RZ, RZ, R8 ;  /* 0x000000ffff0ab224 */ /* 0x000fe400078e0008 */
[----:B--2---:R-:W-:-:S05]  /*14e10*/  @!P3 IMAD R12, R12, R17, RZ ;  /* 0x000000110c0cb224 */ /* 0x004fca00078e02ff */
[----:B------:R3:W-:Y:S01]  /*14e20*/  @!P3 STG.E.U8 desc[UR50][R10.64], R12 ;  /* 0x0000000c0a00b986 */ /* 0x0007e2000c101132 */
[----:B------:R-:W-:-:S13]  /*14e30*/  ISETP.LT.OR P3, PT, R0, 0x2, !P1 ;  /* 0x000000020000780c */ /* 0x000fda0004f61670 */
[----:B---3--:R-:W-:Y:S02]  /*14e40*/  @!P3 IMAD R12, R13, R17, RZ ;  /* 0x000000110d0cb224 */ /* 0x008fe400078e02ff */
[----:B------:R-:W-:-:S05]  /*14e50*/  @!P3 IMAD.MOV.U32 R10, RZ, RZ, R8 ;  /* 0x000000ffff0ab224 */ /* 0x000fca00078e0008 */
[----:B------:R0:W-:Y:S04]  /*14e60*/  @!P3 STG.E.U8 desc[UR50][R10.64+0x1], R12 ;  /* 0x0000010c0a00b986 */ /* 0x0001e8000c101132 */
[----:B0-----:R-:W2:Y:S01]  /*14e70*/  LDL.LU R10, [R1+0xc8] ;  /* 0x0000c800010a7983 */ /* 0x001ea20000300800 */
[----:B------:R-:W-:Y:S01]  /*14e80*/  ISETP.LT.OR P3, PT, R0, 0x2, !P0 ;  /* 0x000000020000780c */ /* 0x000fe20004761670 */
[----:B--2---:R-:W-:-:S05]  /*14e90*/  @!P5 IMAD R10, R10, R17, RZ ;  /* 0x000000110a0ad224 */ /* 0x004fca00078e02ff */
[----:B------:R0:W-:Y:S04]  /*14ea0*/  @!P5 STG.E.U8 desc[UR50][R14.64], R10 ;  /* 0x0000000a0e00d986 */ /* 0x0001e8000c101132 */
[----:B0-----:R-:W2:Y:S03]  /*14eb0*/  LDL.LU R10, [R1+0xcc] ;  /* 0x0000cc00010a7983 */ /* 0x001ea60000300800 */
[----:B------:R-:W-:-:S04]  /*14ec0*/  @!P3 IADD3 R12, P6, R8, UR41, RZ ;  /* 0x00000029080cbc10 */ /* 0x000fc8000ffde0ff */
[----:B------:R-:W-:Y:S01]  /*14ed0*/  @!P3 IADD3.X R13, R11, UR40, RZ, P6, !PT ;  /* 0x000000280b0dbc10 */ /* 0x000fe2000b7fe4ff */
[----:B--2---:R-:W-:-:S05]  /*14ee0*/  @!P3 IMAD R10, R10, R17, RZ ;  /* 0x000000110a0ab224 */ /* 0x004fca00078e02ff */
[----:B------:R0:W-:Y:S04]  /*14ef0*/  @!P3 STG.E.U8 desc[UR50][R12.64+0x1], R10 ;  /* 0x0000010a0c00b986 */ /* 0x0001e8000c101132 */
[----:B0-----:R-:W2:Y:S04]  /*14f00*/  LDL.LU R12, [R1+0xd0] ;  /* 0x0000d000010c7983 */ /* 0x001ea80000300800 */
[----:B------:R-:W3:Y:S01]  /*14f10*/  LDL.LU R13, [R1+0xd4] ;  /* 0x0000d400010d7983 */ /* 0x000ee20000300800 */
        /* <DEDUP_REMOVED lines=15> */
[----:B------:R-:W-:-:S13]  /*15010*/  ISETP.LT.OR P3, PT, R0, 0xa, !P0 ;  /* 0x0000000a0000780c */ /* 0x000fda0004761670 */
        /* <DEDUP_REMOVED lines=15> */
[C---:B------:R-:W-:Y:S02]  /*15110*/  ISETP.LT.OR P5, PT, R0.reuse, 0x11, !P0 ;  /* 0x000000110000780c */ /* 0x040fe400047a1670 */
[----:B------:R-:W-:-:S11]  /*15120*/  ISETP.LT.OR P3, PT, R0, 0x12, !P0 ;  /* 0x000000120000780c */ /* 0x000fd60004761670 */
[----:B------:R-:W-:-:S04]  /*15130*/  @!P5 IADD3 R14, P6, R8, UR41, RZ ;  /* 0x00000029080edc10 */ /* 0x000fc8000ffde0ff */
[----:B------:R-:W-:Y:S02]  /*15140*/  @!P5 IADD3.X R15, R11, UR40, RZ, P6, !PT ;  /* 0x000000280b0fdc10 */ /* 0x000fe4000b7fe4ff */
[----:B------:R-:W-:-:S04]  /*15150*/  @!P3 IADD3 R12, P6, R8, UR41, RZ ;  /* 0x00000029080cbc10 */ /* 0x000fc8000ffde0ff */
[----:B------:R-:W-:Y:S01]  /*15160*/  @!P3 IADD3.X R13, R11, UR40, RZ, P6, !PT ;  /* 0x000000280b0dbc10 */ /* 0x000fe2000b7fe4ff */
[----:B--2---:R-:W-:-:S05]  /*15170*/  @!P5 IMAD R10, R10, R17, RZ ;  /* 0x000000110a0ad224 */ /* 0x004fca00078e02ff */
[----:B------:R0:W-:Y:S02]  /*15180*/  @!P5 STG.E.U8 desc[UR50][R14.64+0x10], R10 ;  /* 0x0000100a0e00d986 */ /* 0x0001e4000c101132 */
[----:B0-----:R-:W-:-:S05]  /*15190*/  @!P3 IMAD R10, R235, R17, RZ ;  /* 0x00000011eb0ab224 */ /* 0x001fca00078e02ff */
[----:B------:R0:W-:Y:S01]  /*151a0*/  @!P3 STG.E.U8 desc[UR50][R12.64+0x11], R10 ;  /* 0x0000110a0c00b986 */ /* 0x0001e2000c101132 */
[C---:B------:R-:W-:Y:S02]  /*151b0*/  ISETP.LT.OR P3, PT, R0.reuse, 0x19, !P1 ;  /* 0x000000190000780c */ /* 0x040fe40004f61670 */
[----:B------:R-:W-:Y:S01]  /*151c0*/  ISETP.LT.OR P5, PT, R0, 0x19, !P0 ;  /* 0x000000190000780c */ /* 0x000fe200047a1670 */
[----:B0-----:R-:W2:Y:S10]  /*151d0*/  LDL.LU R13, [R1+0x84] ;  /* 0x00008400010d7983 */ /* 0x001eb40000300800 */
[----:B------:R-:W-:-:S02]  /*151e0*/  @!P3 IMAD R12, R234, R17, RZ ;  /* 0x00000011ea0cb224 */ /* 0x000fc400078e02ff */
[----:B------:R-:W-:-:S05]  /*151f0*/  @!P3 IMAD.MOV.U32 R10, RZ, RZ, R8 ;  /* 0x000000ffff0ab224 */ /* 0x000fca00078e0008 */
[----:B------:R4:W-:Y:S01]  /*15200*/  @!P3 STG.E.U8 desc[UR50][R10.64+0x18], R12 ;  /* 0x0000180c0a00b986 */ /* 0x0009e2000c101132 */
[----:B------:R-:W-:-:S13]  /*15210*/  ISETP.LT.OR P3, PT, R0, 0x1a, !P1 ;  /* 0x0000001a0000780c */ /* 0x000fda0004f61670 */
[----:B----4-:R-:W-:Y:S02]  /*15220*/  @!P3 IMAD R12, R233, R17, RZ ;  /* 0x00000011e90cb224 */ /* 0x010fe400078e02ff */
[----:B------:R-:W-:-:S05]  /*15230*/  @!P3 IMAD.MOV.U32 R10, RZ, RZ, R8 ;  /* 0x000000ffff0ab224 */ /* 0x000fca00078e0008 */
[----:B------:R5:W-:Y:S01]  /*15240*/  @!P3 STG.E.U8 desc[UR50][R10.64+0x19], R12 ;  /* 0x0000190c0a00b986 */ /* 0x000be2000c101132 */
[----:B------:R-:W-:Y:S02]  /*15250*/  ISETP.LT.OR P3, PT, R0, 0x1a, !P0 ;  /* 0x0000001a0000780c */ /* 0x000fe40004761670 */
[----:B------:R-:W-:-:S04]  /*15260*/  @!P5 IADD3 R14, P6, R8, UR41, RZ ;  /* 0x00000029080edc10 */ /* 0x000fc8000ffde0ff */
[----:B------:R-:W-:Y:S01]  /*15270*/  @!P5 IADD3.X R15, R11, UR40, RZ, P6, !PT ;  /* 0x000000280b0fdc10 */ /* 0x000fe2000b7fe4ff */
[----:B-----5:R-:W-:-:S06]  /*15280*/  @!P5 IMAD R12, R232, R17, RZ ;  /* 0x00000011e80cd224 */ /* 0x020fcc00078e02ff */
[----:B------:R-:W-:Y:S01]  /*15290*/  @!P3 IADD3 R10, P6, R8, UR41, RZ ;  /* 0x00000029080abc10 */ /* 0x000fe2000ffde0ff */
[----:B------:R0:W-:Y:S03]  /*152a0*/  @!P5 STG.E.U8 desc[UR50][R14.64+0x18], R12 ;  /* 0x0000180c0e00d986 */ /* 0x0001e6000c101132 */
[----:B------:R-:W-:Y:S01]  /*152b0*/  @!P3 IADD3.X R11, R11, UR40, RZ, P6, !PT ;  /* 0x000000280b0bbc10 */ /* 0x000fe2000b7fe4ff */
[----:B0-----:R-:W3:Y:S01]  /*152c0*/  LDL.LU R14, [R1+0x88] ;  /* 0x00008800010e7983 */ /* 0x001ee20000300800 */
[----:B------:R-:W-:-:S03]  /*152d0*/  @!P3 IMAD R12, R23, R17, RZ ;  /* 0x00000011170cb224 */ /* 0x000fc600078e02ff */
[----:B------:R-:W4:Y:S04]  /*152e0*/  LDL.LU R15, [R1+0x94] ;  /* 0x00009400010f7983 */ /* 0x000f280000300800 */
[----:B------:R-:W5:Y:S04]  /*152f0*/  LDL.LU R235, [R1+0xac] ;  /* 0x0000ac0001eb7983 */ /* 0x000f680000300800 */
[----:B------:R-:W5:Y:S04]  /*15300*/  LDL.LU R234, [R1+0xb0] ;  /* 0x0000b00001ea7983 */ /* 0x000f680000300800 */
[----:B------:R-:W5:Y:S04]  /*15310*/  LDL.LU R233, [R1+0xb4] ;  /* 0x0000b40001e97983 */ /* 0x000f680000300800 */
[----:B------:R-:W5:Y:S04]  /*15320*/  LDL.LU R232, [R1+0xb8] ;  /* 0x0000b80001e87983 */ /* 0x000f680000300800 */
[----:B------:R-:W5:Y:S04]  /*15330*/  LDL.LU R23, [R1+0xbc] ;  /* 0x0000bc0001177983 */ /* 0x000f680000300800 */
[----:B------:R0:W-:Y:S04]  /*15340*/  @!P3 STG.E.U8 desc[UR50][R10.64+0x19], R12 ;  /* 0x0000190c0a00b986 */ /* 0x0001e8000c101132 */
[----:B0-----:R-:W2:Y:S01]  /*15350*/  LDL.LU R11, [R1+0x80] ;  /* 0x00008000010b7983 */ /* 0x001ea20000300800 */
[----:B------:R-:W-:-:S04]  /*15360*/  LOP3.LUT R19, R19, 0xffffff7f, RZ, 0xc0, !PT ;  /* 0xffffff7f13137812 */ /* 0x000fc800078ec0ff */
[----:B------:R-:W-:Y:S02]  /*15370*/  @P2 LOP3.LUT R19, R19, 0x80, RZ, 0xfc, !PT ;  /* 0x0000008013132812 */ /* 0x000fe400078efcff */
[----:B------:R-:W-:-:S04]  /*15380*/  ISETP.GE.AND P2, PT, R22, 0x1, PT ;  /* 0x000000011600780c */ /* 0x000fc80003f46270 */
[----:B------:R-:W-:Y:S02]  /*15390*/  ISETP.LT.OR P3, PT, R0, 0x21, !P2 ;  /* 0x000000210000780c */ /* 0x000fe40005761670 */
[----:B------:R-:W-:-:S04]  /*153a0*/  LOP3.LUT R19, R19, 0xfffffeff, RZ, 0xc0, !PT ;  /* 0xfffffeff13137812 */ /* 0x000fc800078ec0ff */
[----:B------:R-:W-:Y:S02]  /*153b0*/  @P1 LOP3.LUT R19, R19, 0x100, RZ, 0xfc, !PT ;  /* 0x0000010013131812 */ /* 0x000fe400078efcff */
[----:B------:R-:W-:-:S13]  /*153c0*/  ISETP.LT.OR P1, PT, R0, 0x21, !P4 ;  /* 0x000000210000780c */ /* 0x000fda0006721670 */
[-C--:B---3--:R-:W-:Y:S02]  /*153d0*/  @!P1 IMAD R14, R14, R17.reuse, RZ ;  /* 0x000000110e0e9224 */ /* 0x088fe400078e02ff */
[----:B--2---:R-:W-:-:S05]  /*153e0*/  @!P3 IMAD R10, R11, R17, RZ ;  /* 0x000000110b0ab224 */ /* 0x004fca00078e02ff */
[----:B------:R0:W-:Y:S01]  /*153f0*/  @!P3 STG.E.U8 desc[UR50][R6.64+0x20], R10 ;  /* 0x0000200a0600b986 */ /* 0x0001e2000c101132 */
[----:B------:R-:W-:-:S13]  /*15400*/  ISETP.LT.OR P3, PT, R0, 0x22, !P2 ;  /* 0x000000220000780c */ /* 0x000fda0005761670 */
[----:B0-----:R-:W-:-:S05]  /*15410*/  @!P3 IMAD R10, R13, R17, RZ ;  /* 0x000000110d0ab224 */ /* 0x001fca00078e02ff */
[----:B------:R-:W-:Y:S04]  /*15420*/  @!P3 STG.E.U8 desc[UR50][R6.64+0x21], R10 ;  /* 0x0000210a0600b986 */ /* 0x000fe8000c101132 */
[----:B------:R0:W-:Y:S04]  /*15430*/  @!P1 STG.E.U8 desc[UR50][R20.64+0x20], R14 ;  /* 0x0000200e14009986 */ /* 0x0001e8000c101132 */
[----:B0-----:R-:W2:Y:S01]  /*15440*/  LDL.LU R14, [R1+0x8c] ;  /* 0x00008c00010e7983 */ /* 0x001ea20000300800 */
[----:B------:R-:W-:-:S03]  /*15450*/  ISETP.LT.OR P3, PT, R0, 0x22, !P4 ;  /* 0x000000220000780c */ /* 0x000fc60006761670 */
[----:B------:R-:W3:Y:S04]  /*15460*/  LDL.LU R20, [R1+0x98] ;  /* 0x0000980001147983 */ /* 0x000ee80000300800 */
[----:B------:R-:W5:Y:S06]  /*15470*/  LDL.LU R21, [R1+0xa8] ;  /* 0x0000a80001157983 */ /* 0x000f6c0000300800 */
[----:B------:R-:W-:-:S04]  /*15480*/  @!P3 IADD3 R10, P5, R6, UR41, RZ ;  /* 0x00000029060abc10 */ /* 0x000fc8000ffbe0ff */
[----:B------:R-:W-:Y:S01]  /*15490*/  @!P3 IADD3.X R11, R7, UR40, RZ, P5, !PT ;  /* 0x00000028070bbc10 */ /* 0x000fe2000affe4ff */
[----:B--2---:R-:W-:-:S05]  /*154a0*/  @!P3 IMAD R14, R14, R17, RZ ;  /* 0x000000110e0eb224 */ /* 0x004fca00078e02ff */
[----:B------:R0:W-:Y:S04]  /*154b0*/  @!P3 STG.E.U8 desc[UR50][R10.64+0x21], R14 ;  /* 0x0000210e0a00b986 */ /* 0x0001e8000c101132 */
[----:B0-----:R-:W2:Y:S01]  /*154c0*/  LDL.LU R11, [R1+0x90] ;  /* 0x00009000010b7983 */ /* 0x001ea20000300800 */
[C---:B------:R-:W-:Y:S02]  /*154d0*/  ISETP.LT.OR P3, PT, R0.reuse, 0x29, !P2 ;  /* 0x000000290000780c */ /* 0x040fe40005761670 */
[----:B------:R-:W-:-:S13]  /*154e0*/  ISETP.LT.OR P5, PT, R0, 0x29, !P4 ;  /* 0x000000290000780c */ /* 0x000fda00067a1670 */
[----:B------:R-:W-:Y:S01]  /*154f0*/  @!P5 IADD3 R12, P6, R6, UR41, RZ ;  /* 0x00000029060cdc10 */ /* 0x000fe2000ffde0ff */
[----:B---3--:R-:W-:-:S03]  /*15500*/  @!P5 IMAD R20, R20, R17, RZ ;  /* 0x000000111414d224 */ /* 0x008fc600078e02ff */
[----:B------:R-:W-:Y:S01]  /*15510*/  @!P5 IADD3.X R13, R7, UR40, RZ, P6, !PT ;  /* 0x00000028070ddc10 */ /* 0x000fe2000b7fe4ff */
[----:B--2---:R-:W-:-:S05]  /*15520*/  @!P3 IMAD R10, R11, R17, RZ ;  /* 0x000000110b0ab224 */ /* 0x004fca00078e02ff */
[----:B------:R4:W-:Y:S01]  /*15530*/  @!P3 STG.E.U8 desc[UR50][R6.64+0x28], R10 ;  /* 0x0000280a0600b986 */ /* 0x0009e2000c101132 */
[----:B------:R-:W-:-:S13]  /*15540*/  ISETP.LT.OR P3, PT, R0, 0x2a, !P2 ;  /* 0x0000002a0000780c */ /* 0x000fda0005761670 */
[----:B----4-:R-:W-:-:S05]  /*15550*/  @!P3 IMAD R10, R15, R17, RZ ;  /* 0x000000110f0ab224 */ /* 0x010fca00078e02ff */
[----:B------:R-:W-:Y:S04]  /*15560*/  @!P3 STG.E.U8 desc[UR50][R6.64+0x29], R10 ;  /* 0x0000290a0600b986 */ /* 0x000fe8000c101132 */
[----:B------:R0:W-:Y:S04]  /*15570*/  @!P5 STG.E.U8 desc[UR50][R12.64+0x28], R20 ;  /* 0x000028140c00d986 */ /* 0x0001e8000c101132 */
[----:B0-----:R-:W2:Y:S04]  /*15580*/  LDL.LU R12, [R1+0x9c] ;  /* 0x00009c00010c7983 */ /* 0x001ea80000300800 */
[----:B------:R-:W3:Y:S04]  /*15590*/  LDL.LU R20, [R1+0xa0] ;  /* 0x0000a00001147983 */ /* 0x000ee80000300800 */
[----:B------:R-:W4:Y:S01]  /*155a0*/  LDL.LU R13, [R1+0xa4] ;  /* 0x0000a400010d7983 */ /* 0x000f220000300800 */
[----:B------:R-:W-:-:S13]  /*155b0*/  ISETP.LT.OR P3, PT, R0, 0x2a, !P4 ;  /* 0x0000002a0000780c */ /* 0x000fda0006761670 */
[----:B------:R-:W-:-:S04]  /*155c0*/  @!P3 IADD3 R10, P6, R6, UR41, RZ ;  /* 0x00000029060abc10 */ /* 0x000fc8000ffde0ff */
[----:B------:R-:W-:Y:S02]  /*155d0*/  @!P3 IADD3.X R11, R7, UR40, RZ, P6, !PT ;  /* 0x00000028070bbc10 */ /* 0x000fe4000b7fe4ff */
[C---:B------:R-:W-:Y:S02]  /*155e0*/  ISETP.LT.OR P6, PT, R0.reuse, 0x31, !P4 ;  /* 0x000000310000780c */ /* 0x040fe400067c1670 */
[----:B------:R-:W-:-:S11]  /*155f0*/  ISETP.LT.OR P5, PT, R0, 0x32, !P4 ;  /* 0x000000320000780c */ /* 0x000fd600067a1670 */
[----:B------:R-:W-:-:S04]  /*15600*/  @!P6 IADD3 R14, P1, R6, UR41, RZ ;  /* 0x00000029060eec10 */ /* 0x000fc8000ff3e0ff */
[----:B------:R-:W-:Y:S01]  /*15610*/  @!P6 IADD3.X R15, R7, UR40, RZ, P1, !PT ;  /* 0x00000028070fec10 */ /* 0x000fe20008ffe4ff */
[----:B--2---:R-:W-:-:S05]  /*15620*/  @!P3 IMAD R12, R12, R17, RZ ;  /* 0x000000110c0cb224 */ /* 0x004fca00078e02ff */
[----:B------:R3:W-:Y:S01]  /*15630*/  @!P3 STG.E.U8 desc[UR50][R10.64+0x29], R12 ;  /* 0x0000290c0a00b986 */ /* 0x0007e2000c101132 */
[----:B------:R-:W-:-:S13]  /*15640*/  ISETP.LT.OR P3, PT, R0, 0x31, !P2 ;  /* 0x000000310000780c */ /* 0x000fda0005761670 */
[----:B---3--:R-:W-:-:S05]  /*15650*/  @!P3 IMAD R10, R20, R17, RZ ;  /* 0x00000011140ab224 */ /* 0x008fca00078e02ff */
[----:B------:R4:W-:Y:S01]  /*15660*/  @!P3 STG.E.U8 desc[UR50][R6.64+0x30], R10 ;  /* 0x0000300a0600b986 */ /* 0x0009e2000c101132 */
[----:B------:R-:W-:Y:S01]  /*15670*/  ISETP.LT.OR P3, PT, R0, 0x32, !P2 ;  /* 0x000000320000780c */ /* 0x000fe20005761670 */
[----:B-----5:R-:W-:-:S12]  /*15680*/  @!P6 IMAD R20, R21, R17, RZ ;  /* 0x000000111514e224 */ /* 0x020fd800078e02ff */
[----:B----4-:R-:W-:-:S05]  /*15690*/  @!P3 IMAD R10, R13, R17, RZ ;  /* 0x000000110d0ab224 */ /* 0x010fca00078e02ff */
[----:B------:R0:W-:Y:S04]  /*156a0*/  @!P3 STG.E.U8 desc[UR50][R6.64+0x31], R10 ;  /* 0x0000310a0600b986 */ /* 0x0001e8000c101132 */
[----:B------:R1:W-:Y:S01]  /*156b0*/  @!P6 STG.E.U8 desc[UR50][R14.64+0x30], R20 ;  /* 0x000030140e00e986 */ /* 0x0003e2000c101132 */
[----:B0-----:R-:W-:-:S04]  /*156c0*/  @!P5 IADD3 R10, P3, R6, UR41, RZ ;  /* 0x00000029060adc10 */ /* 0x001fc8000ff7e0ff */
[----:B------:R-:W-:Y:S01]  /*156d0*/  @!P5 IADD3.X R11, R7, UR40, RZ, P3, !PT ;  /* 0x00000028070bdc10 */ /* 0x000fe20009ffe4ff */
[----:B-1----:R-:W-:-:S05]  /*156e0*/  @!P5 IMAD R14, R235, R17, RZ ;  /* 0x00000011eb0ed224 */ /* 0x002fca00078e02ff */
[----:B------:R0:W-:Y:S01]  /*156f0*/  @!P5 STG.E.U8 desc[UR50][R10.64+0x31], R14 ;  /* 0x0000310e0a00d986 */ /* 0x0001e2000c101132 */
[----:B------:R-:W-:-:S13]  /*15700*/  ISETP.LT.OR P5, PT, R0, 0x39, !P2 ;  /* 0x000000390000780c */ /* 0x000fda00057a1670 */
[----:B0-----:R-:W-:-:S05]  /*15710*/  @!P5 IMAD R10, R234, R17, RZ ;  /* 0x00000011ea0ad224 */ /* 0x001fca00078e02ff */
[----:B------:R0:W-:Y:S01]  /*15720*/  @!P5 STG.E.U8 desc[UR50][R6.64+0x38], R10 ;  /* 0x0000380a0600d986 */ /* 0x0001e2000c101132 */
[C---:B------:R-:W-:Y:S02]  /*15730*/  ISETP.LT.OR P5, PT, R0.reuse, 0x3a, !P2 ;  /* 0x0000003a0000780c */ /* 0x040fe400057a1670 */
[----:B------:R-:W-:-:S11]  /*15740*/  ISETP.LT.OR P3, PT, R0, 0x39, !P4 ;  /* 0x000000390000780c */ /* 0x000fd60006761670 */
[----:B0-----:R-:W-:-:S05]  /*15750*/  @!P5 IMAD R10, R233, R17, RZ ;  /* 0x00000011e90ad224 */ /* 0x001fca00078e02ff */
[----:B------:R0:W-:Y:S01]  /*15760*/  @!P5 STG.E.U8 desc[UR50][R6.64+0x39], R10 ;  /* 0x0000390a0600d986 */ /* 0x0001e2000c101132 */
[----:B------:R-:W-:Y:S02]  /*15770*/  ISETP.LT.OR P5, PT, R0, 0x3a, !P4 ;  /* 0x0000003a0000780c */ /* 0x000fe400067a1670 */
[----:B------:R-:W-:Y:S01]  /*15780*/  @!P3 IADD3 R12, P1, R6, UR41, RZ ;  /* 0x00000029060cbc10 */ /* 0x000fe2000ff3e0ff */
[----:B------:R-:W-:-:S03]  /*15790*/  @!P3 IMAD R20, R232, R17, RZ ;  /* 0x00000011e814b224 */ /* 0x000fc600078e02ff */
[----:B------:R-:W-:-:S05]  /*157a0*/  @!P3 IADD3.X R13, R7, UR40, RZ, P1, !PT ;  /* 0x00000028070dbc10 */ /* 0x000fca0008ffe4ff */
[----:B------:R1:W-:Y:S02]  /*157b0*/  @!P3 STG.E.U8 desc[UR50][R12.64+0x38], R20 ;  /* 0x000038140c00b986 */ /* 0x0003e4000c101132 */
[----:B0-----:R-:W-:-:S04]  /*157c0*/  @!P5 IADD3 R10, P6, R6, UR41, RZ ;  /* 0x00000029060adc10 */ /* 0x001fc8000ffde0ff */
[----:B------:R-:W-:Y:S01]  /*157d0*/  @!P5 IADD3.X R11, R7, UR40, RZ, P6, !PT ;  /* 0x00000028070bdc10 */ /* 0x000fe2000b7fe4ff */
[----:B-1----:R-:W2:Y:S01]  /*157e0*/  LDL.LU R13, [R1+0x44] ;  /* 0x00004400010d7983 */ /* 0x002ea20000300800 */
[----:B------:R-:W-:-:S03]  /*157f0*/  @!P5 IMAD R12, R23, R17, RZ ;  /* 0x00000011170cd224 */ /* 0x000fc600078e02ff */
[----:B------:R-:W3:Y:S04]  /*15800*/  LDL.LU R20, [R1+0x48] ;  /* 0x0000480001147983 */ /* 0x000ee80000300800 */
        /* <DEDUP_REMOVED lines=8> */
[----:B------:R-:W-:-:S04]  /*15890*/  ISETP.GE.AND P5, PT, R22, 0x81, PT ;  /* 0x000000811600780c */ /* 0x000fc80003fa6270 */
[C---:B------:R-:W-:Y:S02]  /*158a0*/  ISETP.LT.OR P3, PT, R0.reuse, 0x21, !P5 ;  /* 0x000000210000780c */ /* 0x040fe40006f61670 */
[----:B------:R-:W-:-:S13]  /*158b0*/  ISETP.LT.OR P2, PT, R0, 0x41, !P4 ;  /* 0x000000410000780c */ /* 0x000fda0006741670 */
[----:B------:R-:W-:-:S04]  /*158c0*/  @!P2 IADD3 R14, P6, R6, UR41, RZ ;  /* 0x00000029060eac10 */ /* 0x000fc8000ffde0ff */
[----:B------:R-:W-:Y:S02]  /*158d0*/  @!P2 IADD3.X R15, R7, UR40, RZ, P6, !PT ;  /* 0x00000028070fac10 */ /* 0x000fe4000b7fe4ff */
[----:B------:R-:W-:Y:S01]  /*158e0*/  ISETP.GE.AND P6, PT, R22, 0x89, PT ;  /* 0x000000891600780c */ /* 0x000fe20003fc6270 */
[----:B--2---:R-:W-:-:S05]  /*158f0*/  @!P3 IMAD R10, R11, R17, RZ ;  /* 0x000000110b0ab224 */ /* 0x004fca00078e02ff */
[----:B------:R0:W-:Y:S01]  /*15900*/  @!P3 STG.E.U8 desc[UR50][R4.64+0x20], R10 ;  /* 0x0000200a0400b986 */ /* 0x0001e2000c101132 */
[----:B------:R-:W-:-:S13]  /*15910*/  ISETP.LT.OR P3, PT, R0, 0x22, !P5 ;  /* 0x000000220000780c */ /* 0x000fda0006f61670 */
[----:B0-----:R-:W-:-:S05]  /*15920*/  @!P3 IMAD R10, R13, R17, RZ ;  /* 0x000000110d0ab224 */ /* 0x001fca00078e02ff */
[----:B------:R-:W-:Y:S01]  /*15930*/  @!P3 STG.E.U8 desc[UR50][R4.64+0x21], R10 ;  /* 0x0000210a0400b986 */ /* 0x000fe2000c101132 */
[----:B------:R-:W-:-:S13]  /*15940*/  ISETP.LT.OR P3, PT, R0, 0x21, !P6 ;  /* 0x000000210000780c */ /* 0x000fda0007761670 */
[----:B------:R-:W-:Y:S01]  /*15950*/  @!P3 IADD3 R12, P5, R4, UR41, RZ ;  /* 0x00000029040cbc10 */ /* 0x000fe2000ffbe0ff */
[----:B---3--:R-:W-:-:S03]  /*15960*/  @!P3 IMAD R20, R20, R17, RZ ;  /* 0x000000111414b224 */ /* 0x008fc600078e02ff */
[----:B------:R-:W-:-:S05]  /*15970*/  @!P3 IADD3.X R13, R5, UR40, RZ, P5, !PT ;  /* 0x00000028050dbc10 */ /* 0x000fca000affe4ff */
[----:B------:R0:W-:Y:S04]  /*15980*/  @!P3 STG.E.U8 desc[UR50][R12.64+0x20], R20 ;  /* 0x000020140c00b986 */ /* 0x0001e8000c101132 */
[----:B0-----:R-:W2:Y:S01]  /*15990*/  LDL.LU R12, [R1+0x4c] ;  /* 0x00004c00010c7983 */ /* 0x001ea20000300800 */
[----:B------:R-:W-:-:S03]  /*159a0*/  ISETP.LT.OR P5, PT, R0, 0x22, !P6 ;  /* 0x000000220000780c */ /* 0x000fc600077a1670 */
[----:B------:R-:W3:Y:S04]  /*159b0*/  LDL.LU R13, [R1+0x54] ;  /* 0x00005400010d7983 */ /* 0x000ee80000300800 */
[----:B------:R-:W4:Y:S06]  /*159c0*/  LDL.LU R20, [R1+0x58] ;  /* 0x0000580001147983 */ /* 0x000f2c0000300800 */
[----:B------:R-:W-:-:S04]  /*159d0*/  @!P5 IADD3 R10, P6, R4, UR41, RZ ;  /* 0x00000029040adc10 */ /* 0x000fc8000ffde0ff */
[----:B------:R-:W-:Y:S01]  /*159e0*/  @!P5 IADD3.X R11, R5, UR40, RZ, P6, !PT ;  /* 0x00000028050bdc10 */ /* 0x000fe2000b7fe4ff */
[----:B--2---:R-:W-:-:S05]  /*159f0*/  @!P5 IMAD R12, R12, R17, RZ ;  /* 0x000000110c0cd224 */ /* 0x004fca00078e02ff */
[----:B------:R0:W-:Y:S04]  /*15a00*/  @!P5 STG.E.U8 desc[UR50][R10.64+0x21], R12 ;  /* 0x0000210c0a00d986 */ /* 0x0001e8000c101132 */
[----:B0-----:R-:W2:Y:S01]  /*15a10*/  LDL.LU R11, [R1+0x50] ;  /* 0x00005000010b7983 */ /* 0x001ea20000300800 */
[----:B------:R-:W-:-:S04]  /*15a20*/  ISETP.GE.AND P5, PT, R22, 0x81, PT ;  /* 0x000000811600780c */ /* 0x000fc80003fa6270 */
[----:B------:R-:W-:Y:S02]  /*15a30*/  ISETP.LT.OR P3, PT, R0, 0x29, !P5 ;  /* 0x000000290000780c */ /* 0x000fe40006f61670 */
[----:B------:R-:W-:-:S11]  /*15a40*/  ISETP.GE.AND P6, PT, R22, 0x89, PT ;  /* 0x000000891600780c */ /* 0x000fd60003fc6270 */
[----:B--2---:R-:W-:-:S05]  /*15a50*/  @!P3 IMAD R10, R11, R17, RZ ;  /* 0x000000110b0ab224 */ /* 0x004fca00078e02ff */
[----:B------:R3:W-:Y:S01]  /*15a60*/  @!P3 STG.E.U8 desc[UR50][R4.64+0x28], R10 ;  /* 0x0000280a0400b986 */ /* 0x0007e2000c101132 */
[----:B------:R-:W-:-:S13]  /*15a70*/  ISETP.LT.OR P3, PT, R0, 0x2a, !P5 ;  /* 0x0000002a0000780c */ /* 0x000fda0006f61670 */
[----:B---3--:R-:W-:-:S05]  /*15a80*/  @!P3 IMAD R10, R13, R17, RZ ;  /* 0x000000110d0ab224 */ /* 0x008fca00078e02ff */
[----:B------:R-:W-:Y:S01]  /*15a90*/  @!P3 STG.E.U8 desc[UR50][R4.64+0x29], R10 ;  /* 0x0000290a0400b986 */ /* 0x000fe2000c101132 */
[----:B------:R-:W-:-:S13]  /*15aa0*/  ISETP.LT.OR P3, PT, R0, 0x29, !P6 ;  /* 0x000000290000780c */ /* 0x000fda0007761670 */
[----:B------:R-:W-:Y:S01]  /*15ab0*/  @!P3 IADD3 R12, P5, R4, UR41, RZ ;  /* 0x00000029040cbc10 */ /* 0x000fe2000ffbe0ff */
[----:B----4-:R-:W-:-:S03]  /*15ac0*/  @!P3 IMAD R20, R20, R17, RZ ;  /* 0x000000111414b224 */ /* 0x010fc600078e02ff */
[----:B------:R-:W-:-:S05]  /*15ad0*/  @!P3 IADD3.X R13, R5, UR40, RZ, P5, !PT ;  /* 0x00000028050dbc10 */ /* 0x000fca000affe4ff */
[----:B------:R0:W-:Y:S04]  /*15ae0*/  @!P3 STG.E.U8 desc[UR50][R12.64+0x28], R20 ;  /* 0x000028140c00b986 */ /* 0x0001e8000c101132 */
[----:B0-----:R-:W2:Y:S04]  /*15af0*/  LDL.LU R12, [R1+0x5c] ;  /* 0x00005c00010c7983 */ /* 0x001ea80000300800 */
[----:B------:R-:W3:Y:S04]  /*15b00*/  LDL.LU R20, [R1+0x60] ;  /* 0x0000600001147983 */ /* 0x000ee80000300800 */
[----:B------:R-:W4:Y:S01]  /*15b10*/  LDL.LU R13, [R1+0x64] ;  /* 0x00006400010d7983 */ /* 0x000f220000300800 */
[----:B------:R-:W-:-:S13]  /*15b20*/  ISETP.LT.OR P5, PT, R0, 0x2a, !P6 ;  /* 0x0000002a0000780c */ /* 0x000fda00077a1670 */
[----:B------:R-:W-:-:S04]  /*15b30*/  @!P5 IADD3 R10, P6, R4, UR41, RZ ;  /* 0x00000029040adc10 */ /* 0x000fc8000ffde0ff */
[----:B------:R-:W-:Y:S02]  /*15b40*/  @!P5 IADD3.X R11, R5, UR40, RZ, P6, !PT ;  /* 0x00000028050bdc10 */ /* 0x000fe4000b7fe4ff */
[----:B------:R-:W-:Y:S01]  /*15b50*/  ISETP.GE.AND P6, PT, R22, 0x89, PT ;  /* 0x000000891600780c */ /* 0x000fe20003fc6270 */
[----:B--2---:R-:W-:-:S05]  /*15b60*/  @!P5 IMAD R12, R12, R17, RZ ;  /* 0x000000110c0cd224 */ /* 0x004fca00078e02ff */
[----:B------:R3:W-:Y:S01]  /*15b70*/  @!P5 STG.E.U8 desc[UR50][R10.64+0x29], R12 ;  /* 0x0000290c0a00d986 */ /* 0x0007e2000c101132 */
[----:B------:R-:W-:-:S04]  /*15b80*/  ISETP.GE.AND P5, PT, R22, 0x81, PT ;  /* 0x000000811600780c */ /* 0x000fc80003fa6270 */
[----:B------:R-:W-:-:S13]  /*15b90*/  ISETP.LT.OR P3, PT, R0, 0x31, !P5 ;  /* 0x000000310000780c */ /* 0x000fda0006f61670 */
[----:B---3--:R-:W-:-:S05]  /*15ba0*/  @!P3 IMAD R10, R20, R17, RZ ;  /* 0x00000011140ab224 */ /* 0x008fca00078e02ff */
[----:B------:R4:W-:Y:S01]  /*15bb0*/  @!P3 STG.E.U8 desc[UR50][R4.64+0x30], R10 ;  /* 0x0000300a0400b986 */ /* 0x0009e2000c101132 */
[----:B------:R-:W-:-:S13]  /*15bc0*/  ISETP.LT.OR P3, PT, R0, 0x32, !P5 ;  /* 0x000000320000780c */ /* 0x000fda0006f61670 */
[----:B----4-:R-:W-:-:S05]  /*15bd0*/  @!P3 IMAD R10, R13, R17, RZ ;  /* 0x000000110d0ab224 */ /* 0x010fca00078e02ff */
[----:B------:R0:W-:Y:S01]  /*15be0*/  @!P3 STG.E.U8 desc[UR50][R4.64+0x31], R10 ;  /* 0x0000310a0400b986 */ /* 0x0001e2000c101132 */
[----:B------:R-:W-:-:S13]  /*15bf0*/  ISETP.LT.OR P3, PT, R0, 0x31, !P6 ;  /* 0x000000310000780c */ /* 0x000fda0007761670 */
[----:B------:R-:W-:-:S04]  /*15c00*/  @!P3 IADD3 R12, P5, R4, UR41, RZ ;  /* 0x00000029040cbc10 */ /* 0x000fc8000ffbe0ff */
[----:B------:R-:W-:Y:S02]  /*15c10*/  @!P3 IADD3.X R13, R5, UR40, RZ, P5, !PT ;  /* 0x00000028050dbc10 */ /* 0x000fe4000affe4ff */
[----:B------:R-:W-:Y:S01]  /*15c20*/  ISETP.LT.OR P5, PT, R0, 0x32, !P6 ;  /* 0x000000320000780c */ /* 0x000fe200077a1670 */
[----:B------:R-:W-:-:S05]  /*15c30*/  @!P3 IMAD R20, R21, R17, RZ ;  /* 0x000000111514b224 */ /* 0x000fca00078e02ff */
[----:B------:R5:W-:Y:S07]  /*15c40*/  @!P3 STG.E.U8 desc[UR50][R12.64+0x30], R20 ;  /* 0x000030140c00b986 */ /* 0x000bee000c101132 */
[----:B0-----:R-:W-:-:S04]  /*15c50*/  @!P5 IADD3 R10, P6, R4, UR41, RZ ;  /* 0x00000029040adc10 */ /* 0x001fc8000ffde0ff */
[----:B------:R-:W-:Y:S01]  /*15c60*/  @!P5 IADD3.X R11, R5, UR40, RZ, P6, !PT ;  /* 0x00000028050bdc10 */ /* 0x000fe2000b7fe4ff */
[----:B-----5:R-:W-:-:S05]  /*15c70*/  @!P5 IMAD R12, R235, R17, RZ ;  /* 0x00000011eb0cd224 */ /* 0x020fca00078e02ff */
[----:B------:R0:W-:Y:S01]  /*15c80*/  @!P5 STG.E.U8 desc[UR50][R10.64+0x31], R12 ;  /* 0x0000310c0a00d986 */ /* 0x0001e2000c101132 */
[----:B------:R-:W-:-:S04]  /*15c90*/  ISETP.GE.AND P5, PT, R22, 0x81, PT ;  /* 0x000000811600780c */ /* 0x000fc80003fa6270 */
[----:B------:R-:W-:-:S13]  /*15ca0*/  ISETP.LT.OR P3, PT, R0, 0x39, !P5 ;  /* 0x000000390000780c */ /* 0x000fda0006f61670 */
[----:B0-----:R-:W-:-:S05]  /*15cb0*/  @!P3 IMAD R10, R234, R17, RZ ;  /* 0x00000011ea0ab224 */ /* 0x001fca00078e02ff */
[----:B------:R0:W-:Y:S01]  /*15cc0*/  @!P3 STG.E.U8 desc[UR50][R4.64+0x38], R10 ;  /* 0x0000380a0400b986 */ /* 0x0001e2000c101132 */
[----:B------:R-:W-:Y:S02]  /*15cd0*/  ISETP.LT.OR P3, PT, R0, 0x3a, !P5 ;  /* 0x0000003a0000780c */ /* 0x000fe40006f61670 */
[----:B------:R-:W-:-:S11]  /*15ce0*/  ISETP.GE.AND P6, PT, R22, 0x89, PT ;  /* 0x000000891600780c */ /* 0x000fd60003fc6270 */
[----:B0-----:R-:W-:-:S05]  /*15cf0*/  @!P3 IMAD R10, R233, R17, RZ ;  /* 0x00000011e90ab224 */ /* 0x001fca00078e02ff */
[----:B------:R0:W-:Y:S01]  /*15d00*/  @!P3 STG.E.U8 desc[UR50][R4.64+0x39], R10 ;  /* 0x0000390a0400b986 */ /* 0x0001e2000c101132 */
[----:B------:R-:W-:-:S13]  /*15d10*/  ISETP.LT.OR P3, PT, R0, 0x39, !P6 ;  /* 0x000000390000780c */ /* 0x000fda0007761670 */
[----:B------:R-:W-:-:S04]  /*15d20*/  @!P3 IADD3 R12, P5, R4, UR41, RZ ;  /* 0x00000029040cbc10 */ /* 0x000fc8000ffbe0ff */
[----:B------:R-:W-:Y:S02]  /*15d30*/  @!P3 IADD3.X R13, R5, UR40, RZ, P5, !PT ;  /* 0x00000028050dbc10 */ /* 0x000fe4000affe4ff */
[----:B------:R-:W-:Y:S01]  /*15d40*/  ISETP.LT.OR P5, PT, R0, 0x3a, !P6 ;  /* 0x0000003a0000780c */ /* 0x000fe200077a1670 */
[----:B------:R-:W-:-:S05]  /*15d50*/  @!P3 IMAD R20, R232, R17, RZ ;  /* 0x00000011e814b224 */ /* 0x000fca00078e02ff */
[----:B------:R1:W-:Y:S07]  /*15d60*/  @!P3 STG.E.U8 desc[UR50][R12.64+0x38], R20 ;  /* 0x000038140c00b986 */ /* 0x0003ee000c101132 */
[----:B0-----:R-:W-:Y:S01]  /*15d70*/  @!P5 IADD3 R10, P6, R4, UR41, RZ ;  /* 0x00000029040adc10 */ /* 0x001fe2000ffde0ff */
[----:B-1----:R-:W2:Y:S03]  /*15d80*/  LDL.LU R13, [R1+0x4] ;  /* 0x00000400010d7983 */ /* 0x002ea60000300800 */
[----:B------:R-:W-:Y:S01]  /*15d90*/  @!P5 IADD3.X R11, R5, UR40, RZ, P6, !PT ;  /* 0x00000028050bdc10 */ /* 0x000fe2000b7fe4ff */
[----:B------:R-:W-:Y:S01]  /*15da0*/  @!P5 IMAD R12, R23, R17, RZ ;  /* 0x00000011170cd224 */ /* 0x000fe200078e02ff */
        /* <DEDUP_REMOVED lines=8> */
[----:B0-----:R-:W2:Y:S01]  /*15e30*/  LDL.LU R11, [R1] ;  /* 0x00000000010b7983 */ /* 0x001ea20000300800 */
[----:B------:R-:W-:-:S04]  /*15e40*/  ISETP.GE.AND P6, PT, R22, 0x101, PT ;  /* 0x000001011600780c */ /* 0x000fc80003fc6270 */
[----:B------:R-:W-:Y:S02]  /*15e50*/  ISETP.LT.OR P3, PT, R0, 0x21, !P6 ;  /* 0x000000210000780c */ /* 0x000fe40007761670 */
[----:B------:R-:W-:-:S11]  /*15e60*/  LOP3.LUT P2, RZ, R19, 0x80, RZ, 0xc0, !PT ;  /* 0x0000008013ff7812 */ /* 0x000fd6000784c0ff */
        /* <DEDUP_REMOVED lines=20> */
[----:B------:R-:W-:-:S13]  /*15fb0*/  ISETP.LT.OR P3, PT, R0, 0x29, !P6 ;  /* 0x000000290000780c */ /* 0x000fda0007761670 */
        /* <DEDUP_REMOVED lines=10> */
[----:B0-----:R-:W2:Y:S01]  /*16060*/  LDL.LU R13, [R1+0x1c] ;  /* 0x00001c00010d7983 */ /* 0x001ea20000300800 */
[----:B------:R-:W-:-:S03]  /*16070*/  ISETP.LT.OR P5, PT, R0, 0x2a, !P2 ;  /* 0x0000002a0000780c */ /* 0x000fc600057a1670 */
[----:B------:R-:W3:Y:S10]  /*16080*/  LDL.LU R20, [R1+0x28] ;  /* 0x0000280001147983 */ /* 0x000ef40000300800 */
[----:B------:R-:W-:-:S04]  /*16090*/  @!P5 IADD3 R10, P6, R2, UR41, RZ ;  /* 0x00000029020adc10 */ /* 0x000fc8000ffde0ff */
[----:B------:R-:W-:Y:S02]  /*160a0*/  @!P5 IADD3.X R11, R3, UR40, RZ, P6, !PT ;  /* 0x00000028030bdc10 */ /* 0x000fe4000b7fe4ff */
[----:B------:R-:W-:-:S04]  /*160b0*/  ISETP.GE.AND P6, PT, R22, 0x101, PT ;  /* 0x000001011600780c */ /* 0x000fc80003fc6270 */
[----:B------:R-:W-:-:S13]  /*160c0*/  ISETP.LT.OR P3, PT, R0, 0x31, !P6 ;  /* 0x000000310000780c */ /* 0x000fda0007761670 */
[-C--:B------:R-:W-:Y:S02]  /*160d0*/  @!P3 IMAD R21, R21, R17.reuse, RZ ;  /* 0x000000111515b224 */ /* 0x080fe400078e02ff */
[----:B--2---:R-:W-:-:S05]  /*160e0*/  @!P5 IMAD R12, R13, R17, RZ ;  /* 0x000000110d0cd224 */ /* 0x004fca00078e02ff */
[----:B------:R-:W-:Y:S04]  /*160f0*/  @!P5 STG.E.U8 desc[UR50][R10.64+0x29], R12 ;  /* 0x0000290c0a00d986 */ /* 0x000fe8000c101132 */
[----:B------:R0:W-:Y:S04]  /*16100*/  @!P3 STG.E.U8 desc[UR50][R2.64+0x30], R21 ;  /* 0x000030150200b986 */ /* 0x0001e8000c101132 */
[----:B0-----:R-:W2:Y:S01]  /*16110*/  LDL.LU R21, [R1+0x2c] ;  /* 0x00002c0001157983 */ /* 0x001ea20000300800 */
[----:B------:R-:W-:-:S13]  /*16120*/  ISETP.LT.OR P3, PT, R0, 0x32, !P6 ;  /* 0x000000320000780c */ /* 0x000fda0007761670 */
[----:B-----5:R-:W-:-:S05]  /*16130*/  @!P3 IMAD R23, R23, R17, RZ ;  /* 0x000000111717b224 */ /* 0x020fca00078e02ff */
[----:B------:R0:W-:Y:S01]  /*16140*/  @!P3 STG.E.U8 desc[UR50][R2.64+0x31], R23 ;  /* 0x000031170200b986 */ /* 0x0001e2000c101132 */
[----:B------:R-:W-:-:S13]  /*16150*/  ISETP.LT.OR P3, PT, R0, 0x31, !P2 ;  /* 0x000000310000780c */ /* 0x000fda0005761670 */
[----:B------:R-:W-:-:S04]  /*16160*/  @!P3 IADD3 R12, P5, R2, UR41, RZ ;  /* 0x00000029020cbc10 */ /* 0x000fc8000ffbe0ff */
[----:B------:R-:W-:Y:S02]  /*16170*/  @!P3 IADD3.X R13, R3, UR40, RZ, P5, !PT ;  /* 0x00000028030dbc10 */ /* 0x000fe4000affe4ff */
[----:B------:R-:W-:Y:S01]  /*16180*/  ISETP.LT.OR P5, PT, R0, 0x32, !P2 ;  /* 0x000000320000780c */ /* 0x000fe200057a1670 */
[----:B---3--:R-:W-:-:S12]  /*16190*/  @!P3 IMAD R20, R20, R17, RZ ;  /* 0x000000111414b224 */ /* 0x008fd800078e02ff */
[----:B------:R-:W-:-:S04]  /*161a0*/  @!P5 IADD3 R10, P6, R2, UR41, RZ ;  /* 0x00000029020adc10 */ /* 0x000fc8000ffde0ff */
[----:B------:R-:W-:Y:S02]  /*161b0*/  @!P5 IADD3.X R11, R3, UR40, RZ, P6, !PT ;  /* 0x00000028030bdc10 */ /* 0x000fe4000b7fe4ff */
[----:B------:R-:W-:Y:S01]  /*161c0*/  ISETP.GE.AND P6, PT, R22, 0x101, PT ;  /* 0x000001011600780c */ /* 0x000fe20003fc6270 */
[----:B------:R-:W-:Y:S03]  /*161d0*/  @!P3 STG.E.U8 desc[UR50][R12.64+0x30], R20 ;  /* 0x000030140c00b986 */ /* 0x000fe6000c101132 */
[----:B------:R-:W-:-:S13]  /*161e0*/  ISETP.LT.OR P3, PT, R0, 0x39, !P6 ;  /* 0x000000390000780c */ /* 0x000fda0007761670 */
[-C--:B0-----:R-:W-:Y:S01]  /*161f0*/  @!P3 IMAD R23, R235, R17.reuse, RZ ;  /* 0x00000011eb17b224 */ /* 0x081fe200078e02ff */
[----:B------:R-:W-:Y:S01]  /*16200*/  LOP3.LUT P1, RZ, R19, 0x100, RZ, 0xc0, !PT ;  /* 0x0000010013ff7812 */ /* 0x000fe2000782c0ff */
[----:B------:R-:W-:Y:S02]  /*16210*/  VIADD R9, R9, UR4 ;  /* 0x0000000409097c36 */ /* 0x000fe40008000000 */
[----:B--2---:R-:W-:-:S05]  /*16220*/  @!P5 IMAD R21, R21, R17, RZ ;  /* 0x000000111515d224 */ /* 0x004fca00078e02ff */
[----:B------:R0:W-:Y:S04]  /*16230*/  @!P5 STG.E.U8 desc[UR50][R10.64+0x31], R21 ;  /* 0x000031150a00d986 */ /* 0x0001e8000c101132 */
[----:B------:R1:W-:Y:S01]  /*16240*/  @!P3 STG.E.U8 desc[UR50][R2.64+0x38], R23 ;  /* 0x000038170200b986 */ /* 0x0003e2000c101132 */
[C---:B------:R-:W-:Y:S02]  /*16250*/  ISETP.LT.OR P3, PT, R0.reuse, 0x3a, !P6 ;  /* 0x0000003a0000780c */ /* 0x040fe40007761670 */
[----:B------:R-:W-:-:S11]  /*16260*/  ISETP.LT.OR P5, PT, R0, 0x39, !P2 ;  /* 0x000000390000780c */ /* 0x000fd600057a1670 */
[----:B------:R-:W-:-:S05]  /*16270*/  @!P3 IMAD R233, R233, R17, RZ ;  /* 0x00000011e9e9b224 */ /* 0x000fca00078e02ff */
[----:B------:R2:W-:Y:S01]  /*16280*/  @!P3 STG.E.U8 desc[UR50][R2.64+0x39], R233 ;  /* 0x000039e90200b986 */ /* 0x0005e2000c101132 */
[----:B0-----:R-:W-:-:S04]  /*16290*/  @!P5 IADD3 R10, P3, R2, UR41, RZ ;  /* 0x00000029020adc10 */ /* 0x001fc8000ff7e0ff */
[----:B------:R-:W-:Y:S02]  /*162a0*/  @!P5 IADD3.X R11, R3, UR40, RZ, P3, !PT ;  /* 0x00000028030bdc10 */ /* 0x000fe40009ffe4ff */
[----:B------:R-:W-:Y:S01]  /*162b0*/  ISETP.LT.OR P3, PT, R0, 0x3a, !P2 ;  /* 0x0000003a0000780c */ /* 0x000fe20005761670 */
[----:B------:R-:W-:-:S12]  /*162c0*/  @!P5 IMAD R21, R234, R17, RZ ;  /* 0x00000011ea15d224 */ /* 0x000fd800078e02ff */
[----:B------:R-:W-:Y:S01]  /*162d0*/  @!P3 IADD3 R12, P6, R2, UR41, RZ ;  /* 0x00000029020cbc10 */ /* 0x000fe2000ffde0ff */
[----:B-1----:R-:W-:-:S03]  /*162e0*/  @!P3 IMAD R23, R232, R17, RZ ;  /* 0x00000011e817b224 */ /* 0x002fc600078e02ff */
[----:B------:R-:W-:Y:S01]  /*162f0*/  @!P3 IADD3.X R13, R3, UR40, RZ, P6, !PT ;  /* 0x00000028030dbc10 */ /* 0x000fe2000b7fe4ff */
[----:B------:R0:W-:Y:S04]  /*16300*/  @!P5 STG.E.U8 desc[UR50][R10.64+0x38], R21 ;  /* 0x000038150a00d986 */ /* 0x0001e8000c101132 */
[----:B------:R1:W-:Y:S01]  /*16310*/  @!P3 STG.E.U8 desc[UR50][R12.64+0x39], R23 ;  /* 0x000039170c00b986 */ /* 0x0003e2000c101132 */
[----:B------:R-:W-:-:S13]  /*16320*/  ISETP.LT.OR P3, PT, R0, 0x21, !P1 ;  /* 0x000000210000780c */ /* 0x000fda0004f61670 */
[----:B--2---:R-:W-:-:S05]  /*16330*/  @!P3 IMAD R233, R216, R17, RZ ;  /* 0x00000011d8e9b224 */ /* 0x004fca00078e02ff */
[----:B------:R-:W-:Y:S01]  /*16340*/  @!P3 STG.E.U8 desc[UR50][R8.64+0x20], R233 ;  /* 0x000020e90800b986 */ /* 0x000fe2000c101132 */
[C---:B------:R-:W-:Y:S02]  /*16350*/  ISETP.LT.OR P3, PT, R0.reuse, 0x22, !P1 ;  /* 0x000000220000780c */ /* 0x040fe40004f61670 */
[----:B------:R-:W-:-:S11]  /*16360*/  ISETP.LT.OR P5, PT, R0, 0x21, !P0 ;  /* 0x000000210000780c */ /* 0x000fd600047a1670 */
[----:B------:R-:W-:-:S05]  /*16370*/  @!P3 IMAD R217, R217, R17, RZ ;  /* 0x00000011d9d9b224 */ /* 0x000fca00078e02ff */
[----:B------:R-:W-:Y:S01]  /*16380*/  @!P3 STG.E.U8 desc[UR50][R8.64+0x21], R217 ;  /* 0x000021d90800b986 */ /* 0x000fe2000c101132 */
[----:B------:R-:W-:Y:S02]  /*16390*/  ISETP.LT.OR P3, PT, R0, 0x22, !P0 ;  /* 0x000000220000780c */ /* 0x000fe40004761670 */
[----:B0-----:R-:W-:-:S04]  /*163a0*/  @!P5 IADD3 R10, P6, R8, UR41, RZ ;  /* 0x00000029080adc10 */ /* 0x001fc8000ffde0ff */
[----:B------:R-:W-:Y:S01]  /*163b0*/  @!P5 IADD3.X R11, R9, UR40, RZ, P6, !PT ;  /* 0x00000028090bdc10 */ /* 0x000fe2000b7fe4ff */
[----:B------:R-:W-:-:S06]  /*163c0*/  @!P5 IMAD R21, R218, R17, RZ ;  /* 0x00000011da15d224 */ /* 0x000fcc00078e02ff */
[----:B-1----:R-:W-:Y:S01]  /*163d0*/  @!P3 IADD3 R12, P6, R8, UR41, RZ ;  /* 0x00000029080cbc10 */ /* 0x002fe2000ffde0ff */
[----:B------:R-:W-:-:S03]  /*163e0*/  @!P3 IMAD R219, R219, R17, RZ ;  /* 0x00000011dbdbb224 */ /* 0x000fc600078e02ff */
[----:B------:R-:W-:Y:S01]  /*163f0*/  @!P3 IADD3.X R13, R9, UR40, RZ, P6, !PT ;  /* 0x00000028090dbc10 */ /* 0x000fe2000b7fe4ff */
[----:B------:R0:W-:Y:S04]  /*16400*/  @!P5 STG.E.U8 desc[UR50][R10.64+0x20], R21 ;  /* 0x000020150a00d986 */ /* 0x0001e8000c101132 */
[----:B------:R1:W-:Y:S01]  /*16410*/  @!P3 STG.E.U8 desc[UR50][R12.64+0x21], R219 ;  /* 0x000021db0c00b986 */ /* 0x0003e2000c101132 */
[----:B------:R-:W-:-:S13]  /*16420*/  ISETP.LT.OR P3, PT, R0, 0x29, !P1 ;  /* 0x000000290000780c */ /* 0x000fda0004f61670 */
[----:B------:R-:W-:-:S05]  /*16430*/  @!P3 IMAD R23, R220, R17, RZ ;  /* 0x00000011dc17b224 */ /* 0x000fca00078e02ff */
[----:B------:R2:W-:Y:S01]  /*16440*/  @!P3 STG.E.U8 desc[UR50][R8.64+0x28], R23 ;  /* 0x000028170800b986 */ /* 0x0005e2000c101132 */
        /* <DEDUP_REMOVED lines=12> */
[----:B------:R-:W-:Y:S01]  /*16510*/  @!P3 STG.E.U8 desc[UR50][R12.64+0x29], R223 ;  /* 0x000029df0c00b986 */ /* 0x000fe2000c101132 */
[----:B------:R-:W-:-:S13]  /*16520*/  ISETP.LT.OR P3, PT, R0, 0x31, !P1 ;  /* 0x000000310000780c */ /* 0x000fda0004f61670 */
[----:B--2---:R-:W-:-:S05]  /*16530*/  @!P3 IMAD R23, R224, R17, RZ ;  /* 0x00000011e017b224 */ /* 0x004fca00078e02ff */
        /* <DEDUP_REMOVED lines=9> */
[----:B------:R-:W-:Y:S01]  /*165d0*/  @!P3 IADD3 R20, P6, R8, UR41, RZ ;  /* 0x000000290814bc10 */ /* 0x000fe2000ffde0ff */
[----:B------:R-:W-:-:S03]  /*165e0*/  @!P3 IMAD R227, R227, R17, RZ ;  /* 0x00000011e3e3b224 */ /* 0x000fc600078e02ff */
[----:B------:R-:W-:Y:S01]  /*165f0*/  @!P3 IADD3.X R21, R9, UR40, RZ, P6, !PT ;  /* 0x000000280915bc10 */ /* 0x000fe2000b7fe4ff */
[----:B------:R0:W-:Y:S04]  /*16600*/  @!P5 STG.E.U8 desc[UR50][R10.64+0x30], R217 ;  /* 0x000030d90a00d986 */ /* 0x0001e8000c101132 */
[----:B------:R-:W-:Y:S01]  /*16610*/  @!P3 STG.E.U8 desc[UR50][R20.64+0x31], R227 ;  /* 0x000031e31400b986 */ /* 0x000fe2000c101132 */
[----:B------:R-:W-:-:S13]  /*16620*/  ISETP.LT.OR P3, PT, R0, 0x39, !P1 ;  /* 0x000000390000780c */ /* 0x000fda0004f61670 */
[----:B-1----:R-:W-:-:S05]  /*16630*/  @!P3 IMAD R23, R228, R17, RZ ;  /* 0x00000011e417b224 */ /* 0x002fca00078e02ff */
[----:B------:R1:W-:Y:S01]  /*16640*/  @!P3 STG.E.U8 desc[UR50][R8.64+0x38], R23 ;  /* 0x000038170800b986 */ /* 0x0003e2000c101132 */
[C---:B------:R-:W-:Y:S02]  /*16650*/  ISETP.LT.OR P3, PT, R0.reuse, 0x3a, !P1 ;  /* 0x0000003a0000780c */ /* 0x040fe40004f61670 */
[----:B------:R-:W-:-:S11]  /*16660*/  ISETP.LT.OR P5, PT, R0, 0x39, !P0 ;  /* 0x000000390000780c */ /* 0x000fd600047a1670 */
[----:B------:R-:W-:-:S05]  /*16670*/  @!P3 IMAD R229, R229, R17, RZ ;  /* 0x00000011e5e5b224 */ /* 0x000fca00078e02ff */
[----:B------:R-:W-:Y:S01]  /*16680*/  @!P3 STG.E.U8 desc[UR50][R8.64+0x39], R229 ;  /* 0x000039e50800b986 */ /* 0x000fe2000c101132 */
[----:B------:R-:W-:Y:S02]  /*16690*/  ISETP.LT.OR P3, PT, R0, 0x3a, !P0 ;  /* 0x0000003a0000780c */ /* 0x000fe40004761670 */
[----:B------:R-:W-:Y:S02]  /*166a0*/  @!P5 IADD3 R12, P6, R8, UR41, RZ ;  /* 0x00000029080cdc10 */ /* 0x000fe4000ffde0ff */
[----:B------:R-:W-:Y:S02]  /*166b0*/  LOP3.LUT R19, R19, 0xffffffbf, RZ, 0xc0, !PT ;  /* 0xffffffbf13137812 */ /* 0x000fe400078ec0ff */
[----:B------:R-:W-:Y:S01]  /*166c0*/  @!P5 IADD3.X R13, R9, UR40, RZ, P6, !PT ;  /* 0x00000028090ddc10 */ /* 0x000fe2000b7fe4ff */
[----:B0-----:R-:W-:Y:S01]  /*166d0*/  @!P5 IMAD R217, R230, R17, RZ ;  /* 0x00000011e6d9d224 */ /* 0x001fe200078e02ff */
[----:B------:R-:W-:-:S05]  /*166e0*/  @P2 LOP3.LUT R19, R19, 0x40, RZ, 0xfc, !PT ;  /* 0x0000004013132812 */ /* 0x000fca00078efcff */
[----:B------:R-:W-:Y:S01]  /*166f0*/  @!P3 IADD3 R10, P6, R8, UR41, RZ ;  /* 0x00000029080abc10 */ /* 0x000fe2000ffde0ff */
[----:B------:R-:W-:Y:S01]  /*16700*/  @!P3 IMAD R231, R231, R17, RZ ;  /* 0x00000011e7e7b224 */ /* 0x000fe200078e02ff */
[----:B------:R-:W-:Y:S02]  /*16710*/  ISETP.GE.AND P2, PT, R22, 0x1, PT ;  /* 0x000000011600780c */ /* 0x000fe40003f46270 */
[----:B------:R-:W-:Y:S01]  /*16720*/  @!P3 IADD3.X R11, R9, UR40, RZ, P6, !PT ;  /* 0x00000028090bbc10 */ /* 0x000fe2000b7fe4ff */
[----:B------:R0:W-:Y:S04]  /*16730*/  @!P5 STG.E.U8 desc[UR50][R12.64+0x38], R217 ;  /* 0x000038d90c00d986 */ /* 0x0001e8000c101132 */
[----:B------:R2:W-:Y:S01]  /*16740*/  @!P3 STG.E.U8 desc[UR50][R10.64+0x39], R231 ;  /* 0x000039e70a00b986 */ /* 0x0005e2000c101132 */
[----:B------:R-:W-:-:S13]  /*16750*/  ISETP.LT.OR P3, PT, R0, 0x41, !P2 ;  /* 0x000000410000780c */ /* 0x000fda0005761670 */
[----:B------:R-:W-:-:S05]  /*16760*/  @!P3 IMAD R219, R200, R17, RZ ;  /* 0x00000011c8dbb224 */ /* 0x000fca00078e02ff */
[----:B------:R-:W-:Y:S01]  /*16770*/  @!P3 STG.E.U8 desc[UR50][R6.64+0x40], R219 ;  /* 0x000040db0600b986 */ /* 0x000fe2000c101132 */
[C---:B------:R-:W-:Y:S02]  /*16780*/  ISETP.LT.OR P3, PT, R0.reuse, 0x42, !P2 ;  /* 0x000000420000780c */ /* 0x040fe40005761670 */
[----:B-1----:R-:W-:Y:S02]  /*16790*/  P2R R23, PR, RZ, 0x2 ;  /* 0x00000002ff177803 */ /* 0x002fe40000000000 */
[----:B------:R-:W-:-:S09]  /*167a0*/  ISETP.LT.OR P1, PT, R0, 0x41, !P4 ;  /* 0x000000410000780c */ /* 0x000fd20006721670 */
[----:B------:R-:W-:-:S05]  /*167b0*/  @!P3 IMAD R201, R201, R17, RZ ;  /* 0x00000011c9c9b224 */ /* 0x000fca00078e02ff */
[----:B------:R-:W-:Y:S01]  /*167c0*/  @!P3 STG.E.U8 desc[UR50][R6.64+0x41], R201 ;  /* 0x000041c90600b986 */ /* 0x000fe2000c101132 */
[----:B------:R-:W-:Y:S01]  /*167d0*/  ISETP.LT.OR P3, PT, R0, 0x42, !P4 ;  /* 0x000000420000780c */ /* 0x000fe20006761670 */
[----:B0-----:R-:W-:-:S12]  /*167e0*/  @!P1 IMAD R13, R202, R17, RZ ;  /* 0x00000011ca0d9224 */ /* 0x001fd800078e02ff */
[----:B------:R-:W-:Y:S01]  /*167f0*/  @!P3 IADD3 R20, P5, R6, UR41, RZ ;  /* 0x000000290614bc10 */ /* 0x000fe2000ffbe0ff */
[----:B------:R-:W-:-:S03]  /*16800*/  @!P3 IMAD R203, R203, R17, RZ ;  /* 0x00000011cbcbb224 */ /* 0x000fc600078e02ff */
[----:B------:R-:W-:Y:S01]  /*16810*/  @!P3 IADD3.X R21, R7, UR40, RZ, P5, !PT ;  /* 0x000000280715bc10 */ /* 0x000fe2000affe4ff */
[----:B------:R-:W-:Y:S04]  /*16820*/  @!P1 STG.E.U8 desc[UR50][R14.64+0x40], R13 ;  /* 0x0000400d0e009986 */ /* 0x000fe8000c101132 */
[----:B------:R0:W-:Y:S01]  /*16830*/  @!P3 STG.E.U8 desc[UR50][R20.64+0x41], R203 ;  /* 0x000041cb1400b986 */ /* 0x0001e2000c101132 */
[----:B------:R-:W-:-:S13]  /*16840*/  ISETP.LT.OR P3, PT, R0, 0x49, !P2 ;  /* 0x000000490000780c */ /* 0x000fda0005761670 */
[----:B------:R-:W-:-:S05]  /*16850*/  @!P3 IMAD R217, R204, R17, RZ ;  /* 0x00000011ccd9b224 */ /* 0x000fca00078e02ff */
[----:B------:R-:W-:Y:S01]  /*16860*/  @!P3 STG.E.U8 desc[UR50][R6.64+0x48], R217 ;  /* 0x000048d90600b986 */ /* 0x000fe2000c101132 */
[C---:B------:R-:W-:Y:S02]  /*16870*/  ISETP.LT.OR P3, PT, R0.reuse, 0x4a, !P2 ;  /* 0x0000004a0000780c */ /* 0x040fe40005761670 */
[----:B------:R-:W-:-:S11]  /*16880*/  ISETP.LT.OR P5, PT, R0, 0x49, !P4 ;  /* 0x000000490000780c */ /* 0x000fd600067a1670 */
[----:B------:R-:W-:-:S05]  /*16890*/  @!P3 IMAD R205, R205, R17, RZ ;  /* 0x00000011cdcdb224 */ /* 0x000fca00078e02ff */
[----:B------:R-:W-:Y:S01]  /*168a0*/  @!P3 STG.E.U8 desc[UR50][R6.64+0x49], R205 ;  /* 0x000049cd0600b986 */ /* 0x000fe2000c101132 */
[----:B------:R-:W-:Y:S02]  /*168b0*/  ISETP.LT.OR P3, PT, R0, 0x4a, !P4 ;  /* 0x0000004a0000780c */ /* 0x000fe40006761670 */
[----:B--2---:R-:W-:-:S04]  /*168c0*/  @!P5 IADD3 R10, P6, R6, UR41, RZ ;  /* 0x00000029060adc10 */ /* 0x004fc8000ffde0ff */
[----:B------:R-:W-:Y:S01]  /*168d0*/  @!P5 IADD3.X R11, R7, UR40, RZ, P6, !PT ;  /* 0x00000028070bdc10 */ /* 0x000fe2000b7fe4ff */
[----:B0-----:R-:W-:-:S06]  /*168e0*/  @!P5 IMAD R21, R206, R17, RZ ;  /* 0x00000011ce15d224 */ /* 0x001fcc00078e02ff */
[----:B------:R-:W-:Y:S01]  /*168f0*/  @!P3 IADD3 R200, P6, R6, UR41, RZ ;  /* 0x0000002906c8bc10 */ /* 0x000fe2000ffde0ff */
[----:B------:R-:W-:-:S03]  /*16900*/  @!P3 IMAD R207, R207, R17, RZ ;  /* 0x00000011cfcfb224 */ /* 0x000fc600078e02ff */
[----:B------:R-:W-:Y:S01]  /*16910*/  @!P3 IADD3.X R201, R7, UR40, RZ, P6, !PT ;  /* 0x0000002807c9bc10 */ /* 0x000fe2000b7fe4ff */
[----:B------:R0:W-:Y:S04]  /*16920*/  @!P5 STG.E.U8 desc[UR50][R10.64+0x48], R21 ;  /* 0x000048150a00d986 */ /* 0x0001e8000c101132 */
[----:B------:R-:W-:Y:S01]  /*16930*/  @!P3 STG.E.U8 desc[UR50][R200.64+0x49], R207 ;  /* 0x000049cfc800b986 */ /* 0x000fe2000c101132 */
[----:B------:R-:W-:-:S13]  /*16940*/  ISETP.LT.OR P3, PT, R0, 0x51, !P2 ;  /* 0x000000510000780c */ /* 0x000fda0005761670 */
[----:B------:R-:W-:-:S05]  /*16950*/  @!P3 IMAD R203, R208, R17, RZ ;  /* 0x00000011d0cbb224 */ /* 0x000fca00078e02ff */
[----:B------:R-:W-:Y:S01]  /*16960*/  @!P3 STG.E.U8 desc[UR50][R6.64+0x50], R203 ;  /* 0x000050cb0600b986 */ /* 0x000fe2000c101132 */
[C---:B------:R-:W-:Y:S02]  /*16970*/  ISETP.LT.OR P3, PT, R0.reuse, 0x52, !P2 ;  /* 0x000000520000780c */ /* 0x040fe40005761670 */
[C---:B------:R-:W-:Y:S02]  /*16980*/  ISETP.LT.OR P6, PT, R0.reuse, 0x51, !P4 ;  /* 0x000000510000780c */ /* 0x040fe400067c1670 */
[----:B------:R-:W-:-:S09]  /*16990*/  ISETP.LT.OR P5, PT, R0, 0x52, !P4 ;  /* 0x000000520000780c */ /* 0x000fd200067a1670 */
[----:B------:R-:W-:Y:S02]  /*169a0*/  @!P3 IMAD R209, R209, R17, RZ ;  /* 0x00000011d1d1b224 */ /* 0x000fe400078e02ff */
[----:B------:R-:W-:-:S03]  /*169b0*/  @!P6 IADD3 R12, P1, R6, UR41, RZ ;  /* 0x00000029060cec10 */ /* 0x000fc6000ff3e0ff */
[----:B------:R-:W-:Y:S01]  /*169c0*/  @!P3 STG.E.U8 desc[UR50][R6.64+0x51], R209 ;  /* 0x000051d10600b986 */ /* 0x000fe2000c101132 */
[----:B------:R-:W-:Y:S01]  /*169d0*/  @!P5 IADD3 R14, P3, R6, UR41, RZ ;  /* 0x00000029060edc10 */ /* 0x000fe2000ff7e0ff */
[-C--:B0-----:R-:W-:Y:S01]  /*169e0*/  @!P6 IMAD R11, R210, R17.reuse, RZ ;  /* 0x00000011d20be224 */ /* 0x081fe200078e02ff */
[----:B------:R-:W-:Y:S01]  /*169f0*/  @!P6 IADD3.X R13, R7, UR40, RZ, P1, !PT ;  /* 0x00000028070dec10 */ /* 0x000fe20008ffe4ff */
[----:B------:R-:W-:Y:S01]  /*16a00*/  @!P5 IMAD R211, R211, R17, RZ ;  /* 0x00000011d3d3d224 */ /* 0x000fe200078e02ff */
[----:B------:R-:W-:Y:S02]  /*16a10*/  @!P5 IADD3.X R15, R7, UR40, RZ, P3, !PT ;  /* 0x00000028070fdc10 */ /* 0x000fe40009ffe4ff */
[C---:B------:R-:W-:Y:S01]  /*16a20*/  ISETP.LT.OR P3, PT, R0.reuse, 0x59, !P4 ;  /* 0x000000590000780c */ /* 0x040fe20006761670 */
[----:B------:R-:W-:Y:S04]  /*16a30*/  @!P6 STG.E.U8 desc[UR50][R12.64+0x50], R11 ;  /* 0x0000500b0c00e986 */ /* 0x000fe8000c101132 */
[----:B------:R0:W-:Y:S01]  /*16a40*/  @!P5 STG.E.U8 desc[UR50][R14.64+0x51], R211 ;  /* 0x000051d30e00d986 */ /* 0x0001e2000c101132 */
[----:B------:R-:W-:-:S07]  /*16a50*/  ISETP.LT.OR P5, PT, R0, 0x59, !P2 ;  /* 0x000000590000780c */ /* 0x000fce00057a1670 */
[----:B------:R-:W-:-:S04]  /*16a60*/  @!P3 IADD3 R20, P1, R6, UR41, RZ ;  /* 0x000000290614bc10 */ /* 0x000fc8000ff3e0ff */
[----:B------:R-:W-:Y:S02]  /*16a70*/  @!P3 IADD3.X R21, R7, UR40, RZ, P1, !PT ;  /* 0x000000280715bc10 */ /* 0x000fe40008ffe4ff */
[----:B------:R-:W-:Y:S01]  /*16a80*/  ISETP.NE.AND P1, PT, R23, RZ, PT ;  /* 0x000000ff1700720c */ /* 0x000fe20003f25270 */
[----:B------:R-:W-:-:S05]  /*16a90*/  @!P5 IMAD R23, R212, R17, RZ ;  /* 0x00000011d417d224 */ /* 0x000fca00078e02ff */
[----:B------:R1:W-:Y:S01]  /*16aa0*/  @!P5 STG.E.U8 desc[UR50][R6.64+0x58], R23 ;  /* 0x000058170600d986 */ /* 0x0003e2000c101132 */
[----:B------:R-:W-:-:S13]  /*16ab0*/  ISETP.LT.OR P5, PT, R0, 0x5a, !P2 ;  /* 0x0000005a0000780c */ /* 0x000fda00057a1670 */
        /* <DEDUP_REMOVED lines=9> */
[----:B------:R-:W-:-:S04]  /*16b50*/  ISETP.GE.AND P5, PT, R22, 0x81, PT ;  /* 0x000000811600780c */ /* 0x000fc80003fa6270 */
[C---:B------:R-:W-:Y:S02]  /*16b60*/  ISETP.LT.OR P3, PT, R0.reuse, 0x41, !P5 ;  /* 0x000000410000780c */ /* 0x040fe40006f61670 */
[----:B------:R-:W-:-:S11]  /*16b70*/  ISETP.LT.OR P2, PT, R0, 0x61, !P4 ;  /* 0x000000610000780c */ /* 0x000fd60006741670 */
[----:B-1----:R-:W-:-:S05]  /*16b80*/  @!P3 IMAD R23, R184, R17, RZ ;  /* 0x00000011b817b224 */ /* 0x002fca00078e02ff */
[----:B------:R1:W-:Y:S01]  /*16b90*/  @!P3 STG.E.U8 desc[UR50][R4.64+0x40], R23 ;  /* 0x000040170400b986 */ /* 0x0003e2000c101132 */
[----:B------:R-:W-:Y:S02]  /*16ba0*/  ISETP.LT.OR P3, PT, R0, 0x42, !P5 ;  /* 0x000000420000780c */ /* 0x000fe40006f61670 */
[----:B------:R-:W-:-:S04]  /*16bb0*/  @!P2 IADD3 R10, P6, R6, UR41, RZ ;  /* 0x00000029060aac10 */ /* 0x000fc8000ffde0ff */
[----:B------:R-:W-:Y:S02]  /*16bc0*/  @!P2 IADD3.X R11, R7, UR40, RZ, P6, !PT ;  /* 0x00000028070bac10 */ /* 0x000fe4000b7fe4ff */
[----:B------:R-:W-:-:S05]  /*16bd0*/  ISETP.GE.AND P6, PT, R22, 0x89, PT ;  /* 0x000000891600780c */ /* 0x000fca0003fc6270 */
[----:B------:R-:W-:-:S05]  /*16be0*/  @!P3 IMAD R185, R185, R17, RZ ;  /* 0x00000011b9b9b224 */ /* 0x000fca00078e02ff */
[----:B------:R2:W-:Y:S01]  /*16bf0*/  @!P3 STG.E.U8 desc[UR50][R4.64+0x41], R185 ;  /* 0x000041b90400b986 */ /* 0x0005e2000c101132 */
[----:B------:R-:W-:-:S13]  /*16c00*/  ISETP.LT.OR P3, PT, R0, 0x41, !P6 ;  /* 0x000000410000780c */ /* 0x000fda0007761670 */
[----:B------:R-:W-:-:S04]  /*16c10*/  @!P3 IADD3 R12, P5, R4, UR41, RZ ;  /* 0x00000029040cbc10 */ /* 0x000fc8000ffbe0ff */
[----:B------:R-:W-:Y:S02]  /*16c20*/  @!P3 IADD3.X R13, R5, UR40, RZ, P5, !PT ;  /* 0x00000028050dbc10 */ /* 0x000fe4000affe4ff */
[----:B------:R-:W-:Y:S01]  /*16c30*/  ISETP.LT.OR P5, PT, R0, 0x42, !P6 ;  /* 0x000000420000780c */ /* 0x000fe200077a1670 */
[----:B0-----:R-:W-:-:S12]  /*16c40*/  @!P3 IMAD R201, R186, R17, RZ ;  /* 0x00000011bac9b224 */ /* 0x001fd800078e02ff */
[----:B------:R-:W-:Y:S01]  /*16c50*/  @!P5 IADD3 R14, P6, R4, UR41, RZ ;  /* 0x00000029040edc10 */ /* 0x000fe2000ffde0ff */
[----:B------:R-:W-:-:S03]  /*16c60*/  @!P5 IMAD R187, R187, R17, RZ ;  /* 0x00000011bbbbd224 */ /* 0x000fc600078e02ff */
[----:B------:R-:W-:Y:S01]  /*16c70*/  @!P5 IADD3.X R15, R5, UR40, RZ, P6, !PT ;  /* 0x00000028050fdc10 */ /* 0x000fe2000b7fe4ff */
[----:B------:R0:W-:Y:S04]  /*16c80*/  @!P3 STG.E.U8 desc[UR50][R12.64+0x40], R201 ;  /* 0x000040c90c00b986 */ /* 0x0001e8000c101132 */
[----:B------:R-:W-:Y:S01]  /*16c90*/  @!P5 STG.E.U8 desc[UR50][R14.64+0x41], R187 ;  /* 0x000041bb0e00d986 */ /* 0x000fe2000c101132 */
[----:B------:R-:W-:-:S04]  /*16ca0*/  ISETP.GE.AND P5, PT, R22, 0x81, PT ;  /* 0x000000811600780c */ /* 0x000fc80003fa6270 */
[----:B------:R-:W-:-:S13]  /*16cb0*/  ISETP.LT.OR P3, PT, R0, 0x49, !P5 ;  /* 0x000000490000780c */ /* 0x000fda0006f61670 */
[----:B-1----:R-:W-:-:S05]  /*16cc0*/  @!P3 IMAD R23, R188, R17, RZ ;  /* 0x00000011bc17b224 */ /* 0x002fca00078e02ff */
[----:B------:R1:W-:Y:S01]  /*16cd0*/  @!P3 STG.E.U8 desc[UR50][R4.64+0x48], R23 ;  /* 0x000048170400b986 */ /* 0x0003e2000c101132 */
[----:B------:R-:W-:Y:S02]  /*16ce0*/  ISETP.LT.OR P3, PT, R0, 0x4a, !P5 ;  /* 0x0000004a0000780c */ /* 0x000fe40006f61670 */
[----:B------:R-:W-:-:S11]  /*16cf0*/  ISETP.GE.AND P6, PT, R22, 0x89, PT ;  /* 0x000000891600780c */ /* 0x000fd60003fc6270 */
[----:B------:R-:W-:-:S05]  /*16d00*/  @!P3 IMAD R189, R189, R17, RZ ;  /* 0x00000011bdbdb224 */ /* 0x000fca00078e02ff */
[----:B------:R-:W-:Y:S01]  /*16d10*/  @!P3 STG.E.U8 desc[UR50][R4.64+0x49], R189 ;  /* 0x000049bd0400b986 */ /* 0x000fe2000c101132 */
[----:B------:R-:W-:-:S13]  /*16d20*/  ISETP.LT.OR P3, PT, R0, 0x49, !P6 ;  /* 0x000000490000780c */ /* 0x000fda0007761670 */
[----:B------:R-:W-:-:S04]  /*16d30*/  @!P3 IADD3 R20, P5, R4, UR41, RZ ;  /* 0x000000290414bc10 */ /* 0x000fc8000ffbe0ff */
[----:B------:R-:W-:Y:S02]  /*16d40*/  @!P3 IADD3.X R21, R5, UR40, RZ, P5, !PT ;  /* 0x000000280515bc10 */ /* 0x000fe4000affe4ff */
[----:B------:R-:W-:Y:S01]  /*16d50*/  ISETP.LT.OR P5, PT, R0, 0x4a, !P6 ;  /* 0x0000004a0000780c */ /* 0x000fe200077a1670 */
[----:B--2---:R-:W-:-:S12]  /*16d60*/  @!P3 IMAD R185, R190, R17, RZ ;  /* 0x00000011beb9b224 */ /* 0x004fd800078e02ff */
[----:B0-----:R-:W-:Y:S01]  /*16d70*/  @!P5 IADD3 R12, P6, R4, UR41, RZ ;  /* 0x00000029040cdc10 */ /* 0x001fe2000ffde0ff */
[----:B------:R-:W-:-:S03]  /*16d80*/  @!P5 IMAD R191, R191, R17, RZ ;  /* 0x00000011bfbfd224 */ /* 0x000fc600078e02ff */
[----:B------:R-:W-:Y:S01]  /*16d90*/  @!P5 IADD3.X R13, R5, UR40, RZ, P6, !PT ;  /* 0x00000028050ddc10 */ /* 0x000fe2000b7fe4ff */
[----:B------:R0:W-:Y:S04]  /*16da0*/  @!P3 STG.E.U8 desc[UR50][R20.64+0x48], R185 ;  /* 0x000048b91400b986 */ /* 0x0001e8000c101132 */
[----:B------:R2:W-:Y:S01]  /*16db0*/  @!P5 STG.E.U8 desc[UR50][R12.64+0x49], R191 ;  /* 0x000049bf0c00d986 */ /* 0x0005e2000c101132 */
        /* <DEDUP_REMOVED lines=12> */
[----:B0-----:R-:W-:-:S12]  /*16e80*/  @!P3 IMAD R185, R194, R17, RZ ;  /* 0x00000011c2b9b224 */ /* 0x001fd800078e02ff */
[----:B--2---:R-:W-:Y:S01]  /*16e90*/  @!P5 IADD3 R12, P6, R4, UR41, RZ ;  /* 0x00000029040cdc10 */ /* 0x004fe2000ffde0ff */
        /* <DEDUP_REMOVED lines=17> */
[----:B------:R-:W-:-:S04]  /*16fb0*/  @!P5 IADD3 R14, P6, R4, UR41, RZ ;  /* 0x00000029040edc10 */ /* 0x000fc8000ffde0ff */
[----:B------:R-:W-:Y:S02]  /*16fc0*/  @!P5 IADD3.X R15, R5, UR40, RZ, P6, !PT ;  /* 0x00000028050fdc10 */ /* 0x000fe4000b7fe4ff */
[----:B------:R-:W-:Y:S01]  /*16fd0*/  ISETP.GE.AND P6, PT, R22, 0x101, PT ;  /* 0x000001011600780c */ /* 0x000fe20003fc6270 */
[----:B------:R0:W-:Y:S03]  /*16fe0*/  @!P3 STG.E.U8 desc[UR50][R20.64+0x58], R185 ;  /* 0x000058b91400b986 */ /* 0x0001e6000c101132 */
[----:B------:R-:W-:Y:S01]  /*16ff0*/  ISETP.LT.OR P3, PT, R0, 0x41, !P6 ;  /* 0x000000410000780c */ /* 0x000fe20007761670 */
[----:B------:R-:W-:-:S05]  /*17000*/  @!P5 IMAD R199, R199, R17, RZ ;  /* 0x00000011c7c7d224 */ /* 0x000fca00078e02ff */
[----:B------:R2:W-:Y:S07]  /*17010*/  @!P5 STG.E.U8 desc[UR50][R14.64+0x59], R199 ;  /* 0x000059c70e00d986 */ /* 0x0005ee000c101132 */
[----:B-1----:R-:W-:-:S05]  /*17020*/  @!P3 IMAD R23, R168, R17, RZ ;  /* 0x00000011a817b224 */ /* 0x002fca00078e02ff */
[----:B------:R1:W-:Y:S01]  /*17030*/  @!P3 STG.E.U8 desc[UR50][R2.64+0x40], R23 ;  /* 0x000040170200b986 */ /* 0x0003e2000c101132 */
[----:B------:R-:W-:Y:S02]  /*17040*/  ISETP.LT.OR P3, PT, R0, 0x42, !P6 ;  /* 0x000000420000780c */ /* 0x000fe40007761670 */
[----:B------:R-:W-:-:S11]  /*17050*/  LOP3.LUT P2, RZ, R19, 0x40, RZ, 0xc0, !PT ;  /* 0x0000004013ff7812 */ /* 0x000fd6000784c0ff */
[----:B------:R-:W-:-:S05]  /*17060*/  @!P3 IMAD R169, R169, R17, RZ ;  /* 0x00000011a9a9b224 */ /* 0x000fca00078e02ff */
[----:B------:R3:W-:Y:S01]  /*17070*/  @!P3 STG.E.U8 desc[UR50][R2.64+0x41], R169 ;  /* 0x000041a90200b986 */ /* 0x0007e2000c101132 */
[----:B------:R-:W-:-:S13]  /*17080*/  ISETP.LT.OR P3, PT, R0, 0x41, !P2 ;  /* 0x000000410000780c */ /* 0x000fda0005761670 */
[----:B------:R-:W-:-:S04]  /*17090*/  @!P3 IADD3 R12, P5, R2, UR41, RZ ;  /* 0x00000029020cbc10 */ /* 0x000fc8000ffbe0ff */
[----:B------:R-:W-:Y:S02]  /*170a0*/  @!P3 IADD3.X R13, R3, UR40, RZ, P5, !PT ;  /* 0x00000028030dbc10 */ /* 0x000fe4000affe4ff */
[----:B------:R-:W-:Y:S01]  /*170b0*/  ISETP.LT.OR P5, PT, R0, 0x42, !P2 ;  /* 0x000000420000780c */ /* 0x000fe200057a1670 */
[----:B0-----:R-:W-:-:S12]  /*170c0*/  @!P3 IMAD R185, R170, R17, RZ ;  /* 0x00000011aab9b224 */ /* 0x001fd800078e02ff */
[----:B--2---:R-:W-:-:S04]  /*170d0*/  @!P5 IADD3 R14, P6, R2, UR41, RZ ;  /* 0x00000029020edc10 */ /* 0x004fc8000ffde0ff */
[----:B------:R-:W-:Y:S02]  /*170e0*/  @!P5 IADD3.X R15, R3, UR40, RZ, P6, !PT ;  /* 0x00000028030fdc10 */ /* 0x000fe4000b7fe4ff */
[----:B------:R-:W-:Y:S01]  /*170f0*/  ISETP.GE.AND P6, PT, R22, 0x101, PT ;  /* 0x000001011600780c */ /* 0x000fe20003fc6270 */
[----:B------:R0:W-:Y:S03]  /*17100*/  @!P3 STG.E.U8 desc[UR50][R12.64+0x40], R185 ;  /* 0x000040b90c00b986 */ /* 0x0001e6000c101132 */
[----:B------:R-:W-:Y:S01]  /*17110*/  ISETP.LT.OR P3, PT, R0, 0x49, !P6 ;  /* 0x000000490000780c */ /* 0x000fe20007761670 */
[----:B------:R-:W-:-:S05]  /*17120*/  @!P5 IMAD R171, R171, R17, RZ ;  /* 0x00000011ababd224 */ /* 0x000fca00078e02ff */
[----:B------:R-:W-:Y:S07]  /*17130*/  @!P5 STG.E.U8 desc[UR50][R14.64+0x41], R171 ;  /* 0x000041ab0e00d986 */ /* 0x000fee000c101132 */
[----:B-1----:R-:W-:-:S05]  /*17140*/  @!P3 IMAD R23, R172, R17, RZ ;  /* 0x00000011ac17b224 */ /* 0x002fca00078e02ff */
[----:B------:R1:W-:Y:S01]  /*17150*/  @!P3 STG.E.U8 desc[UR50][R2.64+0x48], R23 ;  /* 0x000048170200b986 */ /* 0x0003e2000c101132 */
[----:B------:R-:W-:-:S13]  /*17160*/  ISETP.LT.OR P3, PT, R0, 0x4a, !P6 ;  /* 0x0000004a0000780c */ /* 0x000fda0007761670 */
[----:B------:R-:W-:-:S05]  /*17170*/  @!P3 IMAD R173, R173, R17, RZ ;  /* 0x00000011adadb224 */ /* 0x000fca00078e02ff */
[----:B------:R-:W-:Y:S01]  /*17180*/  @!P3 STG.E.U8 desc[UR50][R2.64+0x49], R173 ;  /* 0x000049ad0200b986 */ /* 0x000fe2000c101132 */
[----:B------:R-:W-:-:S13]  /*17190*/  ISETP.LT.OR P3, PT, R0, 0x49, !P2 ;  /* 0x000000490000780c */ /* 0x000fda0005761670 */
[----:B------:R-:W-:-:S04]  /*171a0*/  @!P3 IADD3 R20, P5, R2, UR41, RZ ;  /* 0x000000290214bc10 */ /* 0x000fc8000ffbe0ff */
[----:B------:R-:W-:Y:S02]  /*171b0*/  @!P3 IADD3.X R21, R3, UR40, RZ, P5, !PT ;  /* 0x000000280315bc10 */ /* 0x000fe4000affe4ff */
[----:B------:R-:W-:Y:S01]  /*171c0*/  ISETP.LT.OR P5, PT, R0, 0x4a, !P2 ;  /* 0x0000004a0000780c */ /* 0x000fe200057a1670 */
[----:B---3--:R-:W-:-:S12]  /*171d0*/  @!P3 IMAD R169, R174, R17, RZ ;  /* 0x00000011aea9b224 */ /* 0x008fd800078e02ff */
[----:B0-----:R-:W-:-:S04]  /*171e0*/  @!P5 IADD3 R12, P6, R2, UR41, RZ ;  /* 0x00000029020cdc10 */ /* 0x001fc8000ffde0ff */
        /* <DEDUP_REMOVED lines=25> */
[C---:B------:R-:W-:Y:S02]  /*17380*/  ISETP.LT.OR P3, PT, R0.reuse, 0x5a, !P6 ;  /* 0x0000005a0000780c */ /* 0x040fe40007761670 */
[----:B------:R-:W-:-:S11]  /*17390*/  ISETP.LT.OR P5, PT, R0, 0x59, !P2 ;  /* 0x000000590000780c */ /* 0x000fd600057a1670 */
[----:B------:R-:W-:-:S05]  /*173a0*/  @!P3 IMAD R181, R181, R17, RZ ;  /* 0x00000011b5b5b224 */ /* 0x000fca00078e02ff */
[----:B------:R-:W-:Y:S01]  /*173b0*/  @!P3 STG.E.U8 desc[UR50][R2.64+0x59], R181 ;  /* 0x000059b50200b986 */ /* 0x000fe2000c101132 */
        /* <DEDUP_REMOVED lines=15> */
[----:B------:R2:W-:Y:S01]  /*174b0*/  @!P3 STG.E.U8 desc[UR50][R8.64+0x41], R153 ;  /* 0x000041990800b986 */ /* 0x0005e2000c101132 */
[----:B------:R-:W-:Y:S02]  /*174c0*/  ISETP.LT.OR P3, PT, R0, 0x42, !P0 ;  /* 0x000000420000780c */ /* 0x000fe40004761670 */
[----:B------:R-:W-:-:S04]  /*174d0*/  @!P5 IADD3 R14, P6, R8, UR41, RZ ;  /* 0x00000029080edc10 */ /* 0x000fc8000ffde0ff */
        /* <DEDUP_REMOVED lines=15> */
[----:B------:R-:W-:-:S04]  /*175d0*/  @!P5 IADD3 R12, P6, R8, UR41, RZ ;  /* 0x00000029080cdc10 */ /* 0x000fc8000ffde0ff */
[----:B------:R-:W-:Y:S01]  /*175e0*/  @!P5 IADD3.X R13, R9, UR40, RZ, P6, !PT ;  /* 0x00000028090ddc10 */ /* 0x000fe2000b7fe4ff */
[----:B--2---:R-:W-:-:S06]  /*175f0*/  @!P5 IMAD R153, R158, R17, RZ ;  /* 0x000000119e99d224 */ /* 0x004fcc00078e02ff */
[----:B0-----:R-:W-:Y:S01]  /*17600*/  @!P3 IADD3 R14, P6, R8, UR41, RZ ;  /* 0x00000029080ebc10 */ /* 0x001fe2000ffde0ff */
        /* <DEDUP_REMOVED lines=30> */
[----:B0-----:R-:W-:Y:S01]  /*177f0*/  @!P5 IMAD R153, R166, R17, RZ ;  /* 0x00000011a699d224 */ /* 0x001fe200078e02ff */
[----:B------:R-:W-:-:S05]  /*17800*/  P2R R168, PR, RZ, 0x4 ;  /* 0x00000004ffa87803 */ /* 0x000fca0000000000 */
[----:B------:R-:W-:Y:S01]  /*17810*/  @!P3 IADD3 R20, P6, R8, UR41, RZ ;  /* 0x000000290814bc10 */ /* 0x000fe2000ffde0ff */
[----:B------:R-:W-:Y:S01]  /*17820*/  @!P3 IMAD R167, R167, R17, RZ ;  /* 0x00000011a7a7b224 */ /* 0x000fe200078e02ff */
[----:B------:R-:W-:Y:S02]  /*17830*/  ISETP.GE.AND P2, PT, R22, 0x1, PT ;  /* 0x000000011600780c */ /* 0x000fe40003f46270 */
[----:B------:R-:W-:Y:S01]  /*17840*/  @!P3 IADD3.X R21, R9, UR40, RZ, P6, !PT ;  /* 0x000000280915bc10 */ /* 0x000fe2000b7fe4ff */
[----:B------:R0:W-:Y:S04]  /*17850*/  @!P5 STG.E.U8 desc[UR50][R14.64+0x58], R153 ;  /* 0x000058990e00d986 */ /* 0x0001e8000c101132 */
[----:B------:R-:W-:Y:S01]  /*17860*/  @!P3 STG.E.U8 desc[UR50][R20.64+0x59], R167 ;  /* 0x000059a71400b986 */ /* 0x000fe2000c101132 */
[----:B------:R-:W-:-:S13]  /*17870*/  ISETP.LT.OR P3, PT, R0, 0x61, !P2 ;  /* 0x000000610000780c */ /* 0x000fda0005761670 */
[----:B-1----:R-:W-:-:S05]  /*17880*/  @!P3 IMAD R23, R136, R17, RZ ;  /* 0x000000118817b224 */ /* 0x002fca00078e02ff */
[----:B------:R1:W-:Y:S01]  /*17890*/  @!P3 STG.E.U8 desc[UR50][R6.64+0x60], R23 ;  /* 0x000060170600b986 */ /* 0x0003e2000c101132 */
[C---:B------:R-:W-:Y:S02]  /*178a0*/  ISETP.LT.OR P3, PT, R0.reuse, 0x62, !P2 ;  /* 0x000000620000780c */ /* 0x040fe40005761670 */
[----:B------:R-:W-:Y:S02]  /*178b0*/  P2R R152, PR, RZ, 0x2 ;  /* 0x00000002ff987803 */ /* 0x000fe40000000000 */
[----:B------:R-:W-:-:S09]  /*178c0*/  ISETP.LT.OR P1, PT, R0, 0x61, !P4 ;  /* 0x000000610000780c */ /* 0x000fd20006721670 */
[----:B------:R-:W-:-:S05]  /*178d0*/  @!P3 IMAD R137, R137, R17, RZ ;  /* 0x000000118989b224 */ /* 0x000fca00078e02ff */
[----:B------:R2:W-:Y:S01]  /*178e0*/  @!P3 STG.E.U8 desc[UR50][R6.64+0x61], R137 ;  /* 0x000061890600b986 */ /* 0x0005e2000c101132 */
[----:B------:R-:W-:Y:S01]  /*178f0*/  ISETP.LT.OR P3, PT, R0, 0x62, !P4 ;  /* 0x000000620000780c */ /* 0x000fe20006761670 */
[----:B0-----:R-:W-:-:S12]  /*17900*/  @!P1 IMAD R153, R138, R17, RZ ;  /* 0x000000118a999224 */ /* 0x001fd800078e02ff */
[----:B------:R-:W-:Y:S01]  /*17910*/  @!P3 IADD3 R12, P5, R6, UR41, RZ ;  /* 0x00000029060cbc10 */ /* 0x000fe2000ffbe0ff */
[----:B------:R-:W-:-:S03]  /*17920*/  @!P3 IMAD R139, R139, R17, RZ ;  /* 0x000000118b8bb224 */ /* 0x000fc600078e02ff */
[----:B------:R-:W-:Y:S01]  /*17930*/  @!P3 IADD3.X R13, R7, UR40, RZ, P5, !PT ;  /* 0x00000028070dbc10 */ /* 0x000fe2000affe4ff */
[----:B------:R-:W-:Y:S04]  /*17940*/  @!P1 STG.E.U8 desc[UR50][R10.64+0x60], R153 ;  /* 0x000060990a009986 */ /* 0x000fe8000c101132 */
        /* <DEDUP_REMOVED lines=12> */
[----:B------:R-:W-:Y:S01]  /*17a10*/  @!P3 IADD3 R20, P6, R6, UR41, RZ ;  /* 0x000000290614bc10 */ /* 0x000fe2000ffde0ff */
[----:B------:R-:W-:-:S03]  /*17a20*/  @!P3 IMAD R143, R143, R17, RZ ;  /* 0x000000118f8fb224 */ /* 0x000fc600078e02ff */
[----:B------:R-:W-:Y:S01]  /*17a30*/  @!P3 IADD3.X R21, R7, UR40, RZ, P6, !PT ;  /* 0x000000280715bc10 */ /* 0x000fe2000b7fe4ff */
[----:B------:R1:W-:Y:S04]  /*17a40*/  @!P5 STG.E.U8 desc[UR50][R14.64+0x68], R137 ;  /* 0x000068890e00d986 */ /* 0x0003e8000c101132 */
[----:B------:R-:W-:Y:S01]  /*17a50*/  @!P3 STG.E.U8 desc[UR50][R20.64+0x69], R143 ;  /* 0x0000698f1400b986 */ /* 0x000fe2000c101132 */
[C---:B------:R-:W-:Y:S02]  /*17a60*/  ISETP.LT.OR P3, PT, R0.reuse, 0x71, !P2 ;  /* 0x000000710000780c */ /* 0x040fe40005761670 */
[----:B------:R-:W-:-:S11]  /*17a70*/  ISETP.LT.OR P6, PT, R0, 0x71, !P4 ;  /* 0x000000710000780c */ /* 0x000fd600067c1670 */
[----:B0-----:R-:W-:-:S05]  /*17a80*/  @!P3 IMAD R23, R144, R17, RZ ;  /* 0x000000119017b224 */ /* 0x001fca00078e02ff */
[----:B------:R0:W-:Y:S01]  /*17a90*/  @!P3 STG.E.U8 desc[UR50][R6.64+0x70], R23 ;  /* 0x000070170600b986 */ /* 0x0001e2000c101132 */
[C---:B------:R-:W-:Y:S02]  /*17aa0*/  ISETP.LT.OR P3, PT, R0.reuse, 0x72, !P2 ;  /* 0x000000720000780c */ /* 0x040fe40005761670 */
[----:B------:R-:W-:Y:S02]  /*17ab0*/  ISETP.LT.OR P5, PT, R0, 0x72, !P4 ;  /* 0x000000720000780c */ /* 0x000fe400067a1670 */
[----:B------:R-:W-:-:S09]  /*17ac0*/  @!P6 IADD3 R10, P1, R6, UR41, RZ ;  /* 0x00000029060aec10 */ /* 0x000fd2000ff3e0ff */
[----:B------:R-:W-:Y:S01]  /*17ad0*/  @!P3 IMAD R145, R145, R17, RZ ;  /* 0x000000119191b224 */ /* 0x000fe200078e02ff */
[----:B------:R-:W-:-:S04]  /*17ae0*/  @!P6 IADD3.X R11, R7, UR40, RZ, P1, !PT ;  /* 0x00000028070bec10 */ /* 0x000fc80008ffe4ff */
[----:B------:R-:W-:Y:S01]  /*17af0*/  @!P3 STG.E.U8 desc[UR50][R6.64+0x71], R145 ;  /* 0x000071910600b986 */ /* 0x000fe2000c101132 */
[----:B------:R-:W-:Y:S01]  /*17b00*/  @!P5 IADD3 R12, P3, R6, UR41, RZ ;  /* 0x00000029060cdc10 */ /* 0x000fe2000ff7e0ff */
[-C--:B-1----:R-:W-:Y:S02]  /*17b10*/  @!P6 IMAD R137, R146, R17.reuse, RZ ;  /* 0x000000119289e224 */ /* 0x082fe400078e02ff */
[----:B------:R-:W-:Y:S01]  /*17b20*/  @!P5 IMAD R147, R147, R17, RZ ;  /* 0x000000119393d224 */ /* 0x000fe200078e02ff */
[----:B------:R-:W-:Y:S02]  /*17b30*/  @!P5 IADD3.X R13, R7, UR40, RZ, P3, !PT ;  /* 0x00000028070ddc10 */ /* 0x000fe40009ffe4ff */
[----:B------:R1:W-:Y:S04]  /*17b40*/  @!P6 STG.E.U8 desc[UR50][R10.64+0x70], R137 ;  /* 0x000070890a00e986 */ /* 0x0003e8000c101132 */
[----:B------:R-:W-:Y:S01]  /*17b50*/  @!P5 STG.E.U8 desc[UR50][R12.64+0x71], R147 ;  /* 0x000071930c00d986 */ /* 0x000fe2000c101132 */
[----:B------:R-:W-:-:S13]  /*17b60*/  ISETP.LT.OR P5, PT, R0, 0x79, !P2 ;  /* 0x000000790000780c */ /* 0x000fda00057a1670 */
[----:B0-----:R-:W-:-:S05]  /*17b70*/  @!P5 IMAD R23, R148, R17, RZ ;  /* 0x000000119417d224 */ /* 0x001fca00078e02ff */
[----:B------:R0:W-:Y:S01]  /*17b80*/  @!P5 STG.E.U8 desc[UR50][R6.64+0x78], R23 ;  /* 0x000078170600d986 */ /* 0x0001e2000c101132 */
[C---:B------:R-:W-:Y:S02]  /*17b90*/  ISETP.LT.OR P5, PT, R0.reuse, 0x7a, !P2 ;  /* 0x0000007a0000780c */ /* 0x040fe400057a1670 */
[----:B------:R-:W-:-:S11]  /*17ba0*/  ISETP.LT.OR P3, PT, R0, 0x79, !P4 ;  /* 0x000000790000780c */ /* 0x000fd60006761670 */
[----:B------:R-:W-:-:S05]  /*17bb0*/  @!P5 IMAD R149, R149, R17, RZ ;  /* 0x000000119595d224 */ /* 0x000fca00078e02ff */
[----:B------:R-:W-:Y:S01]  /*17bc0*/  @!P5 STG.E.U8 desc[UR50][R6.64+0x79], R149 ;  /* 0x000079950600d986 */ /* 0x000fe2000c101132 */
[----:B------:R-:W-:Y:S02]  /*17bd0*/  ISETP.LT.OR P5, PT, R0, 0x7a, !P4 ;  /* 0x0000007a0000780c */ /* 0x000fe400067a1670 */
[----:B------:R-:W-:Y:S01]  /*17be0*/  @!P3 IADD3 R14, P1, R6, UR41, RZ ;  /* 0x00000029060ebc10 */ /* 0x000fe2000ff3e0ff */
[----:B-1----:R-:W-:-:S03]  /*17bf0*/  @!P3 IMAD R137, R150, R17, RZ ;  /* 0x000000119689b224 */ /* 0x002fc600078e02ff */
[----:B------:R-:W-:-:S07]  /*17c00*/  @!P3 IADD3.X R15, R7, UR40, RZ, P1, !PT ;  /* 0x00000028070fbc10 */ /* 0x000fce0008ffe4ff */
[----:B------:R-:W-:Y:S01]  /*17c10*/  @!P5 IADD3 R20, P6, R6, UR41, RZ ;  /* 0x000000290614dc10 */ /* 0x000fe2000ffde0ff */
[----:B------:R-:W-:-:S03]  /*17c20*/  @!P5 IMAD R151, R151, R17, RZ ;  /* 0x000000119797d224 */ /* 0x000fc600078e02ff */
[----:B------:R-:W-:Y:S01]  /*17c30*/  @!P5 IADD3.X R21, R7, UR40, RZ, P6, !PT ;  /* 0x000000280715dc10 */ /* 0x000fe2000b7fe4ff */
[----:B------:R1:W-:Y:S04]  /*17c40*/  @!P3 STG.E.U8 desc[UR50][R14.64+0x78], R137 ;  /* 0x000078890e00b986 */ /* 0x0003e8000c101132 */
[----:B------:R-:W-:Y:S01]  /*17c50*/  @!P5 STG.E.U8 desc[UR50][R20.64+0x79], R151 ;  /* 0x000079971400d986 */ /* 0x000fe2000c101132 */
[----:B------:R-:W-:-:S04]  /*17c60*/  ISETP.GE.AND P5, PT, R22, 0x81, PT ;  /* 0x000000811600780c */ /* 0x000fc80003fa6270 */
[C---:B------:R-:W-:Y:S02]  /*17c70*/  ISETP.LT.OR P3, PT, R0.reuse, 0x61, !P5 ;  /* 0x000000610000780c */ /* 0x040fe40006f61670 */
[----:B------:R-:W-:-:S11]  /*17c80*/  ISETP.LT.OR P2, PT, R0, 0x81, !P4 ;  /* 0x000000810000780c */ /* 0x000fd60006741670 */
[----:B0-----:R-:W-:-:S05]  /*17c90*/  @!P3 IMAD R23, R120, R17, RZ ;  /* 0x000000117817b224 */ /* 0x001fca00078e02ff */
        /* <DEDUP_REMOVED lines=11> */
[----:B-1----:R-:W-:-:S12]  /*17d50*/  @!P3 IMAD R137, R122, R17, RZ ;  /* 0x000000117a89b224 */ /* 0x002fd800078e02ff */
[----:B------:R-:W-:Y:S01]  /*17d60*/  @!P5 IADD3 R14, P6, R4, UR41, RZ ;  /* 0x00000029040edc10 */ /* 0x000fe2000ffde0ff */
[----:B------:R-:W-:-:S03]  /*17d70*/  @!P5 IMAD R123, R123, R17, RZ ;  /* 0x000000117b7bd224 */ /* 0x000fc600078e02ff */
[----:B------:R-:W-:Y:S01]  /*17d80*/  @!P5 IADD3.X R15, R5, UR40, RZ, P6, !PT ;  /* 0x00000028050fdc10 */ /* 0x000fe2000b7fe4ff */
[----:B------:R1:W-:Y:S04]  /*17d90*/  @!P3 STG.E.U8 desc[UR50][R12.64+0x60], R137 ;  /* 0x000060890c00b986 */ /* 0x0003e8000c101132 */
[----:B------:R-:W-:Y:S01]  /*17da0*/  @!P5 STG.E.U8 desc[UR50][R14.64+0x61], R123 ;  /* 0x0000617b0e00d986 */ /* 0x000fe2000c101132 */
[----:B------:R-:W-:-:S04]  /*17db0*/  ISETP.GE.AND P5, PT, R22, 0x81, PT ;  /* 0x000000811600780c */ /* 0x000fc80003fa6270 */
[----:B------:R-:W-:-:S13]  /*17dc0*/  ISETP.LT.OR P3, PT, R0, 0x69, !P5 ;  /* 0x000000690000780c */ /* 0x000fda0006f61670 */
[----:B0-----:R-:W-:-:S05]  /*17dd0*/  @!P3 IMAD R23, R124, R17, RZ ;  /* 0x000000117c17b224 */ /* 0x001fca00078e02ff */
        /* <DEDUP_REMOVED lines=10> */
[----:B-1----:R-:W-:Y:S01]  /*17e80*/  @!P5 IADD3 R12, P6, R4, UR41, RZ ;  /* 0x00000029040cdc10 */ /* 0x002fe2000ffde0ff */
[----:B------:R-:W-:-:S03]  /*17e90*/  @!P5 IMAD R127, R127, R17, RZ ;  /* 0x000000117f7fd224 */ /* 0x000fc600078e02ff */
[----:B------:R-:W-:Y:S01]  /*17ea0*/  @!P5 IADD3.X R13, R5, UR40, RZ, P6, !PT ;  /* 0x00000028050ddc10 */ /* 0x000fe2000b7fe4ff */
[----:B------:R1:W-:Y:S04]  /*17eb0*/  @!P3 STG.E.U8 desc[UR50][R20.64+0x68], R121 ;  /* 0x000068791400b986 */ /* 0x0003e8000c101132 */
[----:B------:R2:W-:Y:S01]  /*17ec0*/  @!P5 STG.E.U8 desc[UR50][R12.64+0x69], R127 ;  /* 0x0000697f0c00d986 */ /* 0x0005e2000c101132 */
        /* <DEDUP_REMOVED lines=12> */
[----:B-1----:R-:W-:-:S12]  /*17f90*/  @!P3 IMAD R121, R130, R17, RZ ;  /* 0x000000118279b224 */ /* 0x002fd800078e02ff */
[----:B--2---:R-:W-:Y:S01]  /*17fa0*/  @!P5 IADD3 R12, P6, R4, UR41, RZ ;  /* 0x00000029040cdc10 */ /* 0x004fe2000ffde0ff */
        /* <DEDUP_REMOVED lines=17> */
[----:B------:R-:W-:-:S04]  /*180c0*/  @!P5 IADD3 R14, P6, R4, UR41, RZ ;  /* 0x00000029040edc10 */ /* 0x000fc8000ffde0ff */
[----:B------:R-:W-:Y:S02]  /*180d0*/  @!P5 IADD3.X R15, R5, UR40, RZ, P6, !PT ;  /* 0x00000028050fdc10 */ /* 0x000fe4000b7fe4ff */
[----:B------:R-:W-:Y:S01]  /*180e0*/  ISETP.GE.AND P6, PT, R22, 0x101, PT ;  /* 0x000001011600780c */ /* 0x000fe20003fc6270 */
[----:B------:R1:W-:Y:S03]  /*180f0*/  @!P3 STG.E.U8 desc[UR50][R20.64+0x78], R121 ;  /* 0x000078791400b986 */ /* 0x0003e6000c101132 */
[----:B------:R-:W-:Y:S01]  /*18100*/  ISETP.LT.OR P3, PT, R0, 0x61, !P6 ;  /* 0x000000610000780c */ /* 0x000fe20007761670 */
[----:B------:R-:W-:-:S05]  /*18110*/  @!P5 IMAD R135, R135, R17, RZ ;  /* 0x000000118787d224 */ /* 0x000fca00078e02ff */
[----:B------:R2:W-:Y:S07]  /*18120*/  @!P5 STG.E.U8 desc[UR50][R14.64+0x79], R135 ;  /* 0x000079870e00d986 */ /* 0x0005ee000c101132 */
[----:B0-----:R-:W-:-:S05]  /*18130*/  @!P3 IMAD R23, R104, R17, RZ ;  /* 0x000000116817b224 */ /* 0x001fca00078e02ff */
[----:B------:R0:W-:Y:S01]  /*18140*/  @!P3 STG.E.U8 desc[UR50][R2.64+0x60], R23 ;  /* 0x000060170200b986 */ /* 0x0001e2000c101132 */
[----:B------:R-:W-:Y:S02]  /*18150*/  ISETP.LT.OR P3, PT, R0, 0x62, !P6 ;  /* 0x000000620000780c */ /* 0x000fe40007761670 */
[----:B------:R-:W-:-:S11]  /*18160*/  ISETP.NE.AND P2, PT, R168, RZ, PT ;  /* 0x000000ffa800720c */ /* 0x000fd60003f45270 */
[----:B------:R-:W-:-:S05]  /*18170*/  @!P3 IMAD R105, R105, R17, RZ ;  /* 0x000000116969b224 */ /* 0x000fca00078e02ff */
[----:B------:R3:W-:Y:S01]  /*18180*/  @!P3 STG.E.U8 desc[UR50][R2.64+0x61], R105 ;  /* 0x000061690200b986 */ /* 0x0007e2000c101132 */
[----:B------:R-:W-:-:S13]  /*18190*/  ISETP.LT.OR P3, PT, R0, 0x61, !P2 ;  /* 0x000000610000780c */ /* 0x000fda0005761670 */
[----:B------:R-:W-:-:S04]  /*181a0*/  @!P3 IADD3 R12, P5, R2, UR41, RZ ;  /* 0x00000029020cbc10 */ /* 0x000fc8000ffbe0ff */
[----:B------:R-:W-:Y:S02]  /*181b0*/  @!P3 IADD3.X R13, R3, UR40, RZ, P5, !PT ;  /* 0x00000028030dbc10 */ /* 0x000fe4000affe4ff */
[----:B------:R-:W-:Y:S01]  /*181c0*/  ISETP.LT.OR P5, PT, R0, 0x62, !P2 ;  /* 0x000000620000780c */ /* 0x000fe200057a1670 */
[----:B-1----:R-:W-:-:S12]  /*181d0*/  @!P3 IMAD R121, R106, R17, RZ ;  /* 0x000000116a79b224 */ /* 0x002fd800078e02ff */
[----:B--2---:R-:W-:-:S04]  /*181e0*/  @!P5 IADD3 R14, P6, R2, UR41, RZ ;  /* 0x00000029020edc10 */ /* 0x004fc8000ffde0ff */
[----:B------:R-:W-:Y:S02]  /*181f0*/  @!P5 IADD3.X R15, R3, UR40, RZ, P6, !PT ;  /* 0x00000028030fdc10 */ /* 0x000fe4000b7fe4ff */
[----:B------:R-:W-:Y:S01]  /*18200*/  ISETP.GE.AND P6, PT, R22, 0x101, PT ;  /* 0x000001011600780c */ /* 0x000fe20003fc6270 */
[----:B------:R1:W-:Y:S03]  /*18210*/  @!P3 STG.E.U8 desc[UR50][R12.64+0x60], R121 ;  /* 0x000060790c00b986 */ /* 0x0003e6000c101132 */
[----:B------:R-:W-:Y:S01]  /*18220*/  ISETP.LT.OR P3, PT, R0, 0x69, !P6 ;  /* 0x000000690000780c */ /* 0x000fe20007761670 */
[----:B------:R-:W-:-:S05]  /*18230*/  @!P5 IMAD R107, R107, R17, RZ ;  /* 0x000000116b6bd224 */ /* 0x000fca00078e02ff */
[----:B------:R-:W-:Y:S07]  /*18240*/  @!P5 STG.E.U8 desc[UR50][R14.64+0x61], R107 ;  /* 0x0000616b0e00d986 */ /* 0x000fee000c101132 */
[----:B0-----:R-:W-:-:S05]  /*18250*/  @!P3 IMAD R23, R108, R17, RZ ;  /* 0x000000116c17b224 */ /* 0x001fca00078e02ff */
        /* <DEDUP_REMOVED lines=9> */
[----:B-1----:R-:W-:-:S04]  /*182f0*/  @!P5 IADD3 R12, P6, R2, UR41, RZ ;  /* 0x00000029020cdc10 */ /* 0x002fc8000ffde0ff */
        /* <DEDUP_REMOVED lines=32> */
[----:B-1----:R-:W-:Y:S01]  /*18500*/  @!P5 IMAD R105, R118, R17, RZ ;  /* 0x000000117669d224 */ /* 0x002fe200078e02ff */
[----:B------:R-:W-:-:S11]  /*18510*/  ISETP.NE.AND P1, PT, R152, RZ, PT ;  /* 0x000000ff9800720c */ /* 0x000fd60003f25270 */
[----:B--2---:R-:W-:Y:S01]  /*18520*/  @!P3 IADD3 R12, P6, R2, UR41, RZ ;  /* 0x00000029020cbc10 */ /* 0x004fe2000ffde0ff */
[----:B------:R-:W-:-:S03]  /*18530*/  @!P3 IMAD R119, R119, R17, RZ ;  /* 0x000000117777b224 */ /* 0x000fc600078e02ff */
[----:B------:R-:W-:Y:S01]  /*18540*/  @!P3 IADD3.X R13, R3, UR40, RZ, P6, !PT ;  /* 0x00000028030dbc10 */ /* 0x000fe2000b7fe4ff */
        /* <DEDUP_REMOVED lines=12> */
[----:B-1----:R-:W-:-:S06]  /*18610*/  @!P5 IMAD R105, R90, R17, RZ ;  /* 0x000000115a69d224 */ /* 0x002fcc00078e02ff */
[----:B------:R-:W-:Y:S01]  /*18620*/  @!P3 IADD3 R20, P6, R8, UR41, RZ ;  /* 0x000000290814bc10 */ /* 0x000fe2000ffde0ff */
        /* <DEDUP_REMOVED lines=15> */
[----:B-1----:R-:W-:Y:S01]  /*18720*/  @!P3 IADD3 R14, P6, R8, UR41, RZ ;  /* 0x00000029080ebc10 */ /* 0x002fe2000ffde0ff */
        /* <DEDUP_REMOVED lines=30> */
[----:B-1----:R-:W-:Y:S01]  /*18910*/  @!P5 IMAD R89, R102, R17, RZ ;  /* 0x000000116659d224 */ /* 0x002fe200078e02ff */
        /* <DEDUP_REMOVED lines=8> */
[----:B0-----:R-:W-:-:S05]  /*189a0*/  @!P3 IMAD R23, R72, R17, RZ ;  /* 0x000000114817b224 */ /* 0x001fca00078e02ff */
[----:B------:R0:W-:Y:S01]  /*189b0*/  @!P3 STG.E.U8 desc[UR50][R6.64+0x80], R23 ;  /* 0x000080170600b986 */ /* 0x0001e2000c101132 */
[C---:B------:R-:W-:Y:S02]  /*189c0*/  ISETP.LT.OR P3, PT, R0.reuse, 0x82, !P2 ;  /* 0x000000820000780c */ /* 0x040fe40005761670 */
[----:B------:R-:W-:Y:S02]  /*189d0*/  P2R R88, PR, RZ, 0x2 ;  /* 0x00000002ff587803 */ /* 0x000fe40000000000 */
[----:B------:R-:W-:-:S09]  /*189e0*/  ISETP.LT.OR P1, PT, R0, 0x81, !P4 ;  /* 0x000000810000780c */ /* 0x000fd20006721670 */
[----:B------:R-:W-:-:S05]  /*189f0*/  @!P3 IMAD R73, R73, R17, RZ ;  /* 0x000000114949b224 */ /* 0x000fca00078e02ff */
[----:B------:R2:W-:Y:S01]  /*18a00*/  @!P3 STG.E.U8 desc[UR50][R6.64+0x81], R73 ;  /* 0x000081490600b986 */ /* 0x0005e2000c101132 */
[----:B------:R-:W-:Y:S01]  /*18a10*/  ISETP.LT.OR P3, PT, R0, 0x82, !P4 ;  /* 0x000000820000780c */ /* 0x000fe20006761670 */
[----:B-1----:R-:W-:-:S12]  /*18a20*/  @!P1 IMAD R89, R74, R17, RZ ;  /* 0x000000114a599224 */ /* 0x002fd800078e02ff */
[----:B------:R-:W-:Y:S01]  /*18a30*/  @!P3 IADD3 R12, P5, R6, UR41, RZ ;  /* 0x00000029060cbc10 */ /* 0x000fe2000ffbe0ff */
[----:B------:R-:W-:-:S03]  /*18a40*/  @!P3 IMAD R75, R75, R17, RZ ;  /* 0x000000114b4bb224 */ /* 0x000fc600078e02ff */
[----:B------:R-:W-:Y:S01]  /*18a50*/  @!P3 IADD3.X R13, R7, UR40, RZ, P5, !PT ;  /* 0x00000028070dbc10 */ /* 0x000fe2000affe4ff */
[----:B------:R-:W-:Y:S04]  /*18a60*/  @!P1 STG.E.U8 desc[UR50][R10.64+0x80], R89 ;  /* 0x000080590a009986 */ /* 0x000fe8000c101132 */
        /* <DEDUP_REMOVED lines=23> */
[----:B------:R-:W-:Y:S01]  /*18be0*/  @!P6 IADD3 R10, P1, R6, UR41, RZ ;  /* 0x00000029060aec10 */ /* 0x000fe2000ff3e0ff */
[----:B-1----:R-:W-:-:S08]  /*18bf0*/  @!P6 IMAD R73, R82, R17, RZ ;  /* 0x000000115249e224 */ /* 0x002fd000078e02ff */
[----:B------:R-:W-:Y:S01]  /*18c00*/  @!P3 IMAD R81, R81, R17, RZ ;  /* 0x000000115151b224 */ /* 0x000fe200078e02ff */
[----:B------:R-:W-:-:S04]  /*18c10*/  @!P6 IADD3.X R11, R7, UR40, RZ, P1, !PT ;  /* 0x00000028070bec10 */ /* 0x000fc80008ffe4ff */
[----:B------:R-:W-:Y:S01]  /*18c20*/  @!P3 STG.E.U8 desc[UR50][R6.64+0x91], R81 ;  /* 0x000091510600b986 */ /* 0x000fe2000c101132 */
[----:B------:R-:W-:Y:S01]  /*18c30*/  @!P5 IADD3 R12, P3, R6, UR41, RZ ;  /* 0x00000029060cdc10 */ /* 0x000fe2000ff7e0ff */
[----:B------:R-:W-:Y:S02]  /*18c40*/  @!P5 IMAD R83, R83, R17, RZ ;  /* 0x000000115353d224 */ /* 0x000fe400078e02ff */
[----:B------:R-:W-:Y:S01]  /*18c50*/  @!P6 STG.E.U8 desc[UR50][R10.64+0x90], R73 ;  /* 0x000090490a00e986 */ /* 0x000fe2000c101132 */
[----:B------:R-:W-:Y:S02]  /*18c60*/  @!P5 IADD3.X R13, R7, UR40, RZ, P3, !PT ;  /* 0x00000028070ddc10 */ /* 0x000fe40009ffe4ff */
[----:B------:R-:W-:-:S03]  /*18c70*/  ISETP.GE.AND P6, PT, R22, 0x1, PT ;  /* 0x000000011600780c */ /* 0x000fc60003fc6270 */
[----:B------:R1:W-:Y:S01]  /*18c80*/  @!P5 STG.E.U8 desc[UR50][R12.64+0x91], R83 ;  /* 0x000091530c00d986 */ /* 0x0003e2000c101132 */
        /* <DEDUP_REMOVED lines=8> */
[----:B------:R-:W-:Y:S01]  /*18d10*/  @!P3 IADD3 R14, P2, R6, UR41, RZ ;  /* 0x00000029060ebc10 */ /* 0x000fe2000ff5e0ff */
[----:B-1----:R-:W-:-:S03]  /*18d20*/  @!P3 IMAD R13, R86, R17, RZ ;  /* 0x00000011560db224 */ /* 0x002fc600078e02ff */
[----:B------:R-:W-:-:S07]  /*18d30*/  @!P3 IADD3.X R15, R7, UR40, RZ, P2, !PT ;  /* 0x00000028070fbc10 */ /* 0x000fce00097fe4ff */
[----:B------:R-:W-:Y:S01]  /*18d40*/  @!P5 IADD3 R20, P4, R6, UR41, RZ ;  /* 0x000000290614dc10 */ /* 0x000fe2000ff9e0ff */
[----:B------:R-:W-:-:S03]  /*18d50*/  @!P5 IMAD R87, R87, R17, RZ ;  /* 0x000000115757d224 */ /* 0x000fc600078e02ff */
[----:B------:R-:W-:Y:S01]  /*18d60*/  @!P5 IADD3.X R21, R7, UR40, RZ, P4, !PT ;  /* 0x000000280715dc10 */ /* 0x000fe2000a7fe4ff */
[----:B------:R-:W-:Y:S04]  /*18d70*/  @!P3 STG.E.U8 desc[UR50][R14.64+0x98], R13 ;  /* 0x0000980d0e00b986 */ /* 0x000fe8000c101132 */
[----:B------:R1:W-:Y:S01]  /*18d80*/  @!P5 STG.E.U8 desc[UR50][R20.64+0x99], R87 ;  /* 0x000099571400d986 */ /* 0x0003e2000c101132 */
[C---:B------:R-:W-:Y:S02]  /*18d90*/  ISETP.GE.AND P5, PT, R22.reuse, 0x81, PT ;  /* 0x000000811600780c */ /* 0x040fe40003fa6270 */
[----:B------:R-:W-:Y:S02]  /*18da0*/  ISETP.GE.AND P6, PT, R22, 0x89, PT ;  /* 0x000000891600780c */ /* 0x000fe40003fc6270 */
[----:B------:R-:W-:-:S02]  /*18db0*/  ISETP.LT.OR P3, PT, R0, 0x81, !P5 ;  /* 0x000000810000780c */ /* 0x000fc40006f61670 */
[----:B------:R-:W-:-:S11]  /*18dc0*/  ISETP.LT.OR P4, PT, R0, 0x81, !P6 ;  /* 0x000000810000780c */ /* 0x000fd60007781670 */
[----:B0-----:R-:W-:Y:S02]  /*18dd0*/  @!P3 IMAD R23, R56, R17, RZ ;  /* 0x000000113817b224 */ /* 0x001fe400078e02ff */
[----:B------:R-:W-:-:S03]  /*18de0*/  @!P4 IADD3 R10, P6, R4, UR41, RZ ;  /* 0x00000029040acc10 */ /* 0x000fc6000ffde0ff */
[----:B------:R0:W-:Y:S01]  /*18df0*/  @!P3 STG.E.U8 desc[UR50][R4.64+0x80], R23 ;  /* 0x000080170400b986 */ /* 0x0001e2000c101132 */
[----:B------:R-:W-:Y:S02]  /*18e00*/  ISETP.LT.OR P3, PT, R0, 0x82, !P5 ;  /* 0x000000820000780c */ /* 0x000fe40006f61670 */
[----:B------:R-:W-:Y:S02]  /*18e10*/  @!P4 IADD3.X R11, R5, UR40, RZ, P6, !PT ;  /* 0x00000028050bcc10 */ /* 0x000fe4000b7fe4ff */
[----:B------:R-:W-:-:S04]  /*18e20*/  ISETP.GE.AND P6, PT, R22, 0x89, PT ;  /* 0x000000891600780c */ /* 0x000fc80003fc6270 */
[----:B------:R-:W-:-:S05]  /*18e30*/  ISETP.LT.OR P5, PT, R0, 0x82, !P6 ;  /* 0x000000820000780c */ /* 0x000fca00077a1670 */
[----:B------:R-:W-:-:S05]  /*18e40*/  @!P3 IMAD R57, R57, R17, RZ ;  /* 0x000000113939b224 */ /* 0x000fca00078e02ff */
[----:B------:R-:W-:Y:S03]  /*18e50*/  @!P3 STG.E.U8 desc[UR50][R4.64+0x81], R57 ;  /* 0x000081390400b986 */ /* 0x000fe6000c101132 */
[----:B--2---:R-:W-:Y:S01]  /*18e60*/  @!P5 IADD3 R6, P3, R4, UR41, RZ ;  /* 0x000000290406dc10 */ /* 0x004fe2000ff7e0ff */
[-C--:B-1----:R-:W-:Y:S02]  /*18e70*/  @!P4 IMAD R21, R58, R17.reuse, RZ ;  /* 0x000000113a15c224 */ /* 0x082fe400078e02ff */
[----:B------:R-:W-:Y:S01]  /*18e80*/  @!P5 IMAD R59, R59, R17, RZ ;  /* 0x000000113b3bd224 */ /* 0x000fe200078e02ff */
[----:B------:R-:W-:Y:S02]  /*18e90*/  @!P5 IADD3.X R7, R5, UR40, RZ, P3, !PT ;  /* 0x000000280507dc10 */ /* 0x000fe40009ffe4ff */
        /* <DEDUP_REMOVED lines=12> */
[----:B------:R-:W-:Y:S01]  /*18f60*/  @!P4 STG.E.U8 desc[UR50][R4.64+0x89], R61 ;  /* 0x0000893d0400c986 */ /* 0x000fe2000c101132 */
[----:B------:R-:W-:Y:S01]  /*18f70*/  ISETP.LT.OR P4, PT, R0, 0x8a, !P6 ;  /* 0x0000008a0000780c */ /* 0x000fe20007781670 */
[----:B-1----:R-:W-:-:S12]  /*18f80*/  @!P3 IMAD R21, R62, R17, RZ ;  /* 0x000000113e15b224 */ /* 0x002fd800078e02ff */
[----:B------:R-:W-:Y:S01]  /*18f90*/  @!P4 IADD3 R14, P5, R4, UR41, RZ ;  /* 0x00000029040ecc10 */ /* 0x000fe2000ffbe0ff */
[----:B------:R-:W-:-:S03]  /*18fa0*/  @!P4 IMAD R63, R63, R17, RZ ;  /* 0x000000113f3fc224 */ /* 0x000fc600078e02ff */
[----:B------:R-:W-:Y:S01]  /*18fb0*/  @!P4 IADD3.X R15, R5, UR40, RZ, P5, !PT ;  /* 0x00000028050fcc10 */ /* 0x000fe2000affe4ff */
[----:B------:R1:W-:Y:S04]  /*18fc0*/  @!P3 STG.E.U8 desc[UR50][R12.64+0x88], R21 ;  /* 0x000088150c00b986 */ /* 0x0003e8000c101132 */
[----:B------:R2:W-:Y:S01]  /*18fd0*/  @!P4 STG.E.U8 desc[UR50][R14.64+0x89], R63 ;  /* 0x0000893f0e00c986 */ /* 0x0005e2000c101132 */
[----:B------:R-:W-:-:S04]  /*18fe0*/  ISETP.GE.AND P4, PT, R22, 0x81, PT ;  /* 0x000000811600780c */ /* 0x000fc80003f86270 */
[C---:B------:R-:W-:Y:S02]  /*18ff0*/  ISETP.LT.OR P3, PT, R0.reuse, 0x91, !P4 ;  /* 0x000000910000780c */ /* 0x040fe40006761670 */
[----:B------:R-:W-:-:S11]  /*19000*/  ISETP.LT.OR P5, PT, R0, 0x91, !P6 ;  /* 0x000000910000780c */ /* 0x000fd600077a1670 */
[----:B0-----:R-:W-:-:S05]  /*19010*/  @!P3 IMAD R23, R64, R17, RZ ;  /* 0x000000114017b224 */ /* 0x001fca00078e02ff */
[----:B------:R-:W-:Y:S01]  /*19020*/  @!P3 STG.E.U8 desc[UR50][R4.64+0x90], R23 ;  /* 0x000090170400b986 */ /* 0x000fe2000c101132 */
        /* <DEDUP_REMOVED lines=10> */
[----:B------:R-:W-:Y:S02]  /*190d0*/  @!P3 IADD3.X R11, R5, UR40, RZ, P4, !PT ;  /* 0x00000028050bbc10 */ /* 0x000fe4000a7fe4ff */
[----:B------:R-:W-:Y:S01]  /*190e0*/  ISETP.GE.AND P4, PT, R22, 0x81, PT ;  /* 0x000000811600780c */ /* 0x000fe20003f86270 */
[----:B------:R0:W-:Y:S04]  /*190f0*/  @!P5 STG.E.U8 desc[UR50][R6.64+0x90], R13 ;  /* 0x0000900d0600d986 */ /* 0x0001e8000c101132 */
[----:B------:R1:W-:Y:S01]  /*19100*/  @!P3 STG.E.U8 desc[UR50][R10.64+0x91], R67 ;  /* 0x000091430a00b986 */ /* 0x0003e2000c101132 */
[C---:B------:R-:W-:Y:S02]  /*19110*/  ISETP.LT.OR P3, PT, R0.reuse, 0x99, !P4 ;  /* 0x000000990000780c */ /* 0x040fe40006761670 */
[----:B------:R-:W-:-:S11]  /*19120*/  ISETP.LT.OR P4, PT, R0, 0x9a, !P4 ;  /* 0x0000009a0000780c */ /* 0x000fd60006781670 */
[----:B--2---:R-:W-:-:S05]  /*19130*/  @!P3 IMAD R15, R68, R17, RZ ;  /* 0x00000011440fb224 */ /* 0x004fca00078e02ff */
[----:B------:R2:W-:Y:S01]  /*19140*/  @!P3 STG.E.U8 desc[UR50][R4.64+0x98], R15 ;  /* 0x0000980f0400b986 */ /* 0x0005e2000c101132 */
[C---:B------:R-:W-:Y:S01]  /*19150*/  ISETP.LT.OR P3, PT, R0.reuse, 0x99, !P6 ;  /* 0x000000990000780c */ /* 0x040fe20007761670 */
[----:B------:R-:W-:Y:S01]  /*19160*/  @!P4 IMAD R69, R69, R17, RZ ;  /* 0x000000114545c224 */ /* 0x000fe200078e02ff */
[----:B------:R-:W-:-:S04]  /*19170*/  ISETP.LT.OR P5, PT, R0, 0x9a, !P6 ;  /* 0x0000009a0000780c */ /* 0x000fc800077a1670 */
[----:B------:R3:W-:Y:S01]  /*19180*/  @!P4 STG.E.U8 desc[UR50][R4.64+0x99], R69 ;  /* 0x000099450400c986 */ /* 0x0007e2000c101132 */
[----:B------:R-:W-:-:S06]  /*19190*/  ISETP.GE.AND P6, PT, R22, 0x101, PT ;  /* 0x000001011600780c */ /* 0x000fcc0003fc6270 */
[----:B0-----:R-:W-:Y:S01]  /*191a0*/  @!P3 IADD3 R6, P4, R4, UR41, RZ ;  /* 0x000000290406bc10 */ /* 0x001fe2000ff9e0ff */
[----:B------:R-:W-:-:S03]  /*191b0*/  @!P3 IMAD R13, R70, R17, RZ ;  /* 0x00000011460db224 */ /* 0x000fc600078e02ff */
[----:B------:R-:W-:-:S05]  /*191c0*/  @!P3 IADD3.X R7, R5, UR40, RZ, P4, !PT ;  /* 0x000000280507bc10 */ /* 0x000fca000a7fe4ff */
[----:B------:R0:W-:Y:S01]  /*191d0*/  @!P3 STG.E.U8 desc[UR50][R6.64+0x98], R13 ;  /* 0x0000980d0600b986 */ /* 0x0001e2000c101132 */
[----:B------:R-:W-:Y:S02]  /*191e0*/  ISETP.LT.OR P3, PT, R0, 0x81, !P6 ;  /* 0x000000810000780c */ /* 0x000fe40007761670 */
[----:B-1----:R-:W-:Y:S01]  /*191f0*/  @!P5 IADD3 R10, P4, R4, UR41, RZ ;  /* 0x00000029040adc10 */ /* 0x002fe2000ff9e0ff */
[----:B------:R-:W-:-:S03]  /*19200*/  @!P5 IMAD R71, R71, R17, RZ ;  /* 0x000000114747d224 */ /* 0x000fc600078e02ff */
[----:B------:R-:W-:Y:S02]  /*19210*/  @!P5 IADD3.X R11, R5, UR40, RZ, P4, !PT ;  /* 0x00000028050bdc10 */ /* 0x000fe4000a7fe4ff */
[----:B------:R-:W-:Y:S02]  /*19220*/  ISETP.LT.OR P4, PT, R0, 0x82, !P6 ;  /* 0x000000820000780c */ /* 0x000fe40007781670 */
[----:B------:R-:W-:Y:S01]  /*19230*/  ISETP.NE.AND P2, PT, R104, RZ, PT ;  /* 0x000000ff6800720c */ /* 0x000fe20003f45270 */
[----:B------:R-:W-:Y:S02]  /*19240*/  @!P5 STG.E.U8 desc[UR50][R10.64+0x99], R71 ;  /* 0x000099470a00d986 */ /* 0x000fe4000c101132 */
[----:B--2---:R-:W-:Y:S01]  /*19250*/  @!P3 IMAD R15, R40, R17, RZ ;  /* 0x00000011280fb224 */ /* 0x004fe200078e02ff */
[----:B------:R-:W-:-:S04]  /*19260*/  ISETP.LT.OR P5, PT, R0, 0x81, !P2 ;  /* 0x000000810000780c */ /* 0x000fc800057a1670 */
[----:B------:R1:W-:Y:S01]  /*19270*/  @!P3 STG.E.U8 desc[UR50][R2.64+0x80], R15 ;  /* 0x0000800f0200b986 */ /* 0x0003e2000c101132 */
[----:B------:R-:W-:Y:S02]  /*19280*/  ISETP.LT.OR P3, PT, R0, 0x82, !P2 ;  /* 0x000000820000780c */ /* 0x000fe40005761670 */
[----:B------:R-:W-:-:S05]  /*19290*/  @!P4 IMAD R41, R41, R17, RZ ;  /* 0x000000112929c224 */ /* 0x000fca00078e02ff */
[----:B------:R-:W-:Y:S01]  /*192a0*/  @!P4 STG.E.U8 desc[UR50][R2.64+0x81], R41 ;  /* 0x000081290200c986 */ /* 0x000fe2000c101132 */
[----:B---3--:R-:W-:Y:S01]  /*192b0*/  @!P5 IADD3 R4, P4, R2, UR41, RZ ;  /* 0x000000290204dc10 */ /* 0x008fe2000ff9e0ff */
[----:B0-----:R-:W-:-:S03]  /*192c0*/  @!P5 IMAD R13, R42, R17, RZ ;  /* 0x000000112a0dd224 */ /* 0x001fc600078e02ff */
[----:B------:R-:W-:Y:S02]  /*192d0*/  @!P5 IADD3.X R5, R3, UR40, RZ, P4, !PT ;  /* 0x000000280305dc10 */ /* 0x000fe4000a7fe4ff */
[----:B------:R-:W-:Y:S01]  /*192e0*/  @!P3 IADD3 R6, P4, R2, UR41, RZ ;  /* 0x000000290206bc10 */ /* 0x000fe2000ff9e0ff */
[----:B------:R-:W-:Y:S02]  /*192f0*/  @!P3 IMAD R43, R43, R17, RZ ;  /* 0x000000112b2bb224 */ /* 0x000fe400078e02ff */
[----:B------:R0:W-:Y:S01]  /*19300*/  @!P5 STG.E.U8 desc[UR50][R4.64+0x80], R13 ;  /* 0x0000800d0400d986 */ /* 0x0001e2000c101132 */
[----:B------:R-:W-:Y:S02]  /*19310*/  @!P3 IADD3.X R7, R3, UR40, RZ, P4, !PT ;  /* 0x000000280307bc10 */ /* 0x000fe4000a7fe4ff */
[C---:B------:R-:W-:Y:S02]  /*19320*/  ISETP.LT.OR P5, PT, R0.reuse, 0x89, !P6 ;  /* 0x000000890000780c */ /* 0x040fe400077a1670 */
[C---:B------:R-:W-:Y:S01]  /*19330*/  ISETP.LT.OR P4, PT, R0.reuse, 0x8a, !P6 ;  /* 0x0000008a0000780c */ /* 0x040fe20007781670 */
[----:B------:R-:W-:Y:S01]  /*19340*/  @!P3 STG.E.U8 desc[UR50][R6.64+0x81], R43 ;  /* 0x0000812b0600b986 */ /* 0x000fe2000c101132 */
[----:B------:R-:W-:-:S09]  /*19350*/  ISETP.LT.OR P3, PT, R0, 0x89, !P2 ;  /* 0x000000890000780c */ /* 0x000fd20005761670 */
[-C--:B-1----:R-:W-:Y:S02]  /*19360*/  @!P5 IMAD R15, R44, R17.reuse, RZ ;  /* 0x000000112c0fd224 */ /* 0x082fe400078e02ff */
[----:B------:R-:W-:-:S03]  /*19370*/  @!P4 IMAD R45, R45, R17, RZ ;  /* 0x000000112d2dc224 */ /* 0x000fc600078e02ff */
[----:B------:R1:W-:Y:S01]  /*19380*/  @!P5 STG.E.U8 desc[UR50][R2.64+0x88], R15 ;  /* 0x0000880f0200d986 */ /* 0x0003e2000c101132 */
[----:B------:R-:W-:-:S03]  /*19390*/  ISETP.LT.OR P5, PT, R0, 0x8a, !P2 ;  /* 0x0000008a0000780c */ /* 0x000fc600057a1670 */
[----:B------:R-:W-:Y:S01]  /*193a0*/  @!P4 STG.E.U8 desc[UR50][R2.64+0x89], R45 ;  /* 0x0000892d0200c986 */ /* 0x000fe2000c101132 */
[----:B0-----:R-:W-:Y:S01]  /*193b0*/  @!P3 IADD3 R4, P4, R2, UR41, RZ ;  /* 0x000000290204bc10 */ /* 0x001fe2000ff9e0ff */
[----:B------:R-:W-:-:S03]  /*193c0*/  @!P3 IMAD R13, R46, R17, RZ ;  /* 0x000000112e0db224 */ /* 0x000fc600078e02ff */
[----:B------:R-:W-:-:S05]  /*193d0*/  @!P3 IADD3.X R5, R3, UR40, RZ, P4, !PT ;  /* 0x000000280305bc10 */ /* 0x000fca000a7fe4ff */
[----:B------:R0:W-:Y:S01]  /*193e0*/  @!P3 STG.E.U8 desc[UR50][R4.64+0x88], R13 ;  /* 0x0000880d0400b986 */ /* 0x0001e2000c101132 */
[----:B------:R-:W-:Y:S02]  /*193f0*/  ISETP.LT.OR P3, PT, R0, 0x91, !P6 ;  /* 0x000000910000780c */ /* 0x000fe40007761670 */
[----:B------:R-:W-:Y:S01]  /*19400*/  @!P5 IADD3 R10, P4, R2, UR41, RZ ;  /* 0x00000029020adc10 */ /* 0x000fe2000ff9e0ff */
[----:B------:R-:W-:-:S03]  /*19410*/  @!P5 IMAD R47, R47, R17, RZ ;  /* 0x000000112f2fd224 */ /* 0x000fc600078e02ff */
[----:B------:R-:W-:Y:S02]  /*19420*/  @!P5 IADD3.X R11, R3, UR40, RZ, P4, !PT ;  /* 0x00000028030bdc10 */ /* 0x000fe4000a7fe4ff */
[----:B------:R-:W-:-:S03]  /*19430*/  ISETP.LT.OR P4, PT, R0, 0x92, !P6 ;  /* 0x000000920000780c */ /* 0x000fc60007781670 */
[----:B------:R2:W-:Y:S01]  /*19440*/  @!P5 STG.E.U8 desc[UR50][R10.64+0x89], R47 ;  /* 0x0000892f0a00d986 */ /* 0x0005e2000c101132 */
[----:B------:R-:W-:Y:S01]  /*19450*/  ISETP.LT.OR P5, PT, R0, 0x91, !P2 ;  /* 0x000000910000780c */ /* 0x000fe200057a1670 */
[----:B-1----:R-:W-:-:S05]  /*19460*/  @!P3 IMAD R15, R48, R17, RZ ;  /* 0x00000011300fb224 */ /* 0x002fca00078e02ff */
[----:B------:R-:W-:Y:S01]  /*19470*/  @!P3 STG.E.U8 desc[UR50][R2.64+0x90], R15 ;  /* 0x0000900f0200b986 */ /* 0x000fe2000c101132 */
[----:B------:R-:W-:Y:S02]  /*19480*/  ISETP.LT.OR P3, PT, R0, 0x92, !P2 ;  /* 0x000000920000780c */ /* 0x000fe40005761670 */
[----:B------:R-:W-:-:S05]  /*19490*/  @!P4 IMAD R49, R49, R17, RZ ;  /* 0x000000113131c224 */ /* 0x000fca00078e02ff */
[----:B------:R-:W-:Y:S01]  /*194a0*/  @!P4 STG.E.U8 desc[UR50][R2.64+0x91], R49 ;  /* 0x000091310200c986 */ /* 0x000fe2000c101132 */
[----:B0-----:R-:W-:Y:S01]  /*194b0*/  @!P5 IADD3 R4, P4, R2, UR41, RZ ;  /* 0x000000290204dc10 */ /* 0x001fe2000ff9e0ff */
[----:B------:R-:W-:-:S03]  /*194c0*/  @!P5 IMAD R13, R50, R17, RZ ;  /* 0x00000011320dd224 */ /* 0x000fc600078e02ff */
[----:B------:R-:W-:Y:S02]  /*194d0*/  @!P5 IADD3.X R5, R3, UR40, RZ, P4, !PT ;  /* 0x000000280305dc10 */ /* 0x000fe4000a7fe4ff */
[----:B------:R-:W-:-:S04]  /*194e0*/  @!P3 IADD3 R6, P4, R2, UR41, RZ ;  /* 0x000000290206bc10 */ /* 0x000fc8000ff9e0ff */
[----:B------:R-:W-:Y:S02]  /*194f0*/  @!P3 IADD3.X R7, R3, UR40, RZ, P4, !PT ;  /* 0x000000280307bc10 */ /* 0x000fe4000a7fe4ff */
[C---:B------:R-:W-:Y:S01]  /*19500*/  ISETP.LT.OR P4, PT, R0.reuse, 0x99, !P2 ;  /* 0x000000990000780c */ /* 0x040fe20005781670 */
[----:B------:R0:W-:Y:S01]  /*19510*/  @!P5 STG.E.U8 desc[UR50][R4.64+0x90], R13 ;  /* 0x0000900d0400d986 */ /* 0x0001e2000c101132 */
[C---:B------:R-:W-:Y:S02]  /*19520*/  ISETP.LT.OR P5, PT, R0.reuse, 0x99, !P6 ;  /* 0x000000990000780c */ /* 0x040fe400077a1670 */
[C---:B------:R-:W-:Y:S01]  /*19530*/  ISETP.LT.OR P6, PT, R0.reuse, 0x9a, !P6 ;  /* 0x0000009a0000780c */ /* 0x040fe200077c1670 */
[----:B------:R-:W-:Y:S01]  /*19540*/  @!P3 IMAD R51, R51, R17, RZ ;  /* 0x000000113333b224 */ /* 0x000fe200078e02ff */
[----:B------:R-:W-:Y:S02]  /*19550*/  ISETP.LT.OR P2, PT, R0, 0x9a, !P2 ;  /* 0x0000009a0000780c */ /* 0x000fe40005741670 */
[----:B------:R-:W-:-:S02]  /*19560*/  ISETP.NE.AND P1, PT, R88, RZ, PT ;  /* 0x000000ff5800720c */ /* 0x000fc40003f25270 */
[----:B------:R-:W-:Y:S03]  /*19570*/  @!P3 STG.E.U8 desc[UR50][R6.64+0x91], R51 ;  /* 0x000091330600b986 */ /* 0x000fe6000c101132 */
[----:B--2---:R-:W-:Y:S01]  /*19580*/  @!P4 IADD3 R10, P3, R2, UR41, RZ ;  /* 0x00000029020acc10 */ /* 0x004fe2000ff7e0ff */
[-C--:B0-----:R-:W-:Y:S02]  /*19590*/  @!P4 IMAD R13, R54, R17.reuse, RZ ;  /* 0x00000011360dc224 */ /* 0x081fe400078e02ff */
[-C--:B------:R-:W-:Y:S01]  /*195a0*/  @!P5 IMAD R15, R52, R17.reuse, RZ ;  /* 0x00000011340fd224 */ /* 0x080fe200078e02ff */
[----:B------:R-:W-:Y:S01]  /*195b0*/  @!P4 IADD3.X R11, R3, UR40, RZ, P3, !PT ;  /* 0x00000028030bcc10 */ /* 0x000fe20009ffe4ff */
[----:B------:R-:W-:Y:S01]  /*195c0*/  @!P6 IMAD R53, R53, R17, RZ ;  /* 0x000000113535e224 */ /* 0x000fe200078e02ff */
[----:B------:R-:W-:Y:S02]  /*195d0*/  ISETP.LT.OR P3, PT, R0, 0x81, !P1 ;  /* 0x000000810000780c */ /* 0x000fe40004f61670 */
[----:B------:R0:W-:Y:S04]  /*195e0*/  @!P5 STG.E.U8 desc[UR50][R2.64+0x98], R15 ;  /* 0x0000980f0200d986 */ /* 0x0001e8000c101132 */
[----:B------:R1:W-:Y:S01]  /*195f0*/  @!P6 STG.E.U8 desc[UR50][R2.64+0x99], R53 ;  /* 0x000099350200e986 */ /* 0x0003e2000c101132 */
[----:B------:R-:W-:-:S03]  /*19600*/  @!P2 IADD3 R4, P5, R2, UR41, RZ ;  /* 0x000000290204ac10 */ /* 0x000fc6000ffbe0ff */
[----:B------:R2:W-:Y:S01]  /*19610*/  @!P4 STG.E.U8 desc[UR50][R10.64+0x98], R13 ;  /* 0x0000980d0a00c986 */ /* 0x0005e2000c101132 */
[C---:B------:R-:W-:Y:S02]  /*19620*/  ISETP.LT.OR P4, PT, R0.reuse, 0x81, !P0 ;  /* 0x000000810000780c */ /* 0x040fe40004781670 */
[----:B------:R-:W-:Y:S01]  /*19630*/  ISETP.LT.OR P6, PT, R0, 0x82, !P1 ;  /* 0x000000820000780c */ /* 0x000fe20004fc1670 */
[-C--:B------:R-:W-:Y:S01]  /*19640*/  @!P2 IMAD R55, R55, R17.reuse, RZ ;  /* 0x000000113737a224 */ /* 0x080fe200078e02ff */
[----:B------:R-:W-:Y:S01]  /*19650*/  @!P2 IADD3.X R5, R3, UR40, RZ, P5, !PT ;  /* 0x000000280305ac10 */ /* 0x000fe2000affe4ff */
[-C--:B0-----:R-:W-:Y:S02]  /*19660*/  @!P3 IMAD R15, R24, R17.reuse, RZ ;  /* 0x00000011180fb224 */ /* 0x081fe400078e02ff */
[--C-:B-1----:R-:W-:Y:S02]  /*19670*/  @!P3 IMAD.MOV.U32 R2, RZ, RZ, R8.reuse ;  /* 0x000000ffff02b224 */ /* 0x102fe400078e0008 */
[----:B------:R-:W-:Y:S01]  /*19680*/  @!P3 IMAD.MOV.U32 R3, RZ, RZ, R9 ;  /* 0x000000ffff03b224 */ /* 0x000fe200078e0009 */
[----:B------:R-:W-:Y:S01]  /*19690*/  ISETP.LT.OR P5, PT, R0, 0x82, !P0 ;  /* 0x000000820000780c */ /* 0x000fe200047a1670 */
[----:B------:R-:W-:Y:S04]  /*196a0*/  @!P2 STG.E.U8 desc[UR50][R4.64+0x99], R55 ;  /* 0x000099370400a986 */ /* 0x000fe8000c101132 */
[----:B------:R0:W-:Y:S01]  /*196b0*/  @!P3 STG.E.U8 desc[UR50][R2.64+0x80], R15 ;  /* 0x0000800f0200b986 */ /* 0x0001e2000c101132 */
[----:B------:R-:W-:Y:S01]  /*196c0*/  @!P4 IADD3 R6, P3, R8, UR41, RZ ;  /* 0x000000290806cc10 */ /* 0x000fe2000ff7e0ff */
[-C--:B------:R-:W-:Y:S01]  /*196d0*/  @!P6 IMAD R25, R25, R17.reuse, RZ ;  /* 0x000000111919e224 */ /* 0x080fe200078e02ff */
[----:B------:R-:W-:Y:S01]  /*196e0*/  ISETP.LT.OR P2, PT, R0, 0x89, !P1 ;  /* 0x000000890000780c */ /* 0x000fe20004f41670 */
[----:B--2---:R-:W-:Y:S01]  /*196f0*/  @!P4 IMAD R11, R26, R17, RZ ;  /* 0x000000111a0bc224 */ /* 0x004fe200078e02ff */
[----:B------:R-:W-:Y:S01]  /*19700*/  @!P4 IADD3.X R7, R9, UR40, RZ, P3, !PT ;  /* 0x000000280907cc10 */ /* 0x000fe20009ffe4ff */
[----:B0-----:R-:W-:-:S02]  /*19710*/  @!P6 IMAD.MOV.U32 R2, RZ, RZ, R8 ;  /* 0x000000ffff02e224 */ /* 0x001fc400078e0008 */
[----:B------:R-:W-:Y:S01]  /*19720*/  @!P6 IMAD.MOV.U32 R3, RZ, RZ, R9 ;  /* 0x000000ffff03e224 */ /* 0x000fe200078e0009 */
[----:B------:R-:W-:-:S04]  /*19730*/  ISETP.LT.OR P3, PT, R0, 0x8a, !P1 ;  /* 0x0000008a0000780c */ /* 0x000fc80004f61670 */
[----:B------:R0:W-:Y:S01]  /*19740*/  @!P6 STG.E.U8 desc[UR50][R2.64+0x81], R25 ;  /* 0x000081190200e986 */ /* 0x0001e2000c101132 */
[----:B------:R-:W-:-:S03]  /*19750*/  @!P5 IADD3 R4, P6, R8, UR41, RZ ;  /* 0x000000290804dc10 */ /* 0x000fc6000ffde0ff */
[----:B------:R1:W-:Y:S01]  /*19760*/  @!P4 STG.E.U8 desc[UR50][R6.64+0x80], R11 ;  /* 0x0000800b0600c986 */ /* 0x0003e2000c101132 */
[----:B------:R-:W-:Y:S01]  /*19770*/  ISETP.LT.OR P4, PT, R0, 0x89, !P0 ;  /* 0x000000890000780c */ /* 0x000fe20004781670 */
[-C--:B------:R-:W-:Y:S01]  /*19780*/  @!P5 IMAD R27, R27, R17.reuse, RZ ;  /* 0x000000111b1bd224 */ /* 0x080fe200078e02ff */
[----:B------:R-:W-:Y:S01]  /*19790*/  @!P5 IADD3.X R5, R9, UR40, RZ, P6, !PT ;  /* 0x000000280905dc10 */ /* 0x000fe2000b7fe4ff */
[-C--:B------:R-:W-:Y:S01]  /*197a0*/  @!P2 IMAD R13, R28, R17.reuse, RZ ;  /* 0x000000111c0da224 */ /* 0x080fe200078e02ff */
[C---:B------:R-:W-:Y:S01]  /*197b0*/  ISETP.LT.OR P6, PT, R0.reuse, 0x8a, !P0 ;  /* 0x0000008a0000780c */ /* 0x040fe200047c1670 */
[----:B0-----:R-:W-:Y:S02]  /*197c0*/  @!P2 IMAD.MOV.U32 R2, RZ, RZ, R8 ;  /* 0x000000ffff02a224 */ /* 0x001fe400078e0008 */
[----:B------:R-:W-:Y:S01]  /*197d0*/  @!P2 IMAD.MOV.U32 R3, RZ, RZ, R9 ;  /* 0x000000ffff03a224 */ /* 0x000fe200078e0009 */
[----:B------:R-:W-:Y:S01]  /*197e0*/  @!P5 STG.E.U8 desc[UR50][R4.64+0x81], R27 ;  /* 0x0000811b0400d986 */ /* 0x000fe2000c101132 */
[----:B------:R-:W-:Y:S01]  /*197f0*/  ISETP.LT.OR P5, PT, R0, 0x91, !P1 ;  /* 0x000000910000780c */ /* 0x000fe20004fa1670 */
[----:B------:R-:W-:-:S02]  /*19800*/  @!P3 IMAD R29, R29, R17, RZ ;  /* 0x000000111d1db224 */ /* 0x000fc400078e02ff */
[----:B------:R0:W-:Y:S01]  /*19810*/  @!P2 STG.E.U8 desc[UR50][R2.64+0x88], R13 ;  /* 0x0000880d0200a986 */ /* 0x0001e2000c101132 */
[----:B-1----:R-:W-:-:S04]  /*19820*/  @!P4 IADD3 R6, P2, R8, UR41, RZ ;  /* 0x000000290806cc10 */ /* 0x002fc8000ff5e0ff */
[----:B------:R-:W-:Y:S02]  /*19830*/  @!P4 IADD3.X R7, R9, UR40, RZ, P2, !PT ;  /* 0x000000280907cc10 */ /* 0x000fe400097fe4ff */
[----:B------:R-:W-:Y:S01]  /*19840*/  ISETP.LT.OR P2, PT, R0, 0x92, !P1 ;  /* 0x000000920000780c */ /* 0x000fe20004f41670 */
[----:B0-----:R-:W-:Y:S02]  /*19850*/  @!P3 IMAD.MOV.U32 R2, RZ, RZ, R8 ;  /* 0x000000ffff02b224 */ /* 0x001fe400078e0008 */
[----:B------:R-:W-:-:S05]  /*19860*/  @!P3 IMAD.MOV.U32 R3, RZ, RZ, R9 ;  /* 0x000000ffff03b224 */ /* 0x000fca00078e0009 */
[----:B------:R0:W-:Y:S01]  /*19870*/  @!P3 STG.E.U8 desc[UR50][R2.64+0x89], R29 ;  /* 0x0000891d0200b986 */ /* 0x0001e2000c101132 */
[----:B------:R-:W-:Y:S01]  /*19880*/  @!P6 IADD3 R10, P3, R8, UR41, RZ ;  /* 0x00000029080aec10 */ /* 0x000fe2000ff7e0ff */
[-C--:B------:R-:W-:Y:S02]  /*19890*/  @!P4 IMAD R15, R30, R17.reuse, RZ ;  /* 0x000000111e0fc224 */ /* 0x080fe400078e02ff */
[-C--:B------:R-:W-:Y:S01]  /*198a0*/  @!P6 IMAD R31, R31, R17.reuse, RZ ;  /* 0x000000111f1fe224 */ /* 0x080fe200078e02ff */
[----:B------:R-:W-:Y:S01]  /*198b0*/  @!P6 IADD3.X R11, R9, UR40, RZ, P3, !PT ;  /* 0x00000028090bec10 */ /* 0x000fe20009ffe4ff */
[-C--:B------:R-:W-:Y:S01]  /*198c0*/  @!P5 IMAD R13, R32, R17.reuse, RZ ;  /* 0x00000011200dd224 */ /* 0x080fe200078e02ff */
[----:B------:R-:W-:Y:S01]  /*198d0*/  ISETP.LT.OR P3, PT, R0, 0x91, !P0 ;  /* 0x000000910000780c */ /* 0x000fe20004761670 */
[----:B------:R-:W-:Y:S01]  /*198e0*/  @!P4 STG.E.U8 desc[UR50][R6.64+0x88], R15 ;  /* 0x0000880f0600c986 */ /* 0x000fe2000c101132 */
[----:B0-----:R-:W-:Y:S02]  /*198f0*/  @!P5 IMAD.MOV.U32 R2, RZ, RZ, R8 ;  /* 0x000000ffff02d224 */ /* 0x001fe400078e0008 */
[----:B------:R-:W-:Y:S01]  /*19900*/  @!P5 IMAD.MOV.U32 R3, RZ, RZ, R9 ;  /* 0x000000ffff03d224 */ /* 0x000fe200078e0009 */
[----:B------:R-:W-:Y:S01]  /*19910*/  @!P6 STG.E.U8 desc[UR50][R10.64+0x89], R31 ;  /* 0x0000891f0a00e986 */ /* 0x000fe2000c101132 */
[----:B------:R-:W-:-:S03]  /*19920*/  @!P2 IMAD R33, R33, R17, RZ ;  /* 0x000000112121a224 */ /* 0x000fc600078e02ff */
[----:B------:R0:W-:Y:S01]  /*19930*/  @!P5 STG.E.U8 desc[UR50][R2.64+0x90], R13 ;  /* 0x0000900d0200d986 */ /* 0x0001e2000c101132 */
[C---:B------:R-:W-:Y:S02]  /*19940*/  ISETP.LT.OR P5, PT, R0.reuse, 0x92, !P0 ;  /* 0x000000920000780c */ /* 0x040fe400047a1670 */
[C---:B------:R-:W-:Y:S02]  /*19950*/  ISETP.LT.OR P6, PT, R0.reuse, 0x99, !P0 ;  /* 0x000000990000780c */ /* 0x040fe400047c1670 */
[C---:B------:R-:W-:Y:S02]  /*19960*/  ISETP.LT.OR P0, PT, R0.reuse, 0x9a, !P0 ;  /* 0x0000009a0000780c */ /* 0x040fe40004701670 */
[C---:B------:R-:W-:Y:S01]  /*19970*/  ISETP.LT.OR P4, PT, R0.reuse, 0x99, !P1 ;  /* 0x000000990000780c */ /* 0x040fe20004f81670 */
[----:B0-----:R-:W-:Y:S02]  /*19980*/  @!P2 IMAD.MOV.U32 R2, RZ, RZ, R8 ;  /* 0x000000ffff02a224 */ /* 0x001fe400078e0008 */
[----:B------:R-:W-:Y:S01]  /*19990*/  @!P2 IMAD.MOV.U32 R3, RZ, RZ, R9 ;  /* 0x000000ffff03a224 */ /* 0x000fe200078e0009 */
[----:B------:R-:W-:-:S04]  /*199a0*/  ISETP.LT.OR P1, PT, R0, 0x9a, !P1 ;  /* 0x0000009a0000780c */ /* 0x000fc80004f21670 */
[----:B------:R0:W-:Y:S01]  /*199b0*/  @!P2 STG.E.U8 desc[UR50][R2.64+0x91], R33 ;  /* 0x000091210200a986 */ /* 0x0001e2000c101132 */
[----:B------:R-:W-:Y:S01]  /*199c0*/  @!P3 IADD3 R4, P2, R8, UR41, RZ ;  /* 0x000000290804bc10 */ /* 0x000fe2000ff5e0ff */
[----:B------:R-:W-:-:S03]  /*199d0*/  @!P3 IMAD R15, R34, R17, RZ ;  /* 0x00000011220fb224 */ /* 0x000fc600078e02ff */
[----:B------:R-:W-:Y:S02]  /*199e0*/  @!P3 IADD3.X R5, R9, UR40, RZ, P2, !PT ;  /* 0x000000280905bc10 */ /* 0x000fe400097fe4ff */
[C---:B------:R-:W-:Y:S01]  /*199f0*/  @!P5 IADD3 R6, P2, R8.reuse, UR41, RZ ;  /* 0x000000290806dc10 */ /* 0x040fe2000ff5e0ff */
[-C--:B------:R-:W-:Y:S02]  /*19a00*/  @!P5 IMAD R35, R35, R17.reuse, RZ ;  /* 0x000000112323d224 */ /* 0x080fe400078e02ff */
[----:B------:R2:W-:Y:S01]  /*19a10*/  @!P3 STG.E.U8 desc[UR50][R4.64+0x90], R15 ;  /* 0x0000900f0400b986 */ /* 0x0005e2000c101132 */
[----:B------:R-:W-:Y:S02]  /*19a20*/  @!P6 IADD3 R10, P3, R8, UR41, RZ ;  /* 0x00000029080aec10 */ /* 0x000fe4000ff7e0ff */
[----:B------:R-:W-:Y:S01]  /*19a30*/  @!P5 IADD3.X R7, R9, UR40, RZ, P2, !PT ;  /* 0x000000280907dc10 */ /* 0x000fe200097fe4ff */
[----:B------:R-:W-:Y:S01]  /*19a40*/  @!P4 IMAD R21, R36, R17, RZ ;  /* 0x000000112415c224 */ /* 0x000fe200078e02ff */
[----:B------:R-:W-:Y:S01]  /*19a50*/  @!P0 IADD3 R12, P2, R8, UR41, RZ ;  /* 0x00000029080c8c10 */ /* 0x000fe2000ff5e0ff */
[----:B0-----:R-:W-:-:S02]  /*19a60*/  @!P4 IMAD.MOV.U32 R2, RZ, RZ, R8 ;  /* 0x000000ffff02c224 */ /* 0x001fc400078e0008 */
[----:B------:R-:W-:Y:S01]  /*19a70*/  @!P4 IMAD.MOV.U32 R3, RZ, RZ, R9 ;  /* 0x000000ffff03c224 */ /* 0x000fe200078e0009 */
[----:B------:R-:W-:Y:S01]  /*19a80*/  @!P6 IADD3.X R11, R9, UR40, RZ, P3, !PT ;  /* 0x00000028090bec10 */ /* 0x000fe20009ffe4ff */
[-C--:B------:R-:W-:Y:S01]  /*19a90*/  @!P1 IMAD R37, R37, R17.reuse, RZ ;  /* 0x0000001125259224 */ /* 0x080fe200078e02ff */
[----:B------:R-:W-:Y:S01]  /*19aa0*/  @!P0 IADD3.X R13, R9, UR40, RZ, P2, !PT ;  /* 0x00000028090d8c10 */ /* 0x000fe200097fe4ff */
[-C--:B------:R-:W-:Y:S01]  /*19ab0*/  @!P6 IMAD R23, R38, R17.reuse, RZ ;  /* 0x000000112617e224 */ /* 0x080fe200078e02ff */
[----:B------:R2:W-:Y:S01]  /*19ac0*/  @!P5 STG.E.U8 desc[UR50][R6.64+0x91], R35 ;  /* 0x000091230600d986 */ /* 0x0005e2000c101132 */
[----:B------:R-:W-:-:S03]  /*19ad0*/  @!P0 IMAD R39, R39, R17, RZ ;  /* 0x0000001127278224 */ /* 0x000fc600078e02ff */
[----:B------:R2:W-:Y:S04]  /*19ae0*/  @!P4 STG.E.U8 desc[UR50][R2.64+0x98], R21 ;  /* 0x000098150200c986 */ /* 0x0005e8000c101132 */
[----:B------:R2:W-:Y:S04]  /*19af0*/  @!P1 STG.E.U8 desc[UR50][R8.64+0x99], R37 ;  /* 0x0000992508009986 */ /* 0x0005e8000c101132 */
[----:B------:R2:W-:Y:S04]  /*19b00*/  @!P6 STG.E.U8 desc[UR50][R10.64+0x98], R23 ;  /* 0x000098170a00e986 */ /* 0x0005e8000c101132 */
[----:B------:R2:W-:Y:S02]  /*19b10*/  @!P0 STG.E.U8 desc[UR50][R12.64+0x99], R39 ;  /* 0x000099270c008986 */ /* 0x0005e4000c101132 */
.L_x_198:
[----:B------:R-:W-:Y:S05]  /*19b20*/  BSYNC B0 ;  /* 0x0000000000007941 */ /* 0x000fea0003800000 */
.L_x_34:
[----:B--2---:R-:W2:Y:S04]  /*19b30*/  LDL.LU R3, [R1+0x1d8] ;  /* 0x0001d80001037983 */ /* 0x004ea80000300800 */
[----:B------:R-:W2:Y:S01]  /*19b40*/  LDL.LU R2, [R1+0x1dc] ;  /* 0x0001dc0001027983 */ /* 0x000ea20000300800 */
[----:B------:R-:W-:Y:S01]  /*19b50*/  ULDC UR4, c[0x0][0xc] ;  /* 0x0000030000047ab9 */ /* 0x000fe20000000800 */
[----:B------:R-:W-:Y:S01]  /*19b60*/  ULDC UR5, c[0x0][0x10] ;  /* 0x0000040000057ab9 */ /* 0x000fe20000000800 */
[----:B------:R-:W2:Y:S01]  /*19b70*/  LDC R5, c[0x0][0x14] ;  /* 0x00000500ff057b82 */ /* 0x000ea20000000800 */
[----:B------:R-:W-:Y:S01]  /*19b80*/  UIMAD.WIDE.U32 UR4, UR4, UR5, URZ ;  /* 0x00000005040472a5 */ /* 0x000fe2000f8e003f */
[----:B------:R-:W-:Y:S01]  /*19b90*/  PRMT R0, RZ, 0x7610, R0 ;  /* 0x00007610ff007816 */ /* 0x000fe20000000000 */
[----:B------:R-:W-:Y:S01]  /*19ba0*/  UMOV UR48, 0xffffffff ;  /* 0xffffffff00307882 */ /* 0x000fe20000000000 */
[----:B------:R-:W-:-:S03]  /*19bb0*/  UMOV UR47, 0xffffffff ;  /* 0xffffffff002f7882 */ /* 0x000fc60000000000 */
[----:B--2---:R-:W-:-:S04]  /*19bc0*/  IMAD.WIDE.U32 R2, R5, UR4, R2 ;  /* 0x0000000405027c25 */ /* 0x004fc8000f8e0002 */
[----:B------:R-:W-:Y:S01]  /*19bd0*/  IMAD R5, R5, UR5, RZ ;  /* 0x0000000505057c24 */ /* 0x000fe2000f8e02ff */
[----:B------:R-:W-:Y:S01]  /*19be0*/  ULDC.64 UR4, c[0x0][0x650] ;  /* 0x0001940000047ab9 */ /* 0x000fe20000000a00 */
[----:B0-----:R-:W-:Y:S01]  /*19bf0*/  IMAD.MOV.U32 R6, RZ, RZ, R2 ;  /* 0x000000ffff067224 */ /* 0x001fe200078e0002 */
[----:B------:R-:W-:Y:S01]  /*19c00*/  ISETP.GE.U32.AND P0, PT, R2, UR4, PT ;  /* 0x0000000402007c0c */ /* 0x000fe2000bf06070 */
[----:B------:R-:W-:-:S05]  /*19c10*/  IMAD.IADD R4, R3, 0x1, R5 ;  /* 0x0000000103047824 */ /* 0x000fca00078e0205 */
[----:B------:R0:W-:Y:S01]  /*19c20*/  STL [R1+0x1d8], R4 ;  /* 0x0001d80401007387 */ /* 0x0001e20000100800 */
[----:B------:R-:W-:-:S03]  /*19c30*/  ISETP.GE.U32.AND.EX P0, PT, R4, UR5, PT, P0 ;  /* 0x0000000504007c0c */ /* 0x000fc6000bf06100 */
[----:B------:R0:W-:Y:S10]  /*19c40*/  STL [R1+0x1dc], R6 ;  /* 0x0001dc0601007387 */ /* 0x0001f40000100800 */
[----:B0-----:R-:W-:Y:S05]  /*19c50*/  @P0 BRA `(.L_x_199) ;  /* 0x0000000400800947 */ /* 0x001fea0003800000 */
[----:B------:R-:W0:Y:S01]  /*19c60*/  S2UR UR6, SR_CTAID.X ;  /* 0x00000000000679c3 */ /* 0x000e220000002500 */
[----:B------:R-:W-:Y:S01]  /*19c70*/  ULDC.64 UR4, c[0x0][0x628] ;  /* 0x00018a0000047ab9 */ /* 0x000fe20000000a00 */
[----:B------:R-:W-:Y:S01]  /*19c80*/  ULDC UR7, c[0x0][0x150] ;  /* 0x0000540000077ab9 */ /* 0x000fe20000000800 */
[----:B------:R-:W-:Y:S01]  /*19c90*/  ISETP.NE.U32.AND P0, PT, RZ, UR4, PT ;  /* 0x00000004ff007c0c */ /* 0x000fe2000bf05070 */
[----:B------:R-:W-:Y:S01]  /*19ca0*/  ULDC UR15, c[0x0][0x630] ;  /* 0x00018c00000f7ab9 */ /* 0x000fe20000000800 */
[----:B------:R-:W-:Y:S01]  /*19cb0*/  R2UR UR16, R6 ;  /* 0x00000000061072ca */ /* 0x000fe200000e0000 */
[----:B------:R-:W-:Y:S01]  /*19cc0*/  ULDC UR19, c[0x0][0x154] ;  /* 0x0000550000137ab9 */ /* 0x000fe20000000800 */
[----:B------:R-:W-:Y:S01]  /*19cd0*/  ISETP.NE.AND.EX P0, PT, RZ, UR5, PT, P0 ;  /* 0x00000005ff007c0c */ /* 0x000fe2000bf05300 */
[----:B------:R-:W2:Y:S01]  /*19ce0*/  S2UR UR18, SR_CTAID.Y ;  /* 0x00000000001279c3 */ /* 0x000ea20000002600 */
[----:B------:R-:W-:Y:S02]  /*19cf0*/  R2UR UR17, R4 ;  /* 0x00000000041172ca */ /* 0x000fe400000e0000 */
[----:B------:R-:W-:-:S02]  /*19d00*/  R2UR UR12, R6 ;  /* 0x00000000060c72ca */ /* 0x000fc400000e0000 */
[----:B------:R-:W-:Y:S02]  /*19d10*/  R2UR UR13, R4 ;  /* 0x00000000040d72ca */ /* 0x000fe400000e0000 */
[----:B0-----:R-:W-:-:S05]  /*19d20*/  I2FP.F32.U32 R0, UR6 ;  /* 0x0000000600007c45 */ /* 0x001fca0008201000 */
[----:B------:R-:W-:-:S04]  /*19d30*/  FMUL R0, R0, UR7 ;  /* 0x0000000700007c20 */ /* 0x000fc80008400000 */
[----:B------:R0:W3:Y:S01]  /*19d40*/  F2I.U32.TRUNC.NTZ R2, R0 ;  /* 0x0000000000027305 */ /* 0x0000e2000020f000 */
[----:B--2---:R-:W-:Y:S05]  /*19d50*/  @!P0 BRA `(.L_x_200) ;  /* 0x0000000000308947 */ /* 0x004fea0003800000 */
        /* <DEDUP_REMOVED lines=12> */
.L_x_200:
[----:B------:R-:W-:Y:S01]  /*19e20*/  USHF.R.U64 UR47, UR12, UR15, UR13 ;  /* 0x0000000f0c2f7299 */ /* 0x000fe2000800120d */
[----:B0-----:R-:W-:Y:S01]  /*19e30*/  I2FP.F32.U32 R0, UR18 ;  /* 0x0000001200007c45 */ /* 0x001fe20008201000 */
[----:B------:R-:W-:Y:S02]  /*19e40*/  USHF.R.U32.HI UR4, URZ, UR15, UR13 ;  /* 0x0000000f3f047299 */ /* 0x000fe4000801160d */
[----:B------:R-:W-:Y:S02]  /*19e50*/  UIADD3 UR10, UP0, URZ, -UR47, URZ ;  /* 0x8000002f3f0a7290 */ /* 0x000fe4000ff1e03f */
[----:B------:R-:W-:Y:S01]  /*19e60*/  FMUL R0, R0, UR19 ;  /* 0x0000001300007c20 */ /* 0x000fe20008400000 */
[----:B------:R-:W-:Y:S01]  /*19e70*/  ULDC.64 UR12, c[0x0][0x620] ;  /* 0x00018800000c7ab9 */ /* 0x000fe20000000a00 */
[----:B------:R-:W-:Y:S01]  /*19e80*/  UIADD3.X UR4, URZ, ~UR4, URZ, UP0, !UPT ;  /* 0x800000043f047290 */ /* 0x000fe200087fe43f */
[----:B------:R-:W-:Y:S01]  /*19e90*/  UMOV UR8, UR16 ;  /* 0x0000001000087c82 */ /* 0x000fe20008000000 */
[----:B------:R-:W-:-:S02]  /*19ea0*/  UMOV UR9, UR17 ;  /* 0x0000001100097c82 */ /* 0x000fc40008000000 */
[----:B------:R-:W0:Y:S01]  /*19eb0*/  F2I.U32.TRUNC.NTZ R0, R0 ;  /* 0x0000000000007305 */ /* 0x000e22000020f000 */
[----:B------:R-:W-:Y:S02]  /*19ec0*/  UIMAD UR4, UR4, UR12, URZ ;  /* 0x0000000c040472a4 */ /* 0x000fe4000f8e023f */
[----:B------:R-:W-:Y:S01]  /*19ed0*/  UIMAD.WIDE.U32 UR8, UR10, UR12, UR8 ;  /* 0x0000000c0a0872a5 */ /* 0x000fe2000f8e0008 */
[----:B---3--:R-:W-:Y:S01]  /*19ee0*/  R2UR UR12, R2 ;  /* 0x00000000020c72ca */ /* 0x008fe200000e0000 */
[----:B------:R-:W-:Y:S01]  /*19ef0*/  UIMAD UR10, UR10, UR13, UR4 ;  /* 0x0000000d0a0a72a4 */ /* 0x000fe2000f8e0204 */
[----:B------:R-:W-:Y:S01]  /*19f00*/  ULDC UR11, c[0x0][0x618] ;  /* 0x00018600000b7ab9 */ /* 0x000fe20000000800 */
[----:B------:R-:W-:Y:S02]  /*19f10*/  ULDC UR21, c[0x0][0x658] ;  /* 0x0001960000157ab9 */ /* 0x000fe40000000800 */
[----:B------:R-:W-:Y:S01]  /*19f20*/  UIADD3 UR10, UR9, UR10, URZ ;  /* 0x0000000a090a7290 */ /* 0x000fe2000fffe03f */
[----:B------:R-:W-:Y:S01]  /*19f30*/  UMOV UR16, 0xffffffff ;  /* 0xffffffff00107882 */ /* 0x000fe20000000000 */
[----:B------:R-:W-:Y:S01]  /*19f40*/  ULDC.64 UR4, c[0x0][0x640] ;  /* 0x0001900000047ab9 */ /* 0x000fe20000000a00 */
[----:B------:R-:W-:Y:S01]  /*19f50*/  USHF.L.U32 UR17, UR16, UR21, URZ ;  /* 0x0000001510117299 */ /* 0x000fe2000800063f */
[----:B------:R-:W-:Y:S01]  /*19f60*/  ISETP.NE.U32.AND P0, PT, RZ, UR4, PT ;  /* 0x00000004ff007c0c */ /* 0x000fe2000bf05070 */
[----:B------:R-:W-:Y:S01]  /*19f70*/  USHF.R.U64 UR8, UR8, UR11, UR10 ;  /* 0x0000000b08087299 */ /* 0x000fe2000800120a */
[----:B0-----:R-:W-:Y:S01]  /*19f80*/  R2UR UR14, R0 ;  /* 0x00000000000e72ca */ /* 0x001fe200000e0000 */
[----:B------:R-:W-:Y:S01]  /*19f90*/  USHF.R.U32.HI UR10, URZ, UR11, UR10 ;  /* 0x0000000b3f0a7299 */ /* 0x000fe2000801160a */
[----:B------:R-:W-:Y:S01]  /*19fa0*/  ISETP.NE.AND.EX P0, PT, RZ, UR5, PT, P0 ;  /* 0x00000005ff007c0c */ /* 0x000fe2000bf05300 */
[----:B------:R-:W-:Y:S01]  /*19fb0*/  ULDC UR15, c[0x0][0x608] ;  /* 0x00018200000f7ab9 */ /* 0x000fe20000000800 */
[----:B------:R-:W-:-:S02]  /*19fc0*/  ULOP3.LUT UR22, URZ, UR17, URZ, 0x33, !UPT ;  /* 0x000000113f167292 */ /* 0x000fc4000f8e333f */
[----:B------:R-:W-:Y:S02]  /*19fd0*/  USHF.R.U64 UR17, UR8, UR15, UR10 ;  /* 0x0000000f08117299 */ /* 0x000fe4000800120a */
[----:B------:R-:W-:Y:S01]  /*19fe0*/  USHF.R.U32.HI UR10, URZ, UR15, UR10 ;  /* 0x0000000f3f0a7299 */ /* 0x000fe2000801160a */
[----:B------:R-:W-:Y:S01]  /*19ff0*/  UMOV UR19, 0x1 ;  /* 0x0000000100137882 */ /* 0x000fe20000000000 */
[----:B------:R-:W-:Y:S02]  /*1a000*/  UIADD3 UR12, -UR12, URZ, URZ ;  /* 0x0000003f0c0c7290 */ /* 0x000fe4000fffe13f */
[----:B------:R-:W-:Y:S02]  /*1a010*/  USHF.L.U32 UR16, UR19, UR21, URZ ;  /* 0x0000001513107299 */ /* 0x000fe4000800063f */
[----:B------:R-:W-:Y:S01]  /*1a020*/  USHF.R.U64 UR19, UR17, UR21, UR10 ;  /* 0x0000001511137299 */ /* 0x000fe2000800120a */
[----:B------:R-:W-:Y:S01]  /*1a030*/  ULDC UR13, c[0x0][0x144] ;  /* 0x00005100000d7ab9 */ /* 0x000fe20000000800 */
[----:B------:R-:W-:Y:S01]  /*1a040*/  ULDC UR7, c[0x0][0x600] ;  /* 0x0001800000077ab9 */ /* 0x000fe20000000800 */
[----:B------:R-:W-:-:S02]  /*1a050*/  UIADD3 UR20, -UR14, URZ, URZ ;  /* 0x0000003f0e147290 */ /* 0x000fc4000fffe13f */
[----:B------:R-:W-:Y:S02]  /*1a060*/  USHF.R.U32.HI UR15, URZ, UR21, UR10 ;  /* 0x000000153f0f7299 */ /* 0x000fe4000801160a */
[----:B------:R-:W-:Y:S02]  /*1a070*/  UIADD3 UR9, UR7, -0x1, URZ ;  /* 0xffffffff07097890 */ /* 0x000fe4000fffe03f */
[----:B------:R-:W-:Y:S01]  /*1a080*/  UIMAD UR49, UR13, UR12, UR6 ;  /* 0x0000000c0d3172a4 */ /* 0x000fe2000f8e0206 */
[----:B------:R-:W-:Y:S01]  /*1a090*/  ULDC UR24, c[0x0][0x148] ;  /* 0x0000520000187ab9 */ /* 0x000fe20000000800 */
[----:B------:R-:W-:Y:S01]  /*1a0a0*/  ULDC UR21, c[0x0][0x648] ;  /* 0x0001920000157ab9 */ /* 0x000fe20000000800 */
[----:B------:R-:W-:Y:S01]  /*1a0b0*/  ULDC UR23, c[0x0][0x638] ;  /* 0x00018e0000177ab9 */ /* 0x000fe20000000800 */
        /* <DEDUP_REMOVED lines=12> */
.L_x_201:
[----:B------:R-:W-:Y:S01]  /*1a180*/  UISETP.NE.AND UP0, UPT, UR37, URZ, UPT ;  /* 0x0000003f2500728c */ /* 0x000fe2000bf05270 */
[----:B------:R-:W-:Y:S01]  /*1a190*/  IMAD.MOV.U32 R0, RZ, RZ, 0x1 ;  /* 0x00000001ff007424 */ /* 0x000fe200078e00ff */
[----:B------:R-:W-:Y:S02]  /*1a1a0*/  USHF.R.U64 UR4, UR14, UR21, UR15 ;  /* 0x000000150e047299 */ /* 0x000fe4000800120f */
[----:B------:R-:W-:Y:S02]  /*1a1b0*/  ULOP3.LUT UR17, UR17, UR22, URZ, 0xc0, !UPT ;  /* 0x0000001611117292 */ /* 0x000fe4000f8ec03f */
[----:B------:R-:W-:Y:S02]  /*1a1c0*/  UIADD3 UR5, -UR4, URZ, URZ ;  /* 0x0000003f04057290 */ /* 0x000fe4000fffe13f */
[----:B------:R-:W-:Y:S02]  /*1a1d0*/  UIMAD UR16, UR16, UR4, UR17 ;  /* 0x00000004101072a4 */ /* 0x000fe4000f8e0211 */
[----:B------:R-:W-:-:S02]  /*1a1e0*/  ULOP3.LUT UR9, UR8, UR9, URZ, 0xc0, !UPT ;  /* 0x0000000908097292 */ /* 0x000fc4000f8ec03f */
[----:B------:R-:W-:Y:S02]  /*1a1f0*/  @UP0 UIMAD UR49, UR24, UR20, UR18 ;  /* 0x00000014183102a4 */ /* 0x000fe4000f8e0212 */
[----:B------:R-:W-:-:S03]  /*1a200*/  UIMAD UR4, UR5, UR23, UR19 ;  /* 0x00000017050472a4 */ /* 0x000fc6000f8e0213 */
[----:B------:R-:W-:Y:S01]  /*1a210*/  ULDC UR5, c[0x0][0x610] ;  /* 0x0001840000057ab9 */ /* 0x000fe20000000800 */
[----:B------:R-:W-:Y:S02]  /*1a220*/  UIMAD UR4, UR4, UR7, UR9 ;  /* 0x00000007040472a4 */ /* 0x000fe4000f8e0209 */
[----:B------:R-:W-:-:S04]  /*1a230*/  UIMAD UR49, UR16, UR5, UR49 ;  /* 0x00000005103172a4 */ /* 0x000fc8000f8e0231 */
[----:B------:R-:W-:Y:S02]  /*1a240*/  USEL UR48, UR4, UR49, !UP0 ;  /* 0x0000003104307287 */ /* 0x000fe4000c000000 */
[----:B------:R-:W-:-:S12]  /*1a250*/  USEL UR49, UR49, UR4, !UP0 ;  /* 0x0000000431317287 */ /* 0x000fd8000c000000 */
.L_x_199:
[----:B------:R-:W-:-:S13]  /*1a260*/  LOP3.LUT P0, RZ, R0, 0xff, RZ, 0xc0, !PT ;  /* 0x000000ff00ff7812 */ /* 0x000fda000780c0ff */
[----:B------:R-:W-:Y:S05]  /*1a270*/  @P0 BRA `(.L_x_202) ;  /* 0xfffffe7000780947 */ /* 0x000fea000383ffff */
[----:B------:R-:W-:Y:S05]  /*1a280*/  EXIT ;  /* 0x000000000000794d */ /* 0x000fea0003800000 */
.L_x_7:
[----:B------:R-:W2:Y:S01]  /*1a290*/  LDL R5, [R1+0x1dc] ;  /* 0x0001dc0001057983 */ /* 0x000ea20000100800 */
[----:B------:R-:W-:-:S03]  /*1a2a0*/  ULDC.64 UR4, c[0x0][0x650] ;  /* 0x0001940000047ab9 */ /* 0x000fc60000000a00 */
[----:B------:R-:W3:Y:S01]  /*1a2b0*/  LDL R4, [R1+0x1d8] ;  /* 0x0001d80001047983 */ /* 0x000ee20000100800 */
[----:B0-----:R-:W-:Y:S01]  /*1a2c0*/  PRMT R0, RZ, 0x7610, R0 ;  /* 0x00007610ff007816 */ /* 0x001fe20000000000 */
[----:B------:R-:W-:Y:S02]  /*1a2d0*/  IMAD.MOV.U32 R2, RZ, RZ, -0x1 ;  /* 0xffffffffff027424 */ /* 0x000fe400078e00ff */
[----:B------:R-:W-:Y:S02]  /*1a2e0*/  IMAD.MOV.U32 R3, RZ, RZ, -0x1 ;  /* 0xffffffffff037424 */ /* 0x000fe400078e00ff */
[----:B------:R-:W-:Y:S01]  /*1a2f0*/  IMAD.MOV.U32 R11, RZ, RZ, -0x1 ;  /* 0xffffffffff0b7424 */ /* 0x000fe200078e00ff */
[----:B--2---:R-:W-:-:S04]  /*1a300*/  ISETP.GE.U32.AND P0, PT, R5, UR4, PT ;  /* 0x0000000405007c0c */ /* 0x004fc8000bf06070 */
[----:B---3--:R-:W-:-:S13]  /*1a310*/  ISETP.GE.U32.AND.EX P0, PT, R4, UR5, PT, P0 ;  /* 0x0000000504007c0c */ /* 0x008fda000bf06100 */
        /* <DEDUP_REMOVED lines=21> */
.L_x_204:
[----:B------:R-:W-:Y:S01]  /*1a470*/  USHF.R.U64 UR4, UR14, UR19, UR15 ;  /* 0x000000130e047299 */ /* 0x000fe2000800120f */
[----:B------:R-:W-:Y:S01]  /*1a480*/  R2UR UR7, R4 ;  /* 0x00000000040772ca */ /* 0x000fe200000e0000 */
[----:B------:R-:W-:Y:S02]  /*1a490*/  USHF.R.U32.HI UR5, URZ, UR19, UR15 ;  /* 0x000000133f057299 */ /* 0x000fe4000801160f */
[----:B------:R-:W-:Y:S01]  /*1a4a0*/  UIADD3 UR13, UP0, URZ, -UR4, URZ ;  /* 0x800000043f0d7290 */ /* 0x000fe2000ff1e03f */
[----:B------:R-:W-:Y:S01]  /*1a4b0*/  ULDC.64 UR14, c[0x0][0x620] ;  /* 0x00018800000e7ab9 */ /* 0x000fe20000000a00 */
[----:B------:R-:W-:Y:S02]  /*1a4c0*/  UMOV UR6, UR20 ;  /* 0x0000001400067c82 */ /* 0x000fe40008000000 */
[----:B------:R-:W-:Y:S02]  /*1a4d0*/  UIADD3.X UR5, URZ, ~UR5, URZ, UP0, !UPT ;  /* 0x800000053f057290 */ /* 0x000fe400087fe43f */
[----:B------:R-:W-:-:S02]  /*1a4e0*/  UISETP.NE.AND UP1, UPT, UR37, URZ, UPT ;  /* 0x0000003f2500728c */ /* 0x000fc4000bf25270 */
[----:B------:R-:W-:Y:S02]  /*1a4f0*/  UIMAD UR5, UR5, UR14, URZ ;  /* 0x0000000e050572a4 */ /* 0x000fe4000f8e023f */
[----:B------:R-:W-:Y:S02]  /*1a500*/  UIMAD.WIDE.U32 UR6, UR13, UR14, UR6 ;  /* 0x0000000e0d0672a5 */ /* 0x000fe4000f8e0006 */
[----:B------:R-:W-:Y:S01]  /*1a510*/  UIMAD UR5, UR13, UR15, UR5 ;  /* 0x0000000f0d0572a4 */ /* 0x000fe2000f8e0205 */
[----:B------:R-:W-:Y:S02]  /*1a520*/  ULDC UR14, c[0x0][0x608] ;  /* 0x00018200000e7ab9 */ /* 0x000fe40000000800 */
[----:B------:R-:W-:Y:S01]  /*1a530*/  ULDC UR13, c[0x0][0x618] ;  /* 0x00018600000d7ab9 */ /* 0x000fe20000000800 */
[----:B------:R-:W-:Y:S01]  /*1a540*/  UIADD3 UR5, UR7, UR5, URZ ;  /* 0x0000000507057290 */ /* 0x000fe2000fffe03f */
[----:B------:R-:W-:Y:S01]  /*1a550*/  ULDC UR22, c[0x0][0x658] ;  /* 0x0001960000167ab9 */ /* 0x000fe20000000800 */
[----:B------:R-:W-:-:S02]  /*1a560*/  @UP1 UIMAD UR8, UR11, UR12, UR10 ;  /* 0x0000000c0b0812a4 */ /* 0x000fc4000f8e020a */
[----:B------:R-:W-:Y:S02]  /*1a570*/  USHF.R.U64 UR17, UR6, UR13, UR5 ;  /* 0x0000000d06117299 */ /* 0x000fe40008001205 */
[----:B------:R-:W-:Y:S01]  /*1a580*/  USHF.R.U32.HI UR5, URZ, UR13, UR5 ;  /* 0x0000000d3f057299 */ /* 0x000fe20008011605 */
[----:B------:R-:W-:Y:S01]  /*1a590*/  ULDC.64 UR6, c[0x0][0x640] ;  /* 0x0001900000067ab9 */ /* 0x000fe20000000a00 */
[----:B------:R-:W-:Y:S01]  /*1a5a0*/  UMOV UR10, 0xffffffff ;  /* 0xffffffff000a7882 */ /* 0x000fe20000000000 */
[----:B------:R-:W-:Y:S01]  /*1a5b0*/  ISETP.NE.U32.AND P0, PT, RZ, UR6, PT ;  /* 0x00000006ff007c0c */ /* 0x000fe2000bf05070 */
[----:B------:R-:W-:Y:S02]  /*1a5c0*/  USHF.R.U64 UR18, UR17, UR14, UR5 ;  /* 0x0000000e11127299 */ /* 0x000fe40008001205 */
[----:B------:R-:W-:Y:S01]  /*1a5d0*/  USHF.R.U32.HI UR5, URZ, UR14, UR5 ;  /* 0x0000000e3f057299 */ /* 0x000fe20008011605 */
[----:B------:R-:W-:Y:S01]  /*1a5e0*/  ISETP.NE.AND.EX P0, PT, RZ, UR7, PT, P0 ;  /* 0x00000007ff007c0c */ /* 0x000fe2000bf05300 */
[----:B------:R-:W-:-:S02]  /*1a5f0*/  USHF.L.U32 UR11, UR10, UR22, URZ ;  /* 0x000000160a0b7299 */ /* 0x000fc4000800063f */
[----:B------:R-:W-:Y:S01]  /*1a600*/  USHF.R.U64 UR19, UR18, UR22, UR5 ;  /* 0x0000001612137299 */ /* 0x000fe20008001205 */
[----:B------:R-:W-:Y:S01]  /*1a610*/  ULDC UR20, c[0x0][0x600] ;  /* 0x0001800000147ab9 */ /* 0x000fe20000000800 */
[----:B------:R-:W-:Y:S02]  /*1a620*/  USHF.R.U32.HI UR10, URZ, UR22, UR5 ;  /* 0x000000163f0a7299 */ /* 0x000fe40008011605 */
[----:B------:R-:W-:Y:S02]  /*1a630*/  UIADD3 UR21, UR20, -0x1, URZ ;  /* 0xffffffff14157890 */ /* 0x000fe4000fffe03f */
[----:B------:R-:W-:Y:S01]  /*1a640*/  ULOP3.LUT UR26, URZ, UR11, URZ, 0x33, !UPT ;  /* 0x0000000b3f1a7292 */ /* 0x000fe2000f8e333f */
        /* <DEDUP_REMOVED lines=17> */
.L_x_205:
[----:B------:R-:W-:Y:S01]  /*1a760*/  USHF.R.U64 UR6, UR5, UR23, UR10 ;  /* 0x0000001705067299 */ /* 0x000fe2000800120a */
[----:B------:R-:W-:Y:S01]  /*1a770*/  IMAD.MOV.U32 R0, RZ, RZ, 0x1 ;  /* 0x00000001ff007424 */ /* 0x000fe200078e00ff */
[----:B------:R-:W-:Y:S01]  /*1a780*/  USHF.L.U32 UR25, UR25, UR22, URZ ;  /* 0x0000001619197299 */ /* 0x000fe2000800063f */
[----:B------:R-:W-:Y:S01]  /*1a790*/  IMAD.U32 R11, RZ, RZ, UR4 ;  /* 0x00000004ff0b7e24 */ /* 0x000fe2000f8e00ff */
[----:B------:R-:W-:Y:S02]  /*1a7a0*/  ULOP3.LUT UR5, UR18, UR26, URZ, 0xc0, !UPT ;  /* 0x0000001a12057292 */ /* 0x000fe4000f8ec03f */
[----:B------:R-:W-:Y:S02]  /*1a7b0*/  UIADD3 UR7, -UR6, URZ, URZ ;  /* 0x0000003f06077290 */ /* 0x000fe4000fffe13f */
[----:B------:R-:W-:Y:S02]  /*1a7c0*/  UIMAD UR6, UR25, UR6, UR5 ;  /* 0x00000006190672a4 */ /* 0x000fe4000f8e0205 */
[----:B------:R-:W-:-:S02]  /*1a7d0*/  ULOP3.LUT UR17, UR17, UR21, URZ, 0xc0, !UPT ;  /* 0x0000001511117292 */ /* 0x000fc4000f8ec03f */
[----:B------:R-:W-:Y:S02]  /*1a7e0*/  UIMAD UR5, UR7, UR24, UR19 ;  /* 0x00000018070572a4 */ /* 0x000fe4000f8e0213 */
[----:B------:R-:W-:Y:S01]  /*1a7f0*/  UISETP.NE.AND UP0, UPT, UR37, URZ, UPT ;  /* 0x0000003f2500728c */ /* 0x000fe2000bf05270 */
[----:B------:R-:W-:Y:S01]  /*1a800*/  ULDC UR7, c[0x0][0x610] ;  /* 0x0001840000077ab9 */ /* 0x000fe20000000800 */
[----:B------:R-:W-:Y:S02]  /*1a810*/  UIMAD UR5, UR5, UR20, UR17 ;  /* 0x00000014050572a4 */ /* 0x000fe4000f8e0211 */
[----:B------:R-:W-:-:S04]  /*1a820*/  UIMAD UR8, UR6, UR7, UR8 ;  /* 0x00000007060872a4 */ /* 0x000fc8000f8e0208 */
[----:B------:R-:W-:Y:S02]  /*1a830*/  USEL UR6, UR5, UR8, !UP0 ;  /* 0x0000000805067287 */ /* 0x000fe4000c000000 */
[----:B------:R-:W-:-:S04]  /*1a840*/  USEL UR8, UR8, UR5, !UP0 ;  /* 0x0000000508087287 */ /* 0x000fc8000c000000 */
[----:B------:R-:W-:Y:S02]  /*1a850*/  IMAD.U32 R3, RZ, RZ, UR6 ;  /* 0x00000006ff037e24 */ /* 0x000fe4000f8e00ff */
[----:B------:R-:W-:-:S07]  /*1a860*/  IMAD.U32 R2, RZ, RZ, UR8 ;  /* 0x00000008ff027e24 */ /* 0x000fce000f8e00ff */
.L_x_203:
[----:B------:R-:W-:-:S08]  /*1a870*/  NOP ;  /* 0x0000000000007918 */ /* 0x000fd00000000000 */
[----:B-1----:R-:W0:-:S00]  /*1a880*/  USETMAXREG.DEALLOC.CTAPOOL 0x18 ;  /* 0x00000018000079c8 */ /* 0x002e0000080e0500 */
[----:B------:R-:W-:-:S13]  /*1a890*/  ISETP.NE.AND P0, PT, RZ, UR9, PT ;  /* 0x00000009ff007c0c */ /* 0x000fda000bf05270 */
[----:B------:R-:W-:Y:S05]  /*1a8a0*/  @P0 EXIT ;  /* 0x000000000000094d */ /* 0x000fea0003800000 */
[----:B0-----:R-:W-:Y:S01]  /*1a8b0*/  LOP3.LUT P0, RZ, R0, 0xff, RZ, 0xc0, !PT ;  /* 0x000000ff00ff7812 */ /* 0x001fe2000780c0ff */
[----:B------:R-:W-:Y:S02]  /*1a8c0*/  IMAD.MOV.U32 R6, RZ, RZ, 0x1 ;  /* 0x00000001ff067424 */ /* 0x000fe400078e00ff */
[----:B------:R-:W-:-:S10]  /*1a8d0*/  IMAD.MOV.U32 R7, RZ, RZ, RZ ;  /* 0x000000ffff077224 */ /* 0x000fd400078e00ff */
[----:B------:R-:W-:Y:S05]  /*1a8e0*/  @!P0 BRA `(.L_x_206) ;  /* 0x0000000c00708947 */ /* 0x000fea0003800000 */
[----:B------:R-:W0:Y:S01]  /*1a8f0*/  LDC R0, c[0x0][0x28c] ;  /* 0x0000a300ff007b82 */ /* 0x000e220000000800 */
[----:B------:R-:W1:Y:S01]  /*1a900*/  S2R R8, SR_CgaCtaId ;  /* 0x0000000000087919 */ /* 0x000e620000008800 */
[----:B------:R-:W-:Y:S01]  /*1a910*/  ULDC UR8, c[0x0][0xc] ;  /* 0x0000030000087ab9 */ /* 0x000fe20000000800 */
[----:B------:R-:W-:Y:S01]  /*1a920*/  ULDC UR5, c[0x0][0x658] ;  /* 0x0001960000057ab9 */ /* 0x000fe20000000800 */
[----:B------:R-:W-:Y:S01]  /*1a930*/  UMOV UR6, 0xffffffff ;  /* 0xffffffff00067882 */ /* 0x000fe20000000000 */
[----:B------:R-:W-:Y:S01]  /*1a940*/  ULDC UR9, c[0x0][0x10] ;  /* 0x0000040000097ab9 */ /* 0x000fe20000000800 */
[----:B------:R-:W-:Y:S01]  /*1a950*/  UMOV UR7, 0x1 ;  /* 0x0000000100077882 */ /* 0x000fe20000000000 */
[----:B------:R-:W-:Y:S01]  /*1a960*/  USHF.L.U32 UR6, UR6, UR5, URZ ;  /* 0x0000000506067299 */ /* 0x000fe2000800063f */
[----:B------:R-:W-:Y:S01]  /*1a970*/  BSSY B0, `(.L_x_206) ;  /* 0x00000d3000007945 */ /* 0x000fe20003800000 */
[----:B------:R-:W-:Y:S01]  /*1a980*/  UIMAD.WIDE.U32 UR8, UR8, UR9, URZ ;  /* 0x00000009080872a5 */ /* 0x000fe2000f8e003f */
[----:B------:R-:W-:Y:S01]  /*1a990*/  IMAD.MOV.U32 R9, RZ, RZ, 0x1 ;  /* 0x00000001ff097424 */ /* 0x000fe200078e00ff */
[----:B------:R-:W-:Y:S01]  /*1a9a0*/  USHF.L.U32 UR5, UR7, UR5, URZ ;  /* 0x0000000507057299 */ /* 0x000fe2000800063f */
[----:B------:R-:W-:Y:S01]  /*1a9b0*/  IMAD.MOV.U32 R6, RZ, RZ, 0x1 ;  /* 0x00000001ff067424 */ /* 0x000fe200078e00ff */
[----:B------:R-:W-:Y:S01]  /*1a9c0*/  ULDC UR4, c[0x0][0x600] ;  /* 0x0001800000047ab9 */ /* 0x000fe20000000800 */
[----:B------:R-:W-:Y:S01]  /*1a9d0*/  ULDC UR7, c[0x0][0x14] ;  /* 0x0000050000077ab9 */ /* 0x000fe20000000800 */
[----:B------:R-:W-:Y:S01]  /*1a9e0*/  IMAD.MOV.U32 R7, RZ, RZ, RZ ;  /* 0x000000ffff077224 */ /* 0x000fe200078e00ff */
[----:B------:R-:W-:-:S02]  /*1a9f0*/  UIMAD.WIDE.U32 UR20, UR8, UR7, URZ ;  /* 0x00000007081472a5 */ /* 0x000fc4000f8e003f */
[----:B------:R-:W-:Y:S02]  /*1aa00*/  UIMAD UR7, UR9, UR7, URZ ;  /* 0x00000007090772a4 */ /* 0x000fe4000f8e023f */
[----:B------:R-:W-:Y:S02]  /*1aa10*/  ULOP3.LUT UR24, UR36, 0x2, URZ, 0xfc, !UPT ;  /* 0x0000000224187892 */ /* 0x000fe4000f8efc3f */
[----:B------:R-:W-:Y:S01]  /*1aa20*/  UIADD3 UR4, UR4, -0x1, URZ ;  /* 0xffffffff04047890 */ /* 0x000fe2000fffe03f */
[----:B0-----:R-:W-:Y:S01]  /*1aa30*/  VIADD R0, R0, 0x3f ;  /* 0x0000003f00007836 */ /* 0x001fe20000000000 */
[----:B------:R-:W-:Y:S02]  /*1aa40*/  ULOP3.LUT UR6, URZ, UR6, URZ, 0x33, !UPT ;  /* 0x000000063f067292 */ /* 0x000fe4000f8e333f */
[----:B------:R-:W-:Y:S02]  /*1aa50*/  UIADD3 UR7, UR21, UR7, URZ ;  /* 0x0000000715077290 */ /* 0x000fe4000fffe03f */
[----:B------:R-:W-:Y:S01]  /*1aa60*/  SHF.R.S32.HI R5, RZ, 0x1f, R0 ;  /* 0x0000001fff057819 */ /* 0x000fe20000011400 */
[----:B------:R-:W-:-:S03]  /*1aa70*/  ULDC.64 UR22, c[0x0][0x198] ;  /* 0x0000660000167ab9 */ /* 0x000fc60000000a00 */
[----:B------:R-:W-:Y:S01]  /*1aa80*/  LEA.HI R0, R5, R0, RZ, 0x6 ;  /* 0x0000000005007211 */ /* 0x000fe200078f30ff */
[----:B------:R-:W-:Y:S01]  /*1aa90*/  IMAD.MOV.U32 R5, RZ, RZ, 0x1400 ;  /* 0x00001400ff057424 */ /* 0x000fe200078e00ff */
[----:B-1----:R-:W-:Y:S02]  /*1aaa0*/  LOP3.LUT R8, R8, 0x1, RZ, 0xc0, !PT ;  /* 0x0000000108087812 */ /* 0x002fe400078ec0ff */
[----:B------:R-:W-:-:S03]  /*1aab0*/  SHF.R.S32.HI R0, RZ, 0x6, R0 ;  /* 0x00000006ff007819 */ /* 0x000fc60000011400 */
[----:B------:R-:W-:Y:S02]  /*1aac0*/  IMAD R16, R8, R5, 0x28100 ;  /* 0x0002810008107424 */ /* 0x000fe400078e0205 */
[----:B------:R-:W-:-:S07]  /*1aad0*/  VIADD R17, R0, 0x1 ;  /* 0x0000000100117836 */ /* 0x000fce0000000000 */
.L_x_217:
[----:B------:R-:W-:-:S03]  /*1aae0*/  UMOV UR8, 0xffffffff ;  /* 0xffffffff00087882 */ /* 0x000fc60000000000 */
[----:B------:R-:W-:Y:S05]  /*1aaf0*/  BRA.DIV UR8, `(.L_x_207) ;  /* 0x0000000e08fc7947 */ /* 0x000fea000b800000 */
[----:B------:R-:W-:-:S13]  /*1ab00*/  ELECT P6, URZ, PT ;  /* 0x00000000003f782f */ /* 0x000fda00038c0000 */
.L_x_229:
[----:B------:R-:W0:Y:S01]  /*1ab10*/  LDC R4, c[0x0][0x28c] ;  /* 0x0000a300ff047b82 */ /* 0x000e220000000800 */
[----:B------:R-:W-:Y:S01]  /*1ab20*/  BSSY B1, `(.L_x_208) ;  /* 0x000003b000017945 */ /* 0x000fe20003800000 */
[----:B0-----:R-:W-:-:S13]  /*1ab30*/  ISETP.LT.OR P6, PT, R4, 0x1, !P6 ;  /* 0x000000010400780c */ /* 0x001fda00077c1670 */
[----:B------:R-:W-:Y:S05]  /*1ab40*/  @P6 BRA `(.L_x_209) ;  /* 0x0000000000e06947 */ /* 0x000fea0003800000 */
[----:B------:R-:W-:Y:S02]  /*1ab50*/  IMAD R3, R3, 0x2, R8 ;  /* 0x0000000203037824 */ /* 0x000fe400078e0208 */
[----:B------:R-:W-:Y:S02]  /*1ab60*/  IMAD.SHL.U32 R2, R2, 0x200, RZ ;  /* 0x0000020002027824 */ /* 0x000fe400078e00ff */
[----:B------:R-:W-:Y:S02]  /*1ab70*/  IMAD R3, R3, 0x50, RZ ;  /* 0x0000005003037824 */ /* 0x000fe400078e02ff */
[----:B------:R-:W-:Y:S02]  /*1ab80*/  IMAD.MOV.U32 R14, RZ, RZ, RZ ;  /* 0x000000ffff0e7224 */ /* 0x000fe400078e00ff */
[----:B------:R-:W-:Y:S02]  /*1ab90*/  IMAD.MOV.U32 R4, RZ, RZ, R17 ;  /* 0x000000ffff047224 */ /* 0x000fe400078e0011 */
[----:B------:R-:W-:-:S02]  /*1aba0*/  IMAD.MOV.U32 R5, RZ, RZ, R6 ;  /* 0x000000ffff057224 */ /* 0x000fc400078e0006 */
[----:B------:R-:W-:-:S07]  /*1abb0*/  IMAD.MOV.U32 R13, RZ, RZ, R7 ;  /* 0x000000ffff0d7224 */ /* 0x000fce00078e0007 */
.L_x_212:
[----:B------:R-:W0:Y:S01]  /*1abc0*/  S2R R15, SR_CgaCtaId ;  /* 0x00000000000f7919 */ /* 0x000e220000008800 */
[----:B------:R-:W-:Y:S02]  /*1abd0*/  MOV R10, 0x400 ;  /* 0x00000400000a7802 */ /* 0x000fe40000000f00 */
[----:B------:R-:W-:Y:S02]  /*1abe0*/  SHF.L.U32 R12, R5, 0x1f, RZ ;  /* 0x0000001f050c7819 */ /* 0x000fe400000006ff */
[----:B0-----:R-:W-:-:S05]  /*1abf0*/  LEA R10, R15, R10, 0x18 ;  /* 0x0000000a0f0a7211 */ /* 0x001fca00078ec0ff */
[----:B------:R-:W-:-:S04]  /*1ac00*/  IMAD R15, R13, 0x8, R10 ;  /* 0x000000080d0f7824 */ /* 0x000fc800078e020a */
[----:B------:R-:W0:Y:S02]  /*1ac10*/  SYNCS.PHASECHK.TRANS64.TRYWAIT P0, [R15+URZ+0x28], R12 ;  /* 0x0000280c0f0075a7 */ /* 0x000e24000800017f */
[----:B0-----:R-:W-:Y:S05]  /*1ac20*/  @!P0 BRA `(.L_x_210) ;  /* 0x0000000c00d08947 */ /* 0x001fea0003800000 */
.L_x_230:
[----:B------:R-:W1:Y:S01]  /*1ac30*/  S2R R18, SR_TID.X ;  /* 0x0000000000127919 */ /* 0x000e620000002100 */
[----:B------:R-:W-:-:S04]  /*1ac40*/  UPRMT UR8, UR24, 0x9910, URZ ;  /* 0x0000991018087896 */ /* 0x000fc8000800003f */
[----:B------:R-:W-:Y:S01]  /*1ac50*/  UISETP.NE.AND UP0, UPT, UR8, 0x2, UPT ;  /* 0x000000020800788c */ /* 0x000fe2000bf05270 */
[----:B-1----:R-:W-:-:S13]  /*1ac60*/  LOP3.LUT P0, RZ, R18, 0x7f, RZ, 0xc0, !PT ;  /* 0x0000007f12ff7812 */ /* 0x002fda000780c0ff */
[----:B0-----:R-:W0:Y:S02]  /*1ac70*/  @!P0 LDC R12, c[0x0][0x500] ;  /* 0x00014000ff0c8b82 */ /* 0x001e240000000800 */
[----:B0-----:R0:W-:Y:S01]  /*1ac80*/  @!P0 SYNCS.ARRIVE.TRANS64 RZ, [R15+URZ], R12 ;  /* 0x0000000c0fff89a7 */ /* 0x0011e2000800003f */
[----:B------:R-:W-:-:S13]  /*1ac90*/  PLOP3.LUT P0, PT, PT, PT, UP0, 0x80, 0x0 ;  /* 0x000000000000781c */ /* 0x000fda0003f0f008 */
[----:B0-----:R-:W-:Y:S05]  /*1aca0*/  @P0 BRA `(.L_x_211) ;  /* 0x0000000000040947 */ /* 0x001fea0003800000 */
[----:B------:R-:W-:Y:S01]  /*1acb0*/  BPT.TRAP 0x1 ;  /* 0x000000040000795c */ /* 0x000fe20000300000 */
.L_x_211:
[C---:B------:R-:W-:Y:S01]  /*1acc0*/  IMAD R12, R13.reuse, 0x8000, R10 ;  /* 0x000080000d0c7824 */ /* 0x040fe200078e020a */
[----:B------:R-:W-:Y:S01]  /*1acd0*/  R2UR UR13, R10 ;  /* 0x000000000a0d72ca */ /* 0x000fe200000e0000 */
[----:B------:R-:W-:Y:S01]  /*1ace0*/  IMAD R10, R13, 0x2800, R16 ;  /* 0x000028000d0a7824 */ /* 0x000fe200078e0210 */
[----:B------:R-:W-:Y:S01]  /*1acf0*/  R2UR UR18, R2 ;  /* 0x00000000021272ca */ /* 0x000fe200000e0000 */
[----:B------:R-:W-:Y:S01]  /*1ad00*/  VIADD R4, R4, 0xffffffff ;  /* 0xffffffff04047836 */ /* 0x000fe20000000000 */
[----:B------:R-:W-:Y:S01]  /*1ad10*/  R2UR UR8, R12 ;  /* 0x000000000c0872ca */ /* 0x000fe200000e0000 */
[----:B------:R-:W-:Y:S01]  /*1ad20*/  UIADD3 UR14, UP0, UR22, 0xf0, URZ ;  /* 0x000000f0160e7890 */ /* 0x000fe2000ff1e03f */
[----:B------:R-:W-:Y:S01]  /*1ad30*/  R2UR UR11, R10 ;  /* 0x000000000a0b72ca */ /* 0x000fe200000e0000 */
[----:B------:R-:W-:Y:S01]  /*1ad40*/  UIADD3 UR26, UP1, UR22, 0x1f0, URZ ;  /* 0x000001f0161a7890 */ /* 0x000fe2000ff3e03f */
[----:B------:R-:W-:Y:S01]  /*1ad50*/  R2UR UR9, R15 ;  /* 0x000000000f0972ca */ /* 0x000fe200000e0000 */
[----:B------:R-:W-:Y:S01]  /*1ad60*/  UIADD3.X UR15, URZ, UR23, URZ, UP0, !UPT ;  /* 0x000000173f0f7290 */ /* 0x000fe200087fe43f */
[----:B------:R-:W-:Y:S01]  /*1ad70*/  R2UR UR10, R14 ;  /* 0x000000000e0a72ca */ /* 0x000fe200000e0000 */
[----:B------:R-:W-:Y:S01]  /*1ad80*/  VIADD R13, R13, 0x1 ;  /* 0x000000010d0d7836 */ /* 0x000fe20000000000 */
[----:B------:R-:W-:Y:S01]  /*1ad90*/  R2UR UR12, R11 ;  /* 0x000000000b0c72ca */ /* 0x000fe200000e0000 */
[----:B------:R-:W-:Y:S01]  /*1ada0*/  UIADD3.X UR27, URZ, UR23, URZ, UP1, !UPT ;  /* 0x000000173f1b7290 */ /* 0x000fe20008ffe43f */
[----:B------:R-:W-:Y:S01]  /*1adb0*/  R2UR UR19, R3 ;  /* 0x00000000031372ca */ /* 0x000fe200000e0000 */
[----:B------:R-:W-:Y:S01]  /*1adc0*/  UMOV UR16, 0x0 ;  /* 0x0000000000107882 */ /* 0x000fe20000000000 */
[----:B------:R-:W-:Y:S01]  /*1add0*/  ISETP.GT.AND P1, PT, R4, 0x1, PT ;  /* 0x000000010400780c */ /* 0x000fe20003f24270 */
[----:B------:R-:W-:Y:S01]  /*1ade0*/  UIADD3 UR8, UR8, 0x100, URZ ;  /* 0x0000010008087890 */ /* 0x000fe2000fffe03f */
[----:B------:R-:W-:Y:S01]  /*1adf0*/  ISETP.NE.AND P0, PT, R13, 0x5, PT ;  /* 0x000000050d00780c */ /* 0x000fe20003f05270 */
[----:B------:R-:W-:Y:S01]  /*1ae00*/  UIADD3 UR13, UR13, UR11, URZ ;  /* 0x0000000b0d0d7290 */ /* 0x000fe2000fffe03f */
[----:B------:R-:W-:Y:S01]  /*1ae10*/  VIADD R14, R14, 0x40 ;  /* 0x000000400e0e7836 */ /* 0x000fe20000000000 */
[----:B------:R-:W-:Y:S01]  /*1ae20*/  UMOV UR17, 0x10000000 ;  /* 0x1000000000117882 */ /* 0x000fe20000000000 */
[----:B------:R-:W-:Y:S01]  /*1ae30*/  UMOV UR11, UR18 ;  /* 0x00000012000b7c82 */ /* 0x000fe20008000000 */
[----:B------:R-:W-:Y:S01]  /*1ae40*/  UMOV UR25, 0x30000 ;  /* 0x0003000000197882 */ /* 0x000fe20000000000 */
[----:B------:R-:W-:-:S02]  /*1ae50*/  SEL R10, RZ, 0x1, P0 ;  /* 0x00000001ff0a7807 */ /* 0x000fc40000000000 */
[----:B------:R0:W-:Y:S01]  /*1ae60*/  UTMALDG.3D [UR8], [UR14], desc[UR16] ;  /* 0x000010080e0075b4 */ /* 0x0001e20008011000 */
[----:B------:R-:W-:Y:S02]  /*1ae70*/  SEL R13, R13, RZ, P0 ;  /* 0x000000ff0d0d7207 */ /* 0x000fe40000000000 */
[----:B------:R-:W-:Y:S01]  /*1ae80*/  LOP3.LUT R5, R5, R10, RZ, 0x3c, !PT ;  /* 0x0000000a05057212 */ /* 0x000fe200078e3cff */
[----:B0-----:R-:W-:Y:S01]  /*1ae90*/  UMOV UR11, UR19 ;  /* 0x00000013000b7c82 */ /* 0x001fe20008000000 */
[----:B------:R-:W-:Y:S02]  /*1aea0*/  UMOV UR8, UR13 ;  /* 0x0000000d00087c82 */ /* 0x000fe40008000000 */
[----:B------:R0:W-:Y:S02]  /*1aeb0*/  UTMALDG.3D.MULTICAST [UR8], [UR26], UR25, desc[UR16] ;  /* 0x000010081a0073b4 */ /* 0x0001e40008011819 */
[----:B0-----:R-:W-:Y:S05]  /*1aec0*/  @P1 BRA `(.L_x_212) ;  /* 0xfffffffc003c1947 */ /* 0x001fea000383ffff */
.L_x_209:
[----:B------:R-:W-:Y:S05]  /*1aed0*/  BSYNC B1 ;  /* 0x0000000000017941 */ /* 0x000fea0003800000 */
.L_x_208:
[----:B------:R-:W2:Y:S01]  /*1aee0*/  LDL.LU R18, [R1+0x1d8] ;  /* 0x0001d80001127983 */ /* 0x000ea20000300800 */
[----:B------:R-:W-:Y:S01]  /*1aef0*/  LOP3.LUT P0, RZ, R9, 0xff, RZ, 0xc0, !PT ;  /* 0x000000ff09ff7812 */ /* 0x000fe2000780c0ff */
[C---:B------:R-:W-:Y:S01]  /*1af00*/  IMAD.IADD R4, R0.reuse, 0x1, R7 ;  /* 0x0000000100047824 */ /* 0x040fe200078e0207 */
[----:B------:R-:W-:Y:S01]  /*1af10*/  ULDC.64 UR8, c[0x0][0x650] ;  /* 0x0001940000087ab9 */ /* 0x000fe20000000a00 */
[----:B------:R-:W3:Y:S01]  /*1af20*/  LDL.LU R15, [R1+0x1dc] ;  /* 0x0001dc00010f7983 */ /* 0x000ee20000300800 */
[----:B------:R-:W-:Y:S01]  /*1af30*/  ISETP.GE.U32.AND P1, PT, R0, 0x5, PT ;  /* 0x000000050000780c */ /* 0x000fe20003f26070 */
[----:B------:R-:W-:Y:S01]  /*1af40*/  BSSY B1, `(.L_x_213) ;  /* 0x0000073000017945 */ /* 0x000fe20003800000 */
[----:B------:R-:W-:Y:S01]  /*1af50*/  IMAD.MOV.U32 R11, RZ, RZ, -0x1 ;  /* 0xffffffffff0b7424 */ /* 0x000fe200078e00ff */
[----:B------:R-:W-:-:S06]  /*1af60*/  PRMT R9, RZ, 0x7610, R9 ;  /* 0x00007610ff097816 */ /* 0x000fcc0000000009 */
[----:B------:R-:W0:Y:S01]  /*1af70*/  @P0 S2R R3, SR_CgaCtaId ;  /* 0x0000000000030919 */ /* 0x000e220000008800 */
[----:B------:R-:W-:-:S04]  /*1af80*/  @P0 MOV R2, 0x400 ;  /* 0x0000040000020802 */ /* 0x000fc80000000f00 */
[----:B0-----:R-:W-:-:S04]  /*1af90*/  @P0 LEA R2, R3, R2, 0x18 ;  /* 0x0000000203020211 */ /* 0x001fc800078ec0ff */
[----:B------:R0:W-:Y:S01]  /*1afa0*/  @P0 SYNCS.ARRIVE.TRANS64.A1T0 RZ, [R2+URZ+0x68], RZ ;  /* 0x000068ff02ff09a7 */ /* 0x0001e2000810003f */
[----:B------:R-:W-:-:S04]  /*1afb0*/  ISETP.GT.U32.AND P0, PT, R4, 0x4, PT ;  /* 0x000000040400780c */ /* 0x000fc80003f04070 */
[----:B------:R-:W-:Y:S01]  /*1afc0*/  ISETP.LT.U32.AND P0, PT, R0, 0x5, P0 ;  /* 0x000000050000780c */ /* 0x000fe20000701070 */
[----:B0-----:R-:W-:-:S04]  /*1afd0*/  IMAD.WIDE.U32 R2, R4, -0x33333333, RZ ;  /* 0xcccccccd04027825 */ /* 0x001fc800078e00ff */
[----:B------:R-:W-:Y:S01]  /*1afe0*/  IMAD.MOV.U32 R2, RZ, RZ, -0x1 ;  /* 0xffffffffff027424 */ /* 0x000fe200078e00ff */
[----:B------:R-:W-:Y:S02]  /*1aff0*/  SHF.R.U32.HI R5, RZ, 0x2, R3 ;  /* 0x00000002ff057819 */ /* 0x000fe40000011603 */
[----:B------:R-:W-:-:S03]  /*1b000*/  SEL R3, RZ, 0x1, !P0 ;  /* 0x00000001ff037807 */ /* 0x000fc60004000000 */
[--C-:B------:R-:W-:Y:S01]  /*1b010*/  IMAD R7, R5, -0x5, R4.reuse ;  /* 0xfffffffb05077824 */ /* 0x100fe200078e0204 */
[----:B------:R-:W-:Y:S01]  /*1b020*/  LOP3.LUT R6, R6, R3, RZ, 0x3c, !PT ;  /* 0x0000000306067212 */ /* 0x000fe200078e3cff */
[----:B------:R-:W-:Y:S01]  /*1b030*/  IMAD.MOV.U32 R3, RZ, RZ, -0x1 ;  /* 0xffffffffff037424 */ /* 0x000fe200078e00ff */
[----:B------:R-:W-:Y:S02]  /*1b040*/  PRMT R4, RZ, 0x7610, R4 ;  /* 0x00007610ff047816 */ /* 0x000fe40000000004 */
[----:B------:R-:W-:Y:S02]  /*1b050*/  @P1 LOP3.LUT R6, R6, 0x1, R5, 0x78, !PT ;  /* 0x0000000106061812 */ /* 0x000fe400078e7805 */
[----:B---3--:R-:W-:-:S04]  /*1b060*/  IADD3 R15, P0, R15, UR20, RZ ;  /* 0x000000140f0f7c10 */ /* 0x008fc8000ff1e0ff */
[----:B--2---:R-:W-:Y:S01]  /*1b070*/  IADD3.X R18, R18, UR7, RZ, P0, !PT ;  /* 0x0000000712127c10 */ /* 0x004fe200087fe4ff */
[----:B------:R0:W-:Y:S01]  /*1b080*/  STL [R1+0x1dc], R15 ;  /* 0x0001dc0f01007387 */ /* 0x0001e20000100800 */
[----:B------:R-:W-:-:S03]  /*1b090*/  ISETP.GE.U32.AND P0, PT, R15, UR8, PT ;  /* 0x000000080f007c0c */ /* 0x000fc6000bf06070 */
[----:B------:R0:W-:Y:S01]  /*1b0a0*/  STL [R1+0x1d8], R18 ;  /* 0x0001d81201007387 */ /* 0x0001e20000100800 */
[----:B------:R-:W-:-:S13]  /*1b0b0*/  ISETP.GE.U32.AND.EX P0, PT, R18, UR9, PT, P0 ;  /* 0x0000000912007c0c */ /* 0x000fda000bf06100 */
[----:B0-----:R-:W-:Y:S05]  /*1b0c0*/  @P0 BRA `(.L_x_214) ;  /* 0x0000000400680947 */ /* 0x001fea0003800000 */
[----:B------:R-:W0:Y:S01]  /*1b0d0*/  S2UR UR8, SR_CTAID.X ;  /* 0x00000000000879c3 */ /* 0x000e220000002500 */
[----:B------:R-:W-:Y:S01]  /*1b0e0*/  ULDC.64 UR10, c[0x0][0x628] ;  /* 0x00018a00000a7ab9 */ /* 0x000fe20000000a00 */
[----:B------:R-:W-:Y:S01]  /*1b0f0*/  ULDC UR9, c[0x0][0x150] ;  /* 0x0000540000097ab9 */ /* 0x000fe20000000800 */
[----:B------:R-:W-:Y:S01]  /*1b100*/  ISETP.NE.U32.AND P0, PT, RZ, UR10, PT ;  /* 0x0000000aff007c0c */ /* 0x000fe2000bf05070 */
[----:B------:R-:W-:Y:S01]  /*1b110*/  ULDC UR12, c[0x0][0x630] ;  /* 0x00018c00000c7ab9 */ /* 0x000fe20000000800 */
[----:B------:R-:W-:Y:S01]  /*1b120*/  ULDC UR14, c[0x0][0x154] ;  /* 0x00005500000e7ab9 */ /* 0x000fe20000000800 */
[----:B------:R-:W-:Y:S01]  /*1b130*/  IMAD.MOV.U32 R3, RZ, RZ, R18 ;  /* 0x000000ffff037224 */ /* 0x000fe200078e0012 */
[----:B------:R-:W-:Y:S01]  /*1b140*/  ISETP.NE.AND.EX P0, PT, RZ, UR11, PT, P0 ;  /* 0x0000000bff007c0c */ /* 0x000fe2000bf05300 */
[----:B------:R-:W1:Y:S01]  /*1b150*/  S2UR UR13, SR_CTAID.Y ;  /* 0x00000000000d79c3 */ /* 0x000e620000002600 */
[----:B0-----:R-:W-:-:S05]  /*1b160*/  I2FP.F32.U32 R2, UR8 ;  /* 0x0000000800027c45 */ /* 0x001fca0008201000 */
[----:B------:R-:W-:Y:S01]  /*1b170*/  FMUL R10, R2, UR9 ;  /* 0x00000009020a7c20 */ /* 0x000fe20008400000 */
[----:B------:R-:W-:Y:S01]  /*1b180*/  IMAD.MOV.U32 R2, RZ, RZ, R15 ;  /* 0x000000ffff027224 */ /* 0x000fe200078e000f */
[----:B-1----:R-:W-:-:S04]  /*1b190*/  I2FP.F32.U32 R12, UR13 ;  /* 0x0000000d000c7c45 */ /* 0x002fc80008201000 */
[----:B------:R-:W0:Y:S01]  /*1b1a0*/  F2I.U32.TRUNC.NTZ R10, R10 ;  /* 0x0000000a000a7305 */ /* 0x000e22000020f000 */
[----:B------:R-:W-:Y:S05]  /*1b1b0*/  @!P0 BRA `(.L_x_215) ;  /* 0x0000000000288947 */ /* 0x000fea0003800000 */
[----:B------:R-:W-:Y:S02]  /*1b1c0*/  ULDC UR9, c[0x0][0x634] ;  /* 0x00018d0000097ab9 */ /* 0x000fe40000000800 */
[----:B------:R-:W-:-:S05]  /*1b1d0*/  IADD3 R3, P0, R15, UR9, RZ ;  /* 0x000000090f037c10 */ /* 0x000fca000ff1e0ff */
[----:B------:R-:W-:-:S04]  /*1b1e0*/  IMAD.X R11, RZ, RZ, R18, P0 ;  /* 0x000000ffff0b7224 */ /* 0x000fc800000e0612 */
[----:B------:R-:W-:-:S04]  /*1b1f0*/  IMAD.WIDE.U32 R4, R11, UR10, RZ ;  /* 0x0000000a0b047c25 */ /* 0x000fc8000f8e00ff */
[----:B------:R-:W-:-:S04]  /*1b200*/  IMAD.WIDE.U32 R4, P0, R3, UR11, R4 ;  /* 0x0000000b03047c25 */ /* 0x000fc8000f800004 */
[----:B------:R-:W-:-:S04]  /*1b210*/  IMAD.WIDE.U32 R2, R3, UR10, RZ ;  /* 0x0000000a03027c25 */ /* 0x000fc8000f8e00ff */
[----:B------:R-:W-:Y:S01]  /*1b220*/  IMAD.MOV.U32 R2, RZ, RZ, R5 ;  /* 0x000000ffff027224 */ /* 0x000fe200078e0005 */
[----:B------:R-:W-:Y:S01]  /*1b230*/  IADD3 RZ, P1, R3, R4, RZ ;  /* 0x0000000403ff7210 */ /* 0x000fe20007f3e0ff */
[----:B------:R-:W-:-:S04]  /*1b240*/  IMAD.X R3, RZ, RZ, RZ, P0 ;  /* 0x000000ffff037224 */ /* 0x000fc800000e06ff */
[----:B------:R-:W-:-:S08]  /*1b250*/  IMAD.WIDE.U32.X R2, R11, UR11, R2, P1 ;  /* 0x0000000b0b027c25 */ /* 0x000fd000088e0402 */
.L_x_215:
[--C-:B------:R-:W-:Y:S01]  /*1b260*/  SHF.R.U64 R11, R2, UR12, R3.reuse ;  /* 0x0000000c020b7c19 */ /* 0x100fe20008001203 */
[----:B------:R-:W-:Y:S01]  /*1b270*/  ULDC.64 UR10, c[0x0][0x620] ;  /* 0x00018800000a7ab9 */ /* 0x000fe20000000a00 */
[----:B------:R-:W-:Y:S01]  /*1b280*/  SHF.R.U32.HI R2, RZ, UR12, R3 ;  /* 0x0000000cff027c19 */ /* 0x000fe20008011603 */
[----:B------:R-:W-:Y:S01]  /*1b290*/  IMAD.MOV.U32 R3, RZ, RZ, R18 ;  /* 0x000000ffff037224 */ /* 0x000fe200078e0012 */
[----:B------:R-:W-:Y:S01]  /*1b2a0*/  IADD3 R13, P0, RZ, -R11, RZ ;  /* 0x8000000bff0d7210 */ /* 0x000fe20007f1e0ff */
[----:B------:R-:W-:Y:S01]  /*1b2b0*/  FMUL R4, R12, UR14 ;  /* 0x0000000e0c047c20 */ /* 0x000fe20008400000 */
[----:B------:R-:W-:Y:S01]  /*1b2c0*/  ULDC.64 UR14, c[0x0][0x640] ;  /* 0x00019000000e7ab9 */ /* 0x000fe20000000a00 */
[----:B0-----:R-:W-:Y:S02]  /*1b2d0*/  R2UR UR9, R10 ;  /* 0x000000000a0972ca */ /* 0x001fe400000e0000 */
[----:B------:R-:W-:Y:S01]  /*1b2e0*/  IMAD.X R2, RZ, RZ, ~R2, P0 ;  /* 0x000000ffff027224 */ /* 0x000fe200000e0e02 */
[----:B------:R-:W-:Y:S01]  /*1b2f0*/  ISETP.NE.U32.AND P0, PT, RZ, UR14, PT ;  /* 0x0000000eff007c0c */ /* 0x000fe2000bf05070 */
[----:B------:R-:W0:Y:S02]  /*1b300*/  F2I.U32.TRUNC.NTZ R4, R4 ;  /* 0x0000000400047305 */ /* 0x000e24000020f000 */
[----:B------:R-:W-:Y:S01]  /*1b310*/  IMAD R2, R2, UR10, RZ ;  /* 0x0000000a02027c24 */ /* 0x000fe2000f8e02ff */
[----:B------:R-:W-:-:S03]  /*1b320*/  ISETP.NE.AND.EX P0, PT, RZ, UR15, PT, P0 ;  /* 0x0000000fff007c0c */ /* 0x000fc6000bf05300 */
[----:B------:R-:W-:Y:S02]  /*1b330*/  IMAD R5, R13, UR11, R2 ;  /* 0x0000000b0d057c24 */ /* 0x000fe4000f8e0202 */
[----:B------:R-:W-:-:S04]  /*1b340*/  IMAD.MOV.U32 R2, RZ, RZ, R15 ;  /* 0x000000ffff027224 */ /* 0x000fc800078e000f */
[----:B------:R-:W-:Y:S01]  /*1b350*/  IMAD.WIDE.U32 R2, R13, UR10, R2 ;  /* 0x0000000a0d027c25 */ /* 0x000fe2000f8e0002 */
[----:B------:R-:W-:Y:S01]  /*1b360*/  ULDC UR10, c[0x0][0x618] ;  /* 0x00018600000a7ab9 */ /* 0x000fe20000000800 */
[----:B0-----:R-:W-:Y:S02]  /*1b370*/  R2UR UR11, R4 ;  /* 0x00000000040b72ca */ /* 0x001fe400000e0000 */
[----:B------:R-:W-:-:S05]  /*1b380*/  IMAD.IADD R3, R3, 0x1, R5 ;  /* 0x0000000103037824 */ /* 0x000fca00078e0205 */
[--C-:B------:R-:W-:Y:S02]  /*1b390*/  SHF.R.U64 R10, R2, UR10, R3.reuse ;  /* 0x0000000a020a7c19 */ /* 0x100fe40008001203 */
[----:B------:R-:W-:Y:S01]  /*1b3a0*/  SHF.R.U32.HI R3, RZ, UR10, R3 ;  /* 0x0000000aff037c19 */ /* 0x000fe20008011603 */
[----:B------:R-:W-:-:S03]  /*1b3b0*/  ULDC UR10, c[0x0][0x608] ;  /* 0x00018200000a7ab9 */ /* 0x000fc60000000800 */
[--C-:B------:R-:W-:Y:S02]  /*1b3c0*/  SHF.R.U64 R12, R10, UR10, R3.reuse ;  /* 0x0000000a0a0c7c19 */ /* 0x100fe40008001203 */
[----:B------:R-:W-:Y:S01]  /*1b3d0*/  SHF.R.U32.HI R3, RZ, UR10, R3 ;  /* 0x0000000aff037c19 */ /* 0x000fe20008011603 */
[----:B------:R-:W-:-:S03]  /*1b3e0*/  ULDC UR10, c[0x0][0x658] ;  /* 0x00019600000a7ab9 */ /* 0x000fc60000000800 */
[--C-:B------:R-:W-:Y:S02]  /*1b3f0*/  SHF.R.U64 R13, R12, UR10, R3.reuse ;  /* 0x0000000a0c0d7c19 */ /* 0x100fe40008001203 */
[----:B------:R-:W-:-:S03]  /*1b400*/  SHF.R.U32.HI R14, RZ, UR10, R3 ;  /* 0x0000000aff0e7c19 */ /* 0x000fc60008011603 */
[----:B------:R-:W-:Y:S02]  /*1b410*/  IMAD.MOV.U32 R2, RZ, RZ, R13 ;  /* 0x000000ffff027224 */ /* 0x000fe400078e000d */
[----:B------:R-:W-:Y:S01]  /*1b420*/  IMAD.MOV.U32 R3, RZ, RZ, R14 ;  /* 0x000000ffff037224 */ /* 0x000fe200078e000e */
[----:B------:R-:W-:Y:S06]  /*1b430*/  @!P0 BRA `(.L_x_216) ;  /* 0x0000000000288947 */ /* 0x000fec0003800000 */
        /* <DEDUP_REMOVED lines=10> */
.L_x_216:
[----:B------:R-:W-:Y:S01]  /*1b4e0*/  ULDC UR10, c[0x0][0x648] ;  /* 0x00019200000a7ab9 */ /* 0x000fe20000000800 */
[----:B------:R-:W-:Y:S01]  /*1b4f0*/  UISETP.NE.AND UP0, UPT, UR37, URZ, UPT ;  /* 0x0000003f2500728c */ /* 0x000fe2000bf05270 */
[----:B------:R-:W-:Y:S01]  /*1b500*/  SHF.R.U64 R3, R2, UR10, R3 ;  /* 0x0000000a02037c19 */ /* 0x000fe20008001203 */
[----:B------:R-:W-:Y:S01]  /*1b510*/  ULDC UR10, c[0x0][0x638] ;  /* 0x00018e00000a7ab9 */ /* 0x000fe20000000800 */
[----:B------:R-:W-:Y:S01]  /*1b520*/  UIADD3 UR11, -UR11, URZ, URZ ;  /* 0x0000003f0b0b7290 */ /* 0x000fe2000fffe13f */
[----:B------:R-:W-:Y:S02]  /*1b530*/  LOP3.LUT R12, R12, UR6, RZ, 0xc0, !PT ;  /* 0x000000060c0c7c12 */ /* 0x000fe4000f8ec0ff */
[----:B------:R-:W-:Y:S01]  /*1b540*/  IMAD.MOV R4, RZ, RZ, -R3 ;  /* 0x000000ffff047224 */ /* 0x000fe200078e0a03 */
[----:B------:R-:W-:Y:S02]  /*1b550*/  LOP3.LUT R10, R10, UR4, RZ, 0xc0, !PT ;  /* 0x000000040a0a7c12 */ /* 0x000fe4000f8ec0ff */
[----:B------:R-:W-:Y:S01]  /*1b560*/  IMAD R2, R3, UR5, R12 ;  /* 0x0000000503027c24 */ /* 0x000fe2000f8e020c */
[----:B------:R-:W-:Y:S01]  /*1b570*/  PLOP3.LUT P0, PT, PT, PT, UP0, 0x40, 0x0 ;  /* 0x000000000000781c */ /* 0x000fe20003f0e808 */
[----:B------:R-:W-:Y:S01]  /*1b580*/  IMAD R13, R4, UR10, R13 ;  /* 0x0000000a040d7c24 */ /* 0x000fe2000f8e020d */
[----:B------:R-:W-:Y:S01]  /*1b590*/  UIADD3 UR10, -UR9, URZ, URZ ;  /* 0x0000003f090a7290 */ /* 0x000fe2000fffe13f */
[----:B------:R-:W-:Y:S01]  /*1b5a0*/  PLOP3.LUT P1, PT, PT, PT, UP0, 0x40, 0x0 ;  /* 0x000000000000781c */ /* 0x000fe20003f2e808 */
[----:B------:R-:W-:Y:S01]  /*1b5b0*/  IMAD.MOV.U32 R4, RZ, RZ, 0x1 ;  /* 0x00000001ff047424 */ /* 0x000fe200078e00ff */
[----:B------:R-:W-:-:S02]  /*1b5c0*/  ULDC UR9, c[0x0][0x144] ;  /* 0x0000510000097ab9 */ /* 0x000fc40000000800 */
[----:B------:R-:W-:-:S03]  /*1b5d0*/  UIMAD UR8, UR9, UR10, UR8 ;  /* 0x0000000a090872a4 */ /* 0x000fc6000f8e0208 */
[----:B------:R-:W-:Y:S02]  /*1b5e0*/  ULDC UR9, c[0x0][0x148] ;  /* 0x0000520000097ab9 */ /* 0x000fe40000000800 */
[----:B------:R-:W-:-:S03]  /*1b5f0*/  @UP0 UIMAD UR8, UR9, UR11, UR13 ;  /* 0x0000000b090802a4 */ /* 0x000fc6000f8e020d */
[----:B------:R-:W-:Y:S02]  /*1b600*/  ULDC UR9, c[0x0][0x600] ;  /* 0x0001800000097ab9 */ /* 0x000fe40000000800 */
[----:B------:R-:W-:Y:S02]  /*1b610*/  IMAD R13, R13, UR9, R10 ;  /* 0x000000090d0d7c24 */ /* 0x000fe4000f8e020a */
[----:B------:R-:W-:Y:S01]  /*1b620*/  IMAD.U32 R3, RZ, RZ, UR8 ;  /* 0x00000008ff037e24 */ /* 0x000fe2000f8e00ff */
[----:B------:R-:W-:-:S03]  /*1b630*/  ULDC UR8, c[0x0][0x610] ;  /* 0x0001840000087ab9 */ /* 0x000fc60000000800 */
[----:B------:R-:W-:-:S05]  /*1b640*/  IMAD R2, R2, UR8, R3 ;  /* 0x0000000802027c24 */ /* 0x000fca000f8e0203 */
[----:B------:R-:W-:Y:S02]  /*1b650*/  SEL R3, R13, R2, P0 ;  /* 0x000000020d037207 */ /* 0x000fe40000000000 */
[----:B------:R-:W-:-:S07]  /*1b660*/  SEL R2, R2, R13, P1 ;  /* 0x0000000d02027207 */ /* 0x000fce0000800000 */
.L_x_214:
[----:B------:R-:W-:Y:S05]  /*1b670*/  BSYNC B1 ;  /* 0x0000000000017941 */ /* 0x000fea0003800000 */
.L_x_213:
[----:B------:R-:W-:-:S13]  /*1b680*/  LOP3.LUT P0, RZ, R4, 0xff, RZ, 0xc0, !PT ;  /* 0x000000ff04ff7812 */ /* 0x000fda000780c0ff */
[----:B------:R-:W-:Y:S05]  /*1b690*/  @P0 BRA `(.L_x_217) ;  /* 0xfffffff400100947 */ /* 0x000fea000383ffff */
[----:B------:R-:W-:Y:S05]  /*1b6a0*/  BSYNC B0 ;  /* 0x0000000000007941 */ /* 0x000fea0003800000 */
.L_x_206:
[----:B------:R-:W-:-:S03]  /*1b6b0*/  UMOV UR8, 0xffffffff ;  /* 0xffffffff00087882 */ /* 0x000fc60000000000 */
[----:B------:R-:W-:Y:S05]  /*1b6c0*/  BRA.DIV UR8, `(.L_x_218) ;  /* 0x00000006083c7947 */ /* 0x000fea000b800000 */
[----:B------:R-:W-:-:S13]  /*1b6d0*/  ELECT P6, URZ, PT ;  /* 0x00000000003f782f */ /* 0x000fda00038c0000 */
.L_x_233:
[----:B------:R-:W-:Y:S04]  /*1b6e0*/  BSSY B0, `(.L_x_219) ;  /* 0x0000035000007945 */ /* 0x000fe80003800000 */
[----:B------:R-:W-:Y:S05]  /*1b6f0*/  @!P6 BRA `(.L_x_220) ;  /* 0x0000000000cce947 */ /* 0x000fea0003800000 */
[----:B------:R-:W-:-:S04]  /*1b700*/  ULOP3.LUT UR8, UR36, 0x2, URZ, 0xfc, !UPT ;  /* 0x0000000224087892 */ /* 0x000fc8000f8efc3f */
[----:B------:R-:W-:-:S06]  /*1b710*/  UISETP.NE.AND UP0, UPT, UR8, 0x3, UPT ;  /* 0x000000030800788c */ /* 0x000fcc000bf05270 */
[----:B------:R-:W-:-:S13]  /*1b720*/  PLOP3.LUT P0, PT, PT, PT, UP0, 0x80, 0x0 ;  /* 0x000000000000781c */ /* 0x000fda0003f0f008 */
[----:B------:R-:W-:Y:S05]  /*1b730*/  @!P0 BRA `(.L_x_221) ;  /* 0x0000000000048947 */ /* 0x000fea0003800000 */
[----:B------:R-:W-:Y:S01]  /*1b740*/  BPT.TRAP 0x1 ;  /* 0x000000040000795c */ /* 0x000fe20000300000 */
.L_x_221:
[----:B------:R-:W0:Y:S01]  /*1b750*/  S2R R3, SR_CgaCtaId ;  /* 0x0000000000037919 */ /* 0x000e220000008800 */
[----:B------:R-:W-:Y:S02]  /*1b760*/  MOV R0, 0x400 ;  /* 0x0000040000007802 */ /* 0x000fe40000000f00 */
[----:B------:R-:W-:Y:S02]  /*1b770*/  SHF.L.U32 R2, R6, 0x1f, RZ ;  /* 0x0000001f06027819 */ /* 0x000fe400000006ff */
[----:B0-----:R-:W-:-:S05]  /*1b780*/  LEA R0, R3, R0, 0x18 ;  /* 0x0000000003007211 */ /* 0x001fca00078ec0ff */
[----:B------:R-:W-:-:S04]  /*1b790*/  VIADD R0, R0, 0x28 ;  /* 0x0000002800007836 */ /* 0x000fc80000000000 */
[----:B------:R-:W-:-:S04]  /*1b7a0*/  IMAD R3, R7, 0x8, R0 ;  /* 0x0000000807037824 */ /* 0x000fc800078e0200 */
[----:B------:R-:W0:Y:S02]  /*1b7b0*/  SYNCS.PHASECHK.TRANS64.TRYWAIT P0, [R3+URZ], R2 ;  /* 0x00000002030075a7 */ /* 0x000e24000800017f */
[----:B0-----:R-:W-:Y:S05]  /*1b7c0*/  @!P0 BRA `(.L_x_222) ;  /* 0x00000004001c8947 */ /* 0x001fea0003800000 */
.L_x_234:
[----:B------:R-:W-:-:S05]  /*1b7d0*/  VIADD R7, R7, 0x1 ;  /* 0x0000000107077836 */ /* 0x000fca0000000000 */
[----:B------:R-:W-:-:S04]  /*1b7e0*/  ISETP.NE.AND P0, PT, R7, 0x5, PT ;  /* 0x000000050700780c */ /* 0x000fc80003f05270 */
[----:B0-----:R-:W-:Y:S02]  /*1b7f0*/  SEL R3, RZ, 0x1, P0 ;  /* 0x00000001ff037807 */ /* 0x001fe40000000000 */
[----:B------:R-:W-:Y:S02]  /*1b800*/  SEL R7, R7, RZ, P0 ;  /* 0x000000ff07077207 */ /* 0x000fe40000000000 */
[----:B------:R-:W-:-:S03]  /*1b810*/  LOP3.LUT R6, R6, R3, RZ, 0x3c, !PT ;  /* 0x0000000306067212 */ /* 0x000fc600078e3cff */
[----:B------:R-:W-:Y:S01]  /*1b820*/  IMAD R3, R7, 0x8, R0 ;  /* 0x0000000807037824 */ /* 0x000fe200078e0200 */
[----:B------:R-:W-:-:S04]  /*1b830*/  SHF.L.U32 R2, R6, 0x1f, RZ ;  /* 0x0000001f06027819 */ /* 0x000fc800000006ff */
[----:B------:R-:W0:Y:S02]  /*1b840*/  SYNCS.PHASECHK.TRANS64.TRYWAIT P0, [R3+URZ], R2 ;  /* 0x00000002030075a7 */ /* 0x000e24000800017f */
[----:B0-----:R-:W-:Y:S05]  /*1b850*/  @!P0 BRA `(.L_x_223) ;  /* 0x00000004000c8947 */ /* 0x001fea0003800000 */
.L_x_235:
[----:B0-----:R-:W-:-:S05]  /*1b860*/  VIADD R2, R7, 0x1 ;  /* 0x0000000107027836 */ /* 0x001fca0000000000 */
[----:B------:R-:W-:-:S04]  /*1b870*/  ISETP.NE.AND P0, PT, R2, 0x5, PT ;  /* 0x000000050200780c */ /* 0x000fc80003f05270 */
[----:B------:R-:W-:Y:S02]  /*1b880*/  SEL R3, RZ, 0x1, P0 ;  /* 0x00000001ff037807 */ /* 0x000fe40000000000 */
[----:B------:R-:W-:Y:S02]  /*1b890*/  SEL R5, R2, RZ, P0 ;  /* 0x000000ff02057207 */ /* 0x000fe40000000000 */
[----:B------:R-:W-:-:S03]  /*1b8a0*/  LOP3.LUT R6, R6, R3, RZ, 0x3c, !PT ;  /* 0x0000000306067212 */ /* 0x000fc600078e3cff */
[----:B------:R-:W-:Y:S01]  /*1b8b0*/  IMAD R3, R5, 0x8, R0 ;  /* 0x0000000805037824 */ /* 0x000fe200078e0200 */
[----:B------:R-:W-:-:S04]  /*1b8c0*/  SHF.L.U32 R2, R6, 0x1f, RZ ;  /* 0x0000001f06027819 */ /* 0x000fc800000006ff */
[----:B------:R-:W0:Y:S02]  /*1b8d0*/  SYNCS.PHASECHK.TRANS64.TRYWAIT P0, [R3+URZ], R2 ;  /* 0x00000002030075a7 */ /* 0x000e24000800017f */
[----:B0-----:R-:W-:Y:S05]  /*1b8e0*/  @!P0 BRA `(.L_x_224) ;  /* 0x0000000000fc8947 */ /* 0x001fea0003800000 */
.L_x_236:
        /* <DEDUP_REMOVED lines=9> */
.L_x_237:
[----:B0-----:R-:W-:-:S05]  /*1b980*/  VIADD R2, R5, 0x1 ;  /* 0x0000000105027836 */ /* 0x001fca0000000000 */
[----:B------:R-:W-:-:S04]  /*1b990*/  ISETP.NE.AND P0, PT, R2, 0x5, PT ;  /* 0x000000050200780c */ /* 0x000fc80003f05270 */
[----:B------:R-:W-:Y:S02]  /*1b9a0*/  SEL R4, RZ, 0x1, P0 ;  /* 0x00000001ff047807 */ /* 0x000fe40000000000 */
[----:B------:R-:W-:Y:S02]  /*1b9b0*/  SEL R3, R2, RZ, P0 ;  /* 0x000000ff02037207 */ /* 0x000fe40000000000 */
[----:B------:R-:W-:-:S03]  /*1b9c0*/  LOP3.LUT R4, R7, R4, RZ, 0x3c, !PT ;  /* 0x0000000407047212 */ /* 0x000fc600078e3cff */
[----:B------:R-:W-:Y:S01]  /*1b9d0*/  IMAD R3, R3, 0x8, R0 ;  /* 0x0000000803037824 */ /* 0x000fe200078e0200 */
[----:B------:R-:W-:-:S07]  /*1b9e0*/  SHF.L.U32 R0, R4, 0x1f, RZ ;  /* 0x0000001f04007819 */ /* 0x000fce00000006ff */
.L_x_226:
[----:B0-----:R0:W1:Y:S02]  /*1b9f0*/  SYNCS.PHASECHK.TRANS64.TRYWAIT P0, [R3+URZ], R0 ;  /* 0x00000000030075a7 */ /* 0x001064000800017f */
[----:B-1----:R-:W-:Y:S05]  /*1ba00*/  @!P0 NANOSLEEP.SYNCS 0x989680 ;  /* 0x009896800000895d */ /* 0x002fea0003900000 */
[----:B------:R-:W1:Y:S02]  /*1ba10*/  @!P0 SYNCS.PHASECHK.TRANS64 P0, [R3+URZ], R0 ;  /* 0x00000000030085a7 */ /* 0x000e64000800007f */
[----:B-1----:R-:W-:Y:S05]  /*1ba20*/  @!P0 BRA `(.L_x_226) ;  /* 0xfffffffc00f08947 */ /* 0x002fea000383ffff */
.L_x_220:
[----:B------:R-:W-:Y:S05]  /*1ba30*/  BSYNC B0 ;  /* 0x0000000000007941 */ /* 0x000fea0003800000 */
.L_x_219:
[----:B------:R-:W-:Y:S05]  /*1ba40*/  EXIT ;  /* 0x000000000000794d */ /* 0x000fea0003800000 */
.L_x_21:
[----:B--2---:R2:W4:Y:S02]  /*1ba50*/  SYNCS.PHASECHK.TRANS64.TRYWAIT P1, [R3+URZ], R2 ;  /* 0x00000002030075a7 */ /* 0x004524000802017f */
[----:B----4-:R-:W-:Y:S05]  /*1ba60*/  @!P1 NANOSLEEP.SYNCS 0x989680 ;  /* 0x009896800000995d */ /* 0x010fea0003900000 */
[----:B------:R-:W4:Y:S02]  /*1ba70*/  @!P1 SYNCS.PHASECHK.TRANS64 P1, [R3+URZ], R2 ;  /* 0x00000002030095a7 */ /* 0x000f24000802007f */
[----:B----4-:R-:W-:Y:S05]  /*1ba80*/  @!P1 BRA `(.L_x_21) ;  /* 0xfffffffc00f09947 */ /* 0x010fea000383ffff */
[----:B------:R-:W-:Y:S05]  /*1ba90*/  BRA `(.L_x_20) ;  /* 0xfffffe5c00447947 */ /* 0x000fea000383ffff */
.L_x_26:
[----:B--2---:R2:W3:Y:S02]  /*1baa0*/  SYNCS.PHASECHK.TRANS64.TRYWAIT P1, [R4+URZ], R5 ;  /* 0x00000005040075a7 */ /* 0x0044e4000802017f */
[----:B---3--:R-:W-:Y:S05]  /*1bab0*/  @!P1 NANOSLEEP.SYNCS 0x989680 ;  /* 0x009896800000995d */ /* 0x008fea0003900000 */
[----:B------:R-:W3:Y:S02]  /*1bac0*/  @!P1 SYNCS.PHASECHK.TRANS64 P1, [R4+URZ], R5 ;  /* 0x00000005040095a7 */ /* 0x000ee4000802007f */
[----:B---3--:R-:W-:Y:S05]  /*1bad0*/  @!P1 BRA `(.L_x_26) ;  /* 0xfffffffc00f09947 */ /* 0x008fea000383ffff */
[----:B------:R-:W-:Y:S05]  /*1bae0*/  BRA `(.L_x_25) ;  /* 0xfffffe8c002c7947 */ /* 0x000fea000383ffff */
.L_x_207:
[----:B------:R-:W-:Y:S01]  /*1baf0*/  BSSY B1, `(.L_x_227) ;  /* 0x0000006000017945 */ /* 0x000fe20003800000 */
[----:B------:R-:W-:-:S07]  /*1bb00*/  IMAD.MOV.U32 R15, RZ, RZ, -0x1 ;  /* 0xffffffffff0f7424 */ /* 0x000fce00078e00ff */
[----:B------:R-:W-:Y:S05]  /*1bb10*/  WARPSYNC.COLLECTIVE R15, `(.L_x_228) ;  /* 0x000000000f0c7348 */ /* 0x000fea0003c00000 */
[----:B------:R-:W-:Y:S02]  /*1bb20*/  ELECT P6, UR62, PT ;  /* 0x00000000003e782f */ /* 0x000fe400038c0000 */
[----:B------:R-:W-:Y:S01]  /*1bb30*/  MOV R14, UR62 ;  /* 0x0000003e000e7c02 */ /* 0x000fe20008000f00 */
[----:B------:R-:W-:Y:S10]  /*1bb40*/  ENDCOLLECTIVE ;  /* 0x000000000000791b */ /* 0x000ff40003800000 */
.L_x_228:
[----:B------:R-:W-:Y:S05]  /*1bb50*/  BSYNC B1 ;  /* 0x0000000000017941 */ /* 0x000fea0003800000 */
.L_x_227:
[----:B------:R-:W-:Y:S05]  /*1bb60*/  BRA `(.L_x_229) ;  /* 0xffffffec00e87947 */ /* 0x000fea000383ffff */
.L_x_210:
[----:B0-----:R0:W1:Y:S02]  /*1bb70*/  SYNCS.PHASECHK.TRANS64.TRYWAIT P0, [R15+URZ+0x28], R12 ;  /* 0x0000280c0f0075a7 */ /* 0x001064000800017f */
[----:B-1----:R-:W-:Y:S05]  /*1bb80*/  @!P0 NANOSLEEP.SYNCS 0x989680 ;  /* 0x009896800000895d */ /* 0x002fea0003900000 */
[----:B------:R-:W1:Y:S02]  /*1bb90*/  @!P0 SYNCS.PHASECHK.TRANS64 P0, [R15+URZ+0x28], R12 ;  /* 0x0000280c0f0085a7 */ /* 0x000e64000800007f */
[----:B-1----:R-:W-:Y:S05]  /*1bba0*/  @!P0 BRA `(.L_x_210) ;  /* 0xfffffffc00f08947 */ /* 0x002fea000383ffff */
[----:B------:R-:W-:Y:S05]  /*1bbb0*/  BRA `(.L_x_230) ;  /* 0xfffffff0001c7947 */ /* 0x000fea000383ffff */
.L_x_218:
[----:B------:R-:W-:Y:S01]  /*1bbc0*/  BSSY B0, `(.L_x_231) ;  /* 0x0000006000007945 */ /* 0x000fe20003800000 */
[----:B------:R-:W-:-:S07]  /*1bbd0*/  IMAD.MOV.U32 R15, RZ, RZ, -0x1 ;  /* 0xffffffffff0f7424 */ /* 0x000fce00078e00ff */
[----:B------:R-:W-:Y:S05]  /*1bbe0*/  WARPSYNC.COLLECTIVE R15, `(.L_x_232) ;  /* 0x000000000f0c7348 */ /* 0x000fea0003c00000 */
[----:B------:R-:W-:Y:S02]  /*1bbf0*/  ELECT P6, UR62, PT ;  /* 0x00000000003e782f */ /* 0x000fe400038c0000 */
[----:B------:R-:W-:Y:S01]  /*1bc00*/  MOV R14, UR62 ;  /* 0x0000003e000e7c02 */ /* 0x000fe20008000f00 */
[----:B------:R-:W-:Y:S10]  /*1bc10*/  ENDCOLLECTIVE ;  /* 0x000000000000791b */ /* 0x000ff40003800000 */
.L_x_232:
[----:B------:R-:W-:Y:S05]  /*1bc20*/  BSYNC B0 ;  /* 0x0000000000007941 */ /* 0x000fea0003800000 */
.L_x_231:
[----:B------:R-:W-:Y:S05]  /*1bc30*/  BRA `(.L_x_233) ;  /* 0xfffffff800a87947 */ /* 0x000fea000383ffff */
.L_x_222:
[----:B0-----:R0:W1:Y:S02]  /*1bc40*/  SYNCS.PHASECHK.TRANS64.TRYWAIT P0, [R3+URZ], R2 ;  /* 0x00000002030075a7 */ /* 0x001064000800017f */
[----:B-1----:R-:W-:Y:S05]  /*1bc50*/  @!P0 NANOSLEEP.SYNCS 0x989680 ;  /* 0x009896800000895d */ /* 0x002fea0003900000 */
[----:B------:R-:W1:Y:S02]  /*1bc60*/  @!P0 SYNCS.PHASECHK.TRANS64 P0, [R3+URZ], R2 ;  /* 0x00000002030085a7 */ /* 0x000e64000800007f */
[----:B-1----:R-:W-:Y:S05]  /*1bc70*/  @!P0 BRA `(.L_x_222) ;  /* 0xfffffffc00f08947 */ /* 0x002fea000383ffff */
[----:B------:R-:W-:Y:S05]  /*1bc80*/  BRA `(.L_x_234) ;  /* 0xfffffff800d07947 */ /* 0x000fea000383ffff */
.L_x_223:
[----:B0-----:R0:W1:Y:S02]  /*1bc90*/  SYNCS.PHASECHK.TRANS64.TRYWAIT P0, [R3+URZ], R2 ;  /* 0x00000002030075a7 */ /* 0x001064000800017f */
[----:B-1----:R-:W-:Y:S05]  /*1bca0*/  @!P0 NANOSLEEP.SYNCS 0x989680 ;  /* 0x009896800000895d */ /* 0x002fea0003900000 */
[----:B------:R-:W1:Y:S02]  /*1bcb0*/  @!P0 SYNCS.PHASECHK.TRANS64 P0, [R3+URZ], R2 ;  /* 0x00000002030085a7 */ /* 0x000e64000800007f */
[----:B-1----:R-:W-:Y:S05]  /*1bcc0*/  @!P0 BRA `(.L_x_223) ;  /* 0xfffffffc00f08947 */ /* 0x002fea000383ffff */
[----:B------:R-:W-:Y:S05]  /*1bcd0*/  BRA `(.L_x_235) ;  /* 0xfffffff800e07947 */ /* 0x000fea000383ffff */
.L_x_224:
[----:B0-----:R0:W1:Y:S02]  /*1bce0*/  SYNCS.PHASECHK.TRANS64.TRYWAIT P0, [R3+URZ], R2 ;  /* 0x00000002030075a7 */ /* 0x001064000800017f */
[----:B-1----:R-:W-:Y:S05]  /*1bcf0*/  @!P0 NANOSLEEP.SYNCS 0x989680 ;  /* 0x009896800000895d */ /* 0x002fea0003900000 */
[----:B------:R-:W1:Y:S02]  /*1bd00*/  @!P0 SYNCS.PHASECHK.TRANS64 P0, [R3+URZ], R2 ;  /* 0x00000002030085a7 */ /* 0x000e64000800007f */
[----:B-1----:R-:W-:Y:S05]  /*1bd10*/  @!P0 BRA `(.L_x_224) ;  /* 0xfffffffc00f08947 */ /* 0x002fea000383ffff */
[----:B------:R-:W-:Y:S05]  /*1bd20*/  BRA `(.L_x_236) ;  /* 0xfffffff800f07947 */ /* 0x000fea000383ffff */
.L_x_225:
[----:B0-----:R0:W1:Y:S02]  /*1bd30*/  SYNCS.PHASECHK.TRANS64.TRYWAIT P0, [R3+URZ], R2 ;  /* 0x00000002030075a7 */ /* 0x001064000800017f */
[----:B-1----:R-:W-:Y:S05]  /*1bd40*/  @!P0 NANOSLEEP.SYNCS 0x989680 ;  /* 0x009896800000895d */ /* 0x002fea0003900000 */
[----:B------:R-:W1:Y:S02]  /*1bd50*/  @!P0 SYNCS.PHASECHK.TRANS64 P0, [R3+URZ], R2 ;  /* 0x00000002030085a7 */ /* 0x000e64000800007f */
[----:B-1----:R-:W-:Y:S05]  /*1bd60*/  @!P0 BRA `(.L_x_225) ;  /* 0xfffffffc00f08947 */ /* 0x002fea000383ffff */
[----:B------:R-:W-:Y:S05]  /*1bd70*/  BRA `(.L_x_237) ;  /* 0xfffffffc00007947 */ /* 0x000fea000383ffff */
.L_x_238:
[----:B------:R-:W-:-:S00]  /*1bd80*/  BRA `(.L_x_238) ;  /* 0xfffffffc00fc7947 */ /* 0x000fc0000383ffff */
[----:B------:R-:W-:-:S00]  /*1bd90*/  NOP ;  /* 0x0000000000007918 */ /* 0x000fc00000000000 */
        /* <DEDUP_REMOVED lines=14> */
.L_x_239:


//--------------------- .nv.global.init           --------------------------
	.section	.nv.global.init,"aw",@progbits
.nv.global.init:
	.type		$str$22,@object
	.size		$str$22,($str$23 - $str$22)
$str$22:
        /*0000*/ 	.byte	0x6b, 0x5f, 0x74, 0x69, 0x6c, 0x65, 0x5f, 0x63, 0x6f, 0x75, 0x6e, 0x74, 0x20, 0x3e, 0x3d, 0x20
        /*0010*/ 	.byte	0x31, 0x00
	.type		$str$23,@object
	.size		$str$23,(__unnamed_1 - $str$23)
$str$23:
        /*0012*/ 	.byte	0x2f, 0x74, 0x6d, 0x70, 0x2f, 0x63, 0x75, 0x74, 0x6c, 0x61, 0x73, 0x73, 0x5f, 0x73, 0x77, 0x65
        /*0022*/ 	.byte	0x65, 0x70, 0x5f, 0x73, 0x72, 0x63, 0x2f, 0x69, 0x6e, 0x63, 0x6c, 0x75, 0x64, 0x65, 0x2f, 0x63
        /*0032*/ 	.byte	0x75, 0x74, 0x6c, 0x61, 0x73, 0x73, 0x2f, 0x67, 0x65, 0x6d, 0x6d, 0x2f, 0x63, 0x6f, 0x6c, 0x6c
        /*0042*/ 	.byte	0x65, 0x63, 0x74, 0x69, 0x76, 0x65, 0x2f, 0x73, 0x6d, 0x39, 0x30, 0x5f, 0x6d, 0x6d, 0x61, 0x5f
        /*0052*/ 	.byte	0x74, 0x6d, 0x61, 0x5f, 0x67, 0x6d, 0x6d, 0x61, 0x5f, 0x73, 0x73, 0x5f, 0x77, 0x61, 0x72, 0x70
        /*0062*/ 	.byte	0x73, 0x70, 0x65, 0x63, 0x69, 0x61, 0x6c, 0x69, 0x7a, 0x65, 0x64, 0x2e, 0x68, 0x70, 0x70, 0x00
	.type		__unnamed_1,@object
	.size		__unnamed_1,(.L_0 - __unnamed_1)
__unnamed_1:
        /* <DEDUP_REMOVED lines=173> */
        /*0b42*/ 	.byte	0x69, 0x64, 0x65, 0x6e, 0x74, 0x69, 0x74, 0x79, 0x5d, 0x00
.L_0:


//--------------------- .nv.shared._ZN7cutlass13device_kernelINS_4gemm6kernel13GemmUniversalIN4cute5tupleIJiiiiEEENS1_10collective13CollectiveMmaINS1_34MainloopSm90TmaGmmaWarpSpecializedILi5ENS5_IJNS4_1CILi2EEENSA_ILi1EEESC_EEENS1_35KernelTmaWarpSpecializedCooperativeEEENS5_IJNSA_ILi512EEENSA_ILi160EEENSA_ILi64EEEEEEaNS5_IJlSC_lEEEaSK_NS4_8TiledMMAINS4_8MMA_AtomIJNS4_4SM904GMMA26MMA_64x32x32_S32S8S8_SS_TNEEEENS4_6LayoutISD_NS5_IJSC_NSA_ILi0EEESS_EEEEENS5_IJNS4_10UnderscoreESV_SV_EEEEENS4_13SM90_TMA_LOADENS4_14ComposedLayoutINS4_7SwizzleILi2ELi4ELi3EEENS4_18smem_ptr_flag_bitsILi8EEENSR_INS5_IJNSA_ILi8EEESI_EEENS5_IJSI_SC_EEEEEEEvNS4_8identityENS4_23SM90_TMA_LOAD_MULTICASTES18_vS19_EENS_8epilogue10collective6detail29Sm90TmaWarpSpecializedAdapterINS1D_15DefaultEpilogueIaSK_SK_NS1C_6thread17LinearCombinationIaLi1EiiLNS1H_9ScaleType4KindE0ELNS_15FloatRoundStyleE2EaEENS1_15EpilogueDefaultEEEEEvvEEEEvNT_6ParamsE --------------------------
	.section	.nv.shared._ZN7cutlass13device_kernelINS_4gemm6kernel13GemmUniversalIN4cute5tupleIJiiiiEEENS1_10collective13CollectiveMmaINS1_34MainloopSm90TmaGmmaWarpSpecializedILi5ENS5_IJNS4_1CILi2EEENSA_ILi1EEESC_EEENS1_35KernelTmaWarpSpecializedCooperativeEEENS5_IJNSA_ILi512EEENSA_ILi160EEENSA_ILi64EEEEEEaNS5_IJlSC_lEEEaSK_NS4_8TiledMMAINS4_8MMA_AtomIJNS4_4SM904GMMA26MMA_64x32x32_S32S8S8_SS_TNEEEENS4_6LayoutISD_NS5_IJSC_NSA_ILi0EEESS_EEEEENS5_IJNS4_10UnderscoreESV_SV_EEEEENS4_13SM90_TMA_LOADENS4_14ComposedLayoutINS4_7SwizzleILi2ELi4ELi3EEENS4_18smem_ptr_flag_bitsILi8EEENSR_INS5_IJNSA_ILi8EEESI_EEENS5_IJSI_SC_EEEEEEEvNS4_8identityENS4_23SM90_TMA_LOAD_MULTICASTES18_vS19_EENS_8epilogue10collective6detail29Sm90TmaWarpSpecializedAdapterINS1D_15DefaultEpilogueIaSK_SK_NS1C_6thread17LinearCombinationIaLi1EiiLNS1H_9ScaleType4KindE0ELNS_15FloatRoundStyleE2EaEENS1_15EpilogueDefaultEEEEEvvEEEEvNT_6ParamsE,"aw",@nobits
	.sectionflags	@""
	.align	16
	.zero		1024


//--------------------- .nv.shared.reserved.0     --------------------------
	.section	.nv.shared.reserved.0,"aw",@nobits
	.weak		__nv_reservedSMEM_offset_0_alias
	.size		__nv_reservedSMEM_offset_0_alias, 0, 0
	.other		__nv_reservedSMEM_offset_0_alias,@"STO_CUDA_RESERVED_SHARED STV_DEFAULT"
__nv_reservedSMEM_offset_0_alias:
	.zero		0


//--------------------- .nv.global                --------------------------
	.section	.nv.global,"aw",@nobits
.nv.global:
	.type		_ZN40_INTERNAL_b925afe3_4_k_cu_d3da0cb8_127254cute1_E,@object
	.size		_ZN40_INTERNAL_b925afe3_4_k_cu_d3da0cb8_127254cute1_E,(_ZN40_INTERNAL_b925afe3_4_k_cu_d3da0cb8_127254cuda3std3__45__cpo6cbeginE - _ZN40_INTERNAL_b925afe3_4_k_cu_d3da0cb8_127254cute1_E)
_ZN40_INTERNAL_b925afe3_4_k_cu_d3da0cb8_127254cute1_E:
	.zero		1
	.type		_ZN40_INTERNAL_b925afe3_4_k_cu_d3da0cb8_127254cuda3std3__45__cpo6cbeginE,@object
	.size		_ZN40_INTERNAL_b925afe3_4_k_cu_d3da0cb8_127254cuda3std3__45__cpo6cbeginE,(_ZN40_INTERNAL_b925afe3_4_k_cu_d3da0cb8_127254cuda3std3__48in_placeE - _ZN40_INTERNAL_b925afe3_4_k_cu_d3da0cb8_127254cuda3std3__45__cpo6cbeginE)
_ZN40_INTERNAL_b925afe3_4_k_cu_d3da0cb8_127254cuda3std3__45__cpo6cbeginE:
	.zero		1
	.type		_ZN40_INTERNAL_b925afe3_4_k_cu_d3da0cb8_127254cuda3std3__48in_placeE,@object
	.size		_ZN40_INTERNAL_b925afe3_4_k_cu_d3da0cb8_127254cuda3std3__48in_placeE,(_ZN40_INTERNAL_b925afe3_4_k_cu_d3da0cb8_127254cuda3std6ranges3__45__cpo9iter_moveE - _ZN40_INTERNAL_b925afe3_4_k_cu_d3da0cb8_127254cuda3std3__48in_placeE)
_ZN40_INTERNAL_b925afe3_4_k_cu_d3da0cb8_127254cuda3std3__48in_placeE:
	.zero		1
	.type		_ZN40_INTERNAL_b925afe3_4_k_cu_d3da0cb8_127254cuda3std6ranges3__45__cpo9iter_moveE,@object
	.size		_ZN40_INTERNAL_b925afe3_4_k_cu_d3da0cb8_127254cuda3std6ranges3__45__cpo9iter_moveE,(_ZN40_INTERNAL_b925afe3_4_k_cu_d3da0cb8_127254cuda3std3__45__cpo5beginE - _ZN40_INTERNAL_b925afe3_4_k_cu_d3da0cb8_127254cuda3std6ranges3__45__cpo9iter_moveE)
_ZN40_INTERNAL_b925afe3_4_k_cu_d3da0cb8_127254cuda3std6ranges3__45__cpo9iter_moveE:
	.zero		1
	.type		_ZN40_INTERNAL_b925afe3_4_k_cu_d3da0cb8_127254cuda3std3__45__cpo5beginE,@object
	.size		_ZN40_INTERNAL_b925afe3_4_k_cu_d3da0cb8_127254cuda3std3__45__cpo5beginE,(_ZN40_INTERNAL_b925afe3_4_k_cu_d3da0cb8_127254cuda3std3__442_GLOBAL__N__b925afe3_4_k_cu_d3da0cb8_127256ignoreE - _ZN40_INTERNAL_b925afe3_4_k_cu_d3da0cb8_127254cuda3std3__45__cpo5beginE)
_ZN40_INTERNAL_b925afe3_4_k_cu_d3da0cb8_127254cuda3std3__45__cpo5beginE:
	.zero		1
	.type		_ZN40_INTERNAL_b925afe3_4_k_cu_d3da0cb8_127254cuda3std3__442_GLOBAL__N__b925afe3_4_k_cu_d3da0cb8_127256ignoreE,@object
	.size		_ZN40_INTERNAL_b925afe3_4_k_cu_d3da0cb8_127254cuda3std3__442_GLOBAL__N__b925afe3_4_k_cu_d3da0cb8_127256ignoreE,(_ZN40_INTERNAL_b925afe3_4_k_cu_d3da0cb8_127254cute7productE - _ZN40_INTERNAL_b925afe3_4_k_cu_d3da0cb8_127254cuda3std3__442_GLOBAL__N__b925afe3_4_k_cu_d3da0cb8_127256ignoreE)
_ZN40_INTERNAL_b925afe3_4_k_cu_d3da0cb8_127254cuda3std3__442_GLOBAL__N__b925afe3_4_k_cu_d3da0cb8_127256ignoreE:
	.zero		1
	.type		_ZN40_INTERNAL_b925afe3_4_k_cu_d3da0cb8_127254cute7productE,@object
	.size		_ZN40_INTERNAL_b925afe3_4_k_cu_d3da0cb8_127254cute7productE,(_ZN40_INTERNAL_b925afe3_4_k_cu_d3da0cb8_127254cuda3std3__45__cpo3endE - _ZN40_INTERNAL_b925afe3_4_k_cu_d3da0cb8_127254cute7productE)
_ZN40_INTERNAL_b925afe3_4_k_cu_d3da0cb8_127254cute7productE:
	.zero		1
	.type		_ZN40_INTERNAL_b925afe3_4_k_cu_d3da0cb8_127254cuda3std3__45__cpo3endE,@object
	.size		_ZN40_INTERNAL_b925afe3_4_k_cu_d3da0cb8_127254cuda3std3__45__cpo3endE,(_ZN40_INTERNAL_b925afe3_4_k_cu_d3da0cb8_127254cuda3std3__419piecewise_constructE - _ZN40_INTERNAL_b925afe3_4_k_cu_d3da0cb8_127254cuda3std3__45__cpo3endE)
_ZN40_INTERNAL_b925afe3_4_k_cu_d3da0cb8_127254cuda3std3__45__cpo3endE:
	.zero		1
	.type		_ZN40_INTERNAL_b925afe3_4_k_cu_d3da0cb8_127254cuda3std3__419piecewise_constructE,@object
	.size		_ZN40_INTERNAL_b925afe3_4_k_cu_d3da0cb8_127254cuda3std3__419piecewise_constructE,(_ZN40_INTERNAL_b925afe3_4_k_cu_d3da0cb8_127254cuda3std3__45__cpo4cendE - _ZN40_INTERNAL_b925afe3_4_k_cu_d3da0cb8_127254cuda3std3__419piecewise_constructE)
_ZN40_INTERNAL_b925afe3_4_k_cu_d3da0cb8_127254cuda3std3__419piecewise_constructE:
	.zero		1
	.type		_ZN40_INTERNAL_b925afe3_4_k_cu_d3da0cb8_127254cuda3std3__45__cpo4cendE,@object
	.size		_ZN40_INTERNAL_b925afe3_4_k_cu_d3da0cb8_127254cuda3std3__45__cpo4cendE,(_ZN40_INTERNAL_b925afe3_4_k_cu_d3da0cb8_127254cuda3std6ranges3__45__cpo4swapE - _ZN40_INTERNAL_b925afe3_4_k_cu_d3da0cb8_127254cuda3std3__45__cpo4cendE)
_ZN40_INTERNAL_b925afe3_4_k_cu_d3da0cb8_127254cuda3std3__45__cpo4cendE:
	.zero		1
	.type		_ZN40_INTERNAL_b925afe3_4_k_cu_d3da0cb8_127254cuda3std6ranges3__45__cpo4swapE,@object
	.size		_ZN40_INTERNAL_b925afe3_4_k_cu_d3da0cb8_127254cuda3std6ranges3__45__cpo4swapE,(.L_8 - _ZN40_INTERNAL_b925afe3_4_k_cu_d3da0cb8_127254cuda3std6ranges3__45__cpo4swapE)
_ZN40_INTERNAL_b925afe3_4_k_cu_d3da0cb8_127254cuda3std6ranges3__45__cpo4swapE:
	.zero		1
.L_8:


//--------------------- .nv.constant0._ZN7cutlass13device_kernelINS_4gemm6kernel13GemmUniversalIN4cute5tupleIJiiiiEEENS1_10collective13CollectiveMmaINS1_34MainloopSm90TmaGmmaWarpSpecializedILi5ENS5_IJNS4_1CILi2EEENSA_ILi1EEESC_EEENS1_35KernelTmaWarpSpecializedCooperativeEEENS5_IJNSA_ILi512EEENSA_ILi160EEENSA_ILi64EEEEEEaNS5_IJlSC_lEEEaSK_NS4_8TiledMMAINS4_8MMA_AtomIJNS4_4SM904GMMA26MMA_64x32x32_S32S8S8_SS_TNEEEENS4_6LayoutISD_NS5_IJSC_NSA_ILi0EEESS_EEEEENS5_IJNS4_10UnderscoreESV_SV_EEEEENS4_13SM90_TMA_LOADENS4_14ComposedLayoutINS4_7SwizzleILi2ELi4ELi3EEENS4_18smem_ptr_flag_bitsILi8EEENSR_INS5_IJNSA_ILi8EEESI_EEENS5_IJSI_SC_EEEEEEEvNS4_8identityENS4_23SM90_TMA_LOAD_MULTICASTES18_vS19_EENS_8epilogue10collective6detail29Sm90TmaWarpSpecializedAdapterINS1D_15DefaultEpilogueIaSK_SK_NS1C_6thread17LinearCombinationIaLi1EiiLNS1H_9ScaleType4KindE0ELNS_15FloatRoundStyleE2EaEENS1_15EpilogueDefaultEEEEEvvEEEEvNT_6ParamsE --------------------------
	.section	.nv.constant0._ZN7cutlass13device_kernelINS_4gemm6kernel13GemmUniversalIN4cute5tupleIJiiiiEEENS1_10collective13CollectiveMmaINS1_34MainloopSm90TmaGmmaWarpSpecializedILi5ENS5_IJNS4_1CILi2EEENSA_ILi1EEESC_EEENS1_35KernelTmaWarpSpecializedCooperativeEEENS5_IJNSA_ILi512EEENSA_ILi160EEENSA_ILi64EEEEEEaNS5_IJlSC_lEEEaSK_NS4_8TiledMMAINS4_8MMA_AtomIJNS4_4SM904GMMA26MMA_64x32x32_S32S8S8_SS_TNEEEENS4_6LayoutISD_NS5_IJSC_NSA_ILi0EEESS_EEEEENS5_IJNS4_10UnderscoreESV_SV_EEEEENS4_13SM90_TMA_LOADENS4_14ComposedLayoutINS4_7SwizzleILi2ELi4ELi3EEENS4_18smem_ptr_flag_bitsILi8EEENSR_INS5_IJNSA_ILi8EEESI_EEENS5_IJSI_SC_EEEEEEEvNS4_8identityENS4_23SM90_TMA_LOAD_MULTICASTES18_vS19_EENS_8epilogue10collective6detail29Sm90TmaWarpSpecializedAdapterINS1D_15DefaultEpilogueIaSK_SK_NS1C_6thread17LinearCombinationIaLi1EiiLNS1H_9ScaleType4KindE0ELNS_15FloatRoundStyleE2EaEENS1_15EpilogueDefaultEEEEEvvEEEEvNT_6ParamsE,"a",@progbits
	.sectionflags	@""
	.align	4
.nv.constant0._ZN7cutlass13device_kernelINS_4gemm6kernel13GemmUniversalIN4cute5tupleIJiiiiEEENS1_10collective13CollectiveMmaINS1_34MainloopSm90TmaGmmaWarpSpecializedILi5ENS5_IJNS4_1CILi2EEENSA_ILi1EEESC_EEENS1_35KernelTmaWarpSpecializedCooperativeEEENS5_IJNSA_ILi512EEENSA_ILi160EEENSA_ILi64EEEEEEaNS5_IJlSC_lEEEaSK_NS4_8TiledMMAINS4_8MMA_AtomIJNS4_4SM904GMMA26MMA_64x32x32_S32S8S8_SS_TNEEEENS4_6LayoutISD_NS5_IJSC_NSA_ILi0EEESS_EEEEENS5_IJNS4_10UnderscoreESV_SV_EEEEENS4_13SM90_TMA_LOADENS4_14ComposedLayoutINS4_7SwizzleILi2ELi4ELi3EEENS4_18smem_ptr_flag_bitsILi8EEENSR_INS5_IJNSA_ILi8EEESI_EEENS5_IJSI_SC_EEEEEEEvNS4_8identityENS4_23SM90_TMA_LOAD_MULTICASTES18_vS19_EENS_8epilogue10collective6detail29Sm90TmaWarpSpecializedAdapterINS1D_15DefaultEpilogueIaSK_SK_NS1C_6thread17LinearCombinationIaLi1EiiLNS1H_9ScaleType4KindE0ELNS_15FloatRoundStyleE2EaEENS1_15EpilogueDefaultEEEEEvvEEEEvNT_6ParamsE:
	.zero		1664


//--------------------- SYMBOLS --------------------------

	.type		.nv.reservedSmem.offset0,@object
	.size		.nv.reservedSmem.offset0,0x4
	.type		__assertfail,@function
